//
// Generated by NVIDIA NVVM Compiler
//
// Compiler Build ID: CL-36424714
// Cuda compilation tools, release 13.0, V13.0.88
// Based on NVVM 20.0.0
//

.version 9.0
.target sm_100
.address_size 64

	// .globl	_Z16cooling_functionyffff
.extern .func  (.param .b32 func_retval0) vprintf
(
	.param .b64 vprintf_param_0,
	.param .b64 vprintf_param_1
)
;
.global .align 1 .b8 $str[21] = {67, 111, 111, 108, 105, 110, 103, 32, 118, 97, 108, 117, 101, 32, 61, 32, 37, 108, 102, 10};
.global .align 1 .b8 $str$1[17] = {118, 97, 108, 117, 101, 91, 37, 100, 93, 32, 61, 32, 37, 108, 102, 10};

.visible .entry _Z16cooling_functionyffff(
	.param .u64 _Z16cooling_functionyffff_param_0,
	.param .f32 _Z16cooling_functionyffff_param_1,
	.param .f32 _Z16cooling_functionyffff_param_2,
	.param .f32 _Z16cooling_functionyffff_param_3,
	.param .f32 _Z16cooling_functionyffff_param_4
)
{
	.local .align 8 .b8 	__local_depot0[8];
	.reg .b64 	%SP;
	.reg .b64 	%SPL;
	.reg .pred 	%p<24>;
	.reg .b32 	%r<7>;
	.reg .b32 	%f<303>;
	.reg .b64 	%rd<6>;
	.reg .b64 	%fd<33>;

	mov.u64 	%SPL, __local_depot0;
	cvta.local.u64 	%SP, %SPL;
	ld.param.u64 	%rd1, [_Z16cooling_functionyffff_param_0];
	ld.param.f32 	%f16, [_Z16cooling_functionyffff_param_1];
	ld.param.f32 	%f17, [_Z16cooling_functionyffff_param_2];
	ld.param.f32 	%f18, [_Z16cooling_functionyffff_param_3];
	ld.param.f32 	%f19, [_Z16cooling_functionyffff_param_4];
	cvt.f64.f32 	%fd4, %f16;
	cvt.f64.f32 	%fd5, %f17;
	cvt.f64.f32 	%fd6, %f19;
	add.f64 	%fd7, %fd4, 0dC008000000000000;
	setp.gt.f64 	%p1, %fd7, 0d0000000000000000;
	mul.f64 	%fd8, %fd7, 0d4044000000000000;
	div.rn.f64 	%fd9, %fd8, 0d4022000000000000;
	add.f64 	%fd10, %fd9, 0d3FE0000000000000;
	selp.f64 	%fd1, %fd10, 0d3FE0000000000000, %p1;
	max.f64 	%fd11, %fd5, 0d0000000000000000;
	mul.f64 	%fd12, %fd11, 0d4044000000000000;
	div.rn.f64 	%fd13, %fd12, 0d4024000000000000;
	add.f64 	%fd2, %fd13, 0d3FE0000000000000;
	setp.leu.f32 	%p2, %f18, 0f41C80000;
	setp.gt.f32 	%p3, %f19, 0f41700000;
	selp.f64 	%fd14, 0d402E000000000000, %fd6, %p3;
	selp.f64 	%fd3, %fd14, %fd6, %p2;
	setp.ge.f32 	%p4, %f18, 0f41C80000;
	selp.f32 	%f20, 0f41C80000, %f18, %p4;
	cvt.f64.f32 	%fd15, %f20;
	add.f64 	%fd16, %fd3, 0dC000000000000000;
	setp.gt.f64 	%p5, %fd16, 0d0000000000000000;
	mul.f64 	%fd17, %fd16, 0d4044000000000000;
	div.rn.f64 	%fd18, %fd17, 0d402A000000000000;
	selp.f64 	%fd19, %fd18, 0d0000000000000000, %p5;
	cvt.rn.f32.f64 	%f1, %fd19;
	add.f64 	%fd20, %fd15, 0dC000000000000000;
	setp.gt.f64 	%p6, %fd20, 0d0000000000000000;
	mul.f64 	%fd21, %fd20, 0d4044000000000000;
	div.rn.f64 	%fd22, %fd21, 0d4037000000000000;
	selp.f64 	%fd23, %fd22, 0d0000000000000000, %p6;
	cvt.rn.f32.f64 	%f2, %fd23;
	cvt.rzi.s32.f32 	%r1, %f1;
	cvt.rn.f32.s32 	%f3, %r1;
	setp.neu.f32 	%p7, %f1, %f3;
	@%p7 bra 	$L__BB0_3;
	cvt.rzi.s32.f32 	%r2, %f2;
	cvt.rn.f32.s32 	%f21, %r2;
	setp.neu.f32 	%p8, %f2, %f21;
	@%p8 bra 	$L__BB0_3;
	fma.rn.f32 	%f295, %f2, 0f42240000, %f1;
	add.f32 	%f296, %f295, 0f3F000000;
	cvt.rn.f32.f64 	%f297, %fd2;
	cvt.rn.f32.f64 	%f298, %fd1;
	tex.3d.v4.f32.f32 	{%f302, %f299, %f300, %f301}, [%rd1, {%f296, %f297, %f298, %f298}];
	bra.uni 	$L__BB0_17;
$L__BB0_3:
	setp.eq.f32 	%p9, %f1, %f3;
	@%p9 bra 	$L__BB0_10;
	cvt.rzi.s32.f32 	%r3, %f2;
	cvt.rn.f32.s32 	%f22, %r3;
	setp.eq.f32 	%p10, %f2, %f22;
	@%p10 bra 	$L__BB0_10;
	cvt.rmi.f32.f32 	%f5, %f2;
	sub.f32 	%f6, %f2, %f5;
	cvt.rmi.f32.f32 	%f7, %f1;
	setp.geu.f64 	%p18, %fd3, 0d4022F1AC14C660A2;
	setp.leu.f64 	%p19, %fd3, 0d40224CCCCCCCCCCD;
	or.pred  	%p20, %p18, %p19;
	@%p20 bra 	$L__BB0_7;
	fma.rn.f32 	%f235, %f5, 0f42240000, %f7;
	add.f32 	%f236, %f235, 0f3F000000;
	add.f32 	%f237, %f5, 0f3F800000;
	fma.rn.f32 	%f238, %f237, 0f42240000, %f7;
	add.f32 	%f239, %f238, 0f3F000000;
	add.f32 	%f240, %f7, 0fC0000000;
	fma.rn.f32 	%f241, %f5, 0f42240000, %f240;
	add.f32 	%f242, %f241, 0f3F000000;
	add.f32 	%f243, %f7, 0fBF800000;
	fma.rn.f32 	%f244, %f5, 0f42240000, %f243;
	add.f32 	%f245, %f244, 0f3F000000;
	cvt.rn.f32.f64 	%f246, %fd2;
	cvt.rn.f32.f64 	%f247, %fd1;
	tex.3d.v4.f32.f32 	{%f248, %f249, %f250, %f251}, [%rd1, {%f236, %f246, %f247, %f247}];
	mul.f32 	%f252, %f248, 0f40400000;
	tex.3d.v4.f32.f32 	{%f253, %f254, %f255, %f256}, [%rd1, {%f245, %f246, %f247, %f247}];
	mul.f32 	%f257, %f253, 0f40400000;
	sub.f32 	%f258, %f252, %f257;
	tex.3d.v4.f32.f32 	{%f259, %f260, %f261, %f262}, [%rd1, {%f242, %f246, %f247, %f247}];
	add.f32 	%f263, %f259, %f258;
	fma.rn.f32 	%f264, %f237, 0f42240000, %f240;
	add.f32 	%f265, %f264, 0f3F000000;
	fma.rn.f32 	%f266, %f237, 0f42240000, %f243;
	add.f32 	%f267, %f266, 0f3F000000;
	tex.3d.v4.f32.f32 	{%f268, %f269, %f270, %f271}, [%rd1, {%f239, %f246, %f247, %f247}];
	mul.f32 	%f272, %f268, 0f40400000;
	tex.3d.v4.f32.f32 	{%f273, %f274, %f275, %f276}, [%rd1, {%f267, %f246, %f247, %f247}];
	mul.f32 	%f277, %f273, 0f40400000;
	sub.f32 	%f278, %f272, %f277;
	tex.3d.v4.f32.f32 	{%f279, %f280, %f281, %f282}, [%rd1, {%f265, %f246, %f247, %f247}];
	add.f64 	%fd30, %fd3, 0dC0224CCCCCCCCCCD;
	div.rn.f64 	%fd31, %fd30, 0d3FD49BE900000000;
	cvt.rn.f32.f64 	%f283, %fd31;
	add.f32 	%f284, %f279, %f278;
	mov.f32 	%f285, 0f3F800000;
	sub.f32 	%f286, %f285, %f283;
	sub.f32 	%f287, %f285, %f6;
	mul.f32 	%f288, %f286, %f287;
	mul.f32 	%f289, %f288, %f248;
	mul.f32 	%f290, %f287, %f283;
	fma.rn.f32 	%f291, %f290, %f263, %f289;
	mul.f32 	%f292, %f286, %f6;
	fma.rn.f32 	%f293, %f292, %f268, %f291;
	mul.f32 	%f294, %f6, %f283;
	fma.rn.f32 	%f302, %f294, %f284, %f293;
	bra.uni 	$L__BB0_17;
$L__BB0_7:
	setp.leu.f64 	%p21, %fd3, 0d4022F1AC14C660A2;
	setp.geu.f64 	%p22, %fd3, 0d4022F33333333333;
	or.pred  	%p23, %p21, %p22;
	@%p23 bra 	$L__BB0_9;
	add.f32 	%f174, %f7, 0f3F800000;
	fma.rn.f32 	%f175, %f5, 0f42240000, %f174;
	add.f32 	%f176, %f175, 0f3F000000;
	add.f32 	%f177, %f5, 0f3F800000;
	fma.rn.f32 	%f178, %f177, 0f42240000, %f174;
	add.f32 	%f179, %f178, 0f3F000000;
	add.f32 	%f180, %f7, 0f40400000;
	fma.rn.f32 	%f181, %f5, 0f42240000, %f180;
	add.f32 	%f182, %f181, 0f3F000000;
	add.f32 	%f183, %f7, 0f40000000;
	fma.rn.f32 	%f184, %f5, 0f42240000, %f183;
	add.f32 	%f185, %f184, 0f3F000000;
	cvt.rn.f32.f64 	%f186, %fd2;
	cvt.rn.f32.f64 	%f187, %fd1;
	tex.3d.v4.f32.f32 	{%f188, %f189, %f190, %f191}, [%rd1, {%f176, %f186, %f187, %f187}];
	mul.f32 	%f192, %f188, 0f40400000;
	tex.3d.v4.f32.f32 	{%f193, %f194, %f195, %f196}, [%rd1, {%f185, %f186, %f187, %f187}];
	mul.f32 	%f197, %f193, 0f40400000;
	sub.f32 	%f198, %f192, %f197;
	tex.3d.v4.f32.f32 	{%f199, %f200, %f201, %f202}, [%rd1, {%f182, %f186, %f187, %f187}];
	add.f32 	%f203, %f199, %f198;
	fma.rn.f32 	%f204, %f177, 0f42240000, %f180;
	add.f32 	%f205, %f204, 0f3F000000;
	fma.rn.f32 	%f206, %f177, 0f42240000, %f183;
	add.f32 	%f207, %f206, 0f3F000000;
	tex.3d.v4.f32.f32 	{%f208, %f209, %f210, %f211}, [%rd1, {%f179, %f186, %f187, %f187}];
	mul.f32 	%f212, %f208, 0f40400000;
	tex.3d.v4.f32.f32 	{%f213, %f214, %f215, %f216}, [%rd1, {%f207, %f186, %f187, %f187}];
	mul.f32 	%f217, %f213, 0f40400000;
	sub.f32 	%f218, %f212, %f217;
	tex.3d.v4.f32.f32 	{%f219, %f220, %f221, %f222}, [%rd1, {%f205, %f186, %f187, %f187}];
	add.f64 	%fd28, %fd3, 0dC022F1AC14C660A2;
	div.rn.f64 	%fd29, %fd28, 0d3F6871E6C0000000;
	cvt.rn.f32.f64 	%f223, %fd29;
	add.f32 	%f224, %f219, %f218;
	mov.f32 	%f225, 0f3F800000;
	sub.f32 	%f226, %f225, %f223;
	sub.f32 	%f227, %f225, %f6;
	mul.f32 	%f228, %f226, %f227;
	mul.f32 	%f229, %f227, %f223;
	mul.f32 	%f230, %f229, %f188;
	fma.rn.f32 	%f231, %f228, %f203, %f230;
	mul.f32 	%f232, %f226, %f6;
	fma.rn.f32 	%f233, %f232, %f224, %f231;
	mul.f32 	%f234, %f6, %f223;
	fma.rn.f32 	%f302, %f234, %f208, %f233;
	bra.uni 	$L__BB0_17;
$L__BB0_9:
	sub.f32 	%f135, %f1, %f7;
	fma.rn.f32 	%f136, %f5, 0f42240000, %f7;
	add.f32 	%f137, %f136, 0f3F000000;
	add.f32 	%f138, %f7, 0f3F800000;
	fma.rn.f32 	%f139, %f5, 0f42240000, %f138;
	add.f32 	%f140, %f139, 0f3F000000;
	add.f32 	%f141, %f5, 0f3F800000;
	fma.rn.f32 	%f142, %f141, 0f42240000, %f7;
	add.f32 	%f143, %f142, 0f3F000000;
	fma.rn.f32 	%f144, %f141, 0f42240000, %f138;
	add.f32 	%f145, %f144, 0f3F000000;
	cvt.rn.f32.f64 	%f146, %fd2;
	cvt.rn.f32.f64 	%f147, %fd1;
	tex.3d.v4.f32.f32 	{%f148, %f149, %f150, %f151}, [%rd1, {%f137, %f146, %f147, %f147}];
	mov.f32 	%f152, 0f3F800000;
	sub.f32 	%f153, %f152, %f135;
	sub.f32 	%f154, %f152, %f6;
	mul.f32 	%f155, %f154, %f153;
	mul.f32 	%f156, %f135, %f154;
	tex.3d.v4.f32.f32 	{%f157, %f158, %f159, %f160}, [%rd1, {%f140, %f146, %f147, %f147}];
	mul.f32 	%f161, %f156, %f157;
	fma.rn.f32 	%f162, %f155, %f148, %f161;
	mul.f32 	%f163, %f6, %f153;
	tex.3d.v4.f32.f32 	{%f164, %f165, %f166, %f167}, [%rd1, {%f143, %f146, %f147, %f147}];
	fma.rn.f32 	%f168, %f163, %f164, %f162;
	mul.f32 	%f169, %f6, %f135;
	tex.3d.v4.f32.f32 	{%f170, %f171, %f172, %f173}, [%rd1, {%f145, %f146, %f147, %f147}];
	fma.rn.f32 	%f302, %f169, %f170, %f168;
	bra.uni 	$L__BB0_17;
$L__BB0_10:
	cvt.rzi.s32.f32 	%r4, %f2;
	cvt.rn.f32.s32 	%f23, %r4;
	setp.eq.f32 	%p11, %f2, %f23;
	@%p11 bra 	$L__BB0_12;
	cvt.rmi.f32.f32 	%f115, %f2;
	fma.rn.f32 	%f116, %f115, 0f42240000, %f1;
	add.f32 	%f117, %f116, 0f3F000000;
	add.f32 	%f118, %f115, 0f3F800000;
	fma.rn.f32 	%f119, %f118, 0f42240000, %f1;
	add.f32 	%f120, %f119, 0f3F000000;
	cvt.rn.f32.f64 	%f121, %fd2;
	cvt.rn.f32.f64 	%f122, %fd1;
	tex.3d.v4.f32.f32 	{%f123, %f124, %f125, %f126}, [%rd1, {%f117, %f121, %f122, %f122}];
	sub.f32 	%f127, %f2, %f115;
	mov.f32 	%f128, 0f3F800000;
	sub.f32 	%f129, %f128, %f127;
	tex.3d.v4.f32.f32 	{%f130, %f131, %f132, %f133}, [%rd1, {%f120, %f121, %f122, %f122}];
	mul.f32 	%f134, %f127, %f130;
	fma.rn.f32 	%f302, %f129, %f123, %f134;
	bra.uni 	$L__BB0_17;
$L__BB0_12:
	setp.geu.f64 	%p12, %fd3, 0d4022F1AC14C660A2;
	setp.leu.f64 	%p13, %fd3, 0d40224CCCCCCCCCCD;
	or.pred  	%p14, %p12, %p13;
	@%p14 bra 	$L__BB0_14;
	cvt.rmi.f32.f32 	%f83, %f1;
	fma.rn.f32 	%f84, %f2, 0f42240000, %f83;
	add.f32 	%f85, %f84, 0f3F000000;
	add.f32 	%f86, %f83, 0fC0000000;
	cvt.rmi.f32.f32 	%f87, %f2;
	fma.rn.f32 	%f88, %f87, 0f42240000, %f86;
	add.f32 	%f89, %f88, 0f3F000000;
	add.f32 	%f90, %f83, 0fBF800000;
	fma.rn.f32 	%f91, %f87, 0f42240000, %f90;
	add.f32 	%f92, %f91, 0f3F000000;
	cvt.rn.f32.f64 	%f93, %fd2;
	cvt.rn.f32.f64 	%f94, %fd1;
	tex.3d.v4.f32.f32 	{%f95, %f96, %f97, %f98}, [%rd1, {%f85, %f93, %f94, %f94}];
	mul.f32 	%f99, %f95, 0f40400000;
	tex.3d.v4.f32.f32 	{%f100, %f101, %f102, %f103}, [%rd1, {%f92, %f93, %f94, %f94}];
	mul.f32 	%f104, %f100, 0f40400000;
	sub.f32 	%f105, %f99, %f104;
	tex.3d.v4.f32.f32 	{%f106, %f107, %f108, %f109}, [%rd1, {%f89, %f93, %f94, %f94}];
	add.f64 	%fd26, %fd3, 0dC0224CCCCCCCCCCD;
	div.rn.f64 	%fd27, %fd26, 0d3FD49BE900000000;
	cvt.rn.f32.f64 	%f110, %fd27;
	add.f32 	%f111, %f106, %f105;
	mov.f32 	%f112, 0f3F800000;
	sub.f32 	%f113, %f112, %f110;
	mul.f32 	%f114, %f111, %f110;
	fma.rn.f32 	%f302, %f113, %f95, %f114;
	bra.uni 	$L__BB0_17;
$L__BB0_14:
	setp.leu.f64 	%p15, %fd3, 0d4022F1AC14C660A2;
	setp.geu.f64 	%p16, %fd3, 0d4022F33333333333;
	or.pred  	%p17, %p15, %p16;
	@%p17 bra 	$L__BB0_16;
	add.f32 	%f44, %f1, 0f3F800000;
	cvt.rmi.f32.f32 	%f45, %f44;
	cvt.rmi.f32.f32 	%f46, %f2;
	fma.rn.f32 	%f47, %f46, 0f42240000, %f45;
	add.f32 	%f48, %f47, 0f3F000000;
	cvt.rmi.f32.f32 	%f49, %f1;
	add.f32 	%f50, %f49, 0f40400000;
	fma.rn.f32 	%f51, %f46, 0f42240000, %f50;
	add.f32 	%f52, %f51, 0f3F000000;
	add.f32 	%f53, %f49, 0f40000000;
	fma.rn.f32 	%f54, %f46, 0f42240000, %f53;
	add.f32 	%f55, %f54, 0f3F000000;
	cvt.rn.f32.f64 	%f56, %fd2;
	cvt.rn.f32.f64 	%f57, %fd1;
	tex.3d.v4.f32.f32 	{%f58, %f59, %f60, %f61}, [%rd1, {%f48, %f56, %f57, %f57}];
	mul.f32 	%f62, %f58, 0f40400000;
	tex.3d.v4.f32.f32 	{%f63, %f64, %f65, %f66}, [%rd1, {%f55, %f56, %f57, %f57}];
	mul.f32 	%f67, %f63, 0f40400000;
	sub.f32 	%f68, %f62, %f67;
	tex.3d.v4.f32.f32 	{%f69, %f70, %f71, %f72}, [%rd1, {%f52, %f56, %f57, %f57}];
	add.f64 	%fd24, %fd3, 0dC022F1AC14C660A2;
	div.rn.f64 	%fd25, %fd24, 0d3F6871E6CD291000;
	cvt.rn.f32.f64 	%f73, %fd25;
	add.f32 	%f74, %f69, %f68;
	mov.f32 	%f75, 0f3F800000;
	sub.f32 	%f76, %f75, %f73;
	mul.f32 	%f77, %f76, %f74;
	tex.3d.v4.f32.f32 	{%f78, %f79, %f80, %f81}, [%rd1, {%f82, %f56, %f57, %f57}];
	fma.rn.f32 	%f302, %f78, %f73, %f77;
	bra.uni 	$L__BB0_17;
$L__BB0_16:
	cvt.rmi.f32.f32 	%f24, %f1;
	fma.rn.f32 	%f25, %f2, 0f42240000, %f24;
	add.f32 	%f26, %f25, 0f3F000000;
	add.f32 	%f27, %f24, 0f3F800000;
	fma.rn.f32 	%f28, %f2, 0f42240000, %f27;
	add.f32 	%f29, %f28, 0f3F000000;
	cvt.rn.f32.f64 	%f30, %fd2;
	cvt.rn.f32.f64 	%f31, %fd1;
	tex.3d.v4.f32.f32 	{%f32, %f33, %f34, %f35}, [%rd1, {%f26, %f30, %f31, %f31}];
	sub.f32 	%f36, %f1, %f24;
	mov.f32 	%f37, 0f3F800000;
	sub.f32 	%f38, %f37, %f36;
	tex.3d.v4.f32.f32 	{%f39, %f40, %f41, %f42}, [%rd1, {%f29, %f30, %f31, %f31}];
	mul.f32 	%f43, %f36, %f39;
	fma.rn.f32 	%f302, %f38, %f32, %f43;
$L__BB0_17:
	add.u64 	%rd2, %SP, 0;
	add.u64 	%rd3, %SPL, 0;
	cvt.f64.f32 	%fd32, %f302;
	st.local.f64 	[%rd3], %fd32;
	mov.u64 	%rd4, $str;
	cvta.global.u64 	%rd5, %rd4;
	{ // callseq 0, 0
	.param .b64 param0;
	st.param.b64 	[param0], %rd5;
	.param .b64 param1;
	st.param.b64 	[param1], %rd2;
	.param .b32 retval0;
	call.uni (retval0), 
	vprintf, 
	(
	param0, 
	param1
	);
	ld.param.b32 	%r5, [retval0];
	} // callseq 0
	ret;

}
	// .globl	_Z23cooling_function_marcelyfPdS_S_
.visible .entry _Z23cooling_function_marcelyfPdS_S_(
	.param .u64 _Z23cooling_function_marcelyfPdS_S__param_0,
	.param .f32 _Z23cooling_function_marcelyfPdS_S__param_1,
	.param .u64 .ptr .align 1 _Z23cooling_function_marcelyfPdS_S__param_2,
	.param .u64 .ptr .align 1 _Z23cooling_function_marcelyfPdS_S__param_3,
	.param .u64 .ptr .align 1 _Z23cooling_function_marcelyfPdS_S__param_4
)
{
	.reg .pred 	%p<40>;
	.reg .b32 	%r<98>;
	.reg .b32 	%f<314>;
	.reg .b64 	%rd<16>;
	.reg .b64 	%fd<173>;

	ld.param.u64 	%rd5, [_Z23cooling_function_marcelyfPdS_S__param_0];
	ld.param.f32 	%f17, [_Z23cooling_function_marcelyfPdS_S__param_1];
	ld.param.u64 	%rd7, [_Z23cooling_function_marcelyfPdS_S__param_3];
	ld.param.u64 	%rd8, [_Z23cooling_function_marcelyfPdS_S__param_4];
	cvta.to.global.u64 	%rd1, %rd8;
	cvta.to.global.u64 	%rd2, %rd7;
	cvt.f64.f32 	%fd29, %f17;
	mul.f64 	%fd1, %fd29, 0d3AE9BBD25BC98409;
	setp.lt.f32 	%p1, %f17, 0f00800000;
	mul.f32 	%f18, %f17, 0f4B000000;
	selp.f32 	%f19, %f18, %f17, %p1;
	selp.f32 	%f20, 0fC1B80000, 0f00000000, %p1;
	mov.b32 	%r32, %f19;
	add.s32 	%r33, %r32, -1059760811;
	and.b32  	%r34, %r33, -8388608;
	sub.s32 	%r35, %r32, %r34;
	mov.b32 	%f21, %r35;
	cvt.rn.f32.s32 	%f22, %r34;
	fma.rn.f32 	%f23, %f22, 0f34000000, %f20;
	add.f32 	%f24, %f21, 0fBF800000;
	fma.rn.f32 	%f25, %f24, 0fBE055027, 0f3E1039F6;
	fma.rn.f32 	%f26, %f25, %f24, 0fBDF8CDCC;
	fma.rn.f32 	%f27, %f26, %f24, 0f3E0F2955;
	fma.rn.f32 	%f28, %f27, %f24, 0fBE2AD8B9;
	fma.rn.f32 	%f29, %f28, %f24, 0f3E4CED0B;
	fma.rn.f32 	%f30, %f29, %f24, 0fBE7FFF22;
	fma.rn.f32 	%f31, %f30, %f24, 0f3EAAAA78;
	fma.rn.f32 	%f32, %f31, %f24, 0fBF000000;
	mul.f32 	%f33, %f24, %f32;
	fma.rn.f32 	%f34, %f33, %f24, %f24;
	fma.rn.f32 	%f35, %f23, 0f3F317218, %f34;
	setp.gt.u32 	%p2, %r32, 2139095039;
	fma.rn.f32 	%f36, %f19, 0f7F800000, 0f7F800000;
	selp.f32 	%f37, %f36, %f35, %p2;
	setp.eq.f32 	%p3, %f19, 0f00000000;
	mul.f32 	%f38, %f37, 0f3EDE5BD9;
	selp.f32 	%f39, 0fFF800000, %f38, %p3;
	cvt.f64.f32 	%fd30, %f39;
	mov.b32 	%r36, 1127219200;
	mov.b32 	%r37, -2147483648;
	mov.b64 	%fd2, {%r37, %r36};
	add.f64 	%fd31, %fd30, 0dC008000000000000;
	setp.gt.f64 	%p4, %fd31, 0d0000000000000000;
	mul.f64 	%fd32, %fd31, 0d4044000000000000;
	div.rn.f64 	%fd33, %fd32, 0d4022000000000000;
	add.f64 	%fd34, %fd33, 0d3FE0000000000000;
	selp.f64 	%fd35, %fd34, 0d3FE0000000000000, %p4;
	cvt.rn.f32.f64 	%f1, %fd35;
	mov.b32 	%r87, 0;
$L__BB1_1:
	ld.param.u64 	%rd14, [_Z23cooling_function_marcelyfPdS_S__param_2];
	cvta.to.global.u64 	%rd9, %rd14;
	mul.wide.u32 	%rd10, %r87, 8;
	add.s64 	%rd11, %rd9, %rd10;
	ld.global.f64 	%fd36, [%rd11];
	div.rn.f64 	%fd37, %fd36, %fd1;
	mul.f64 	%fd3, %fd37, 0d3C7FD5EBE5413AE7;
	{
	.reg .b32 %temp; 
	mov.b64 	{%temp, %r39}, %fd37;
	}
	{
	.reg .b32 %temp; 
	mov.b64 	{%r40, %temp}, %fd37;
	}
	setp.lt.s32 	%p5, %r39, 1048576;
	mul.f64 	%fd38, %fd37, 0d4350000000000000;
	{
	.reg .b32 %temp; 
	mov.b64 	{%temp, %r41}, %fd38;
	}
	{
	.reg .b32 %temp; 
	mov.b64 	{%r42, %temp}, %fd38;
	}
	mul.lo.s32 	%r88, %r87, 20;
	selp.f64 	%fd39, %fd38, %fd37, %p5;
	selp.b32 	%r43, %r41, %r39, %p5;
	selp.b32 	%r44, %r42, %r40, %p5;
	add.s32 	%r3, %r43, -1;
	fma.rn.f64 	%fd40, %fd39, 0d7FF0000000000000, 0d7FF0000000000000;
	{
	.reg .b32 %temp; 
	mov.b64 	{%temp, %r45}, %fd39;
	}
	and.b32  	%r46, %r45, 2147483647;
	setp.eq.s32 	%p6, %r46, 0;
	selp.f64 	%fd4, 0dFFF0000000000000, %fd40, %p6;
	selp.b32 	%r47, -1077, -1023, %p5;
	shr.u32 	%r48, %r43, 20;
	add.s32 	%r4, %r47, %r48;
	and.b32  	%r49, %r43, 1048575;
	or.b32  	%r5, %r49, 1072693248;
	mov.b64 	%fd5, {%r44, %r5};
	{
	.reg .b32 %temp; 
	mov.b64 	{%r50, %temp}, %fd5;
	}
	{
	.reg .b32 %temp; 
	mov.b64 	{%temp, %r51}, %fd5;
	}
	add.s32 	%r52, %r51, -1048576;
	mov.b64 	%fd6, {%r50, %r52};
	mov.b32 	%r89, 0;
	mov.u64 	%rd15, %rd2;
$L__BB1_2:
	ld.global.f64 	%fd170, [%rd15];
	mul.f64 	%fd41, %fd3, %fd170;
	sqrt.rn.f64 	%fd166, %fd41;
	{
	.reg .b32 %temp; 
	mov.b64 	{%temp, %r90}, %fd166;
	}
	{
	.reg .b32 %temp; 
	mov.b64 	{%r91, %temp}, %fd166;
	}
	setp.gt.s32 	%p7, %r90, 1048575;
	mov.b32 	%r92, -1023;
	@%p7 bra 	$L__BB1_4;
	mul.f64 	%fd166, %fd166, 0d4350000000000000;
	{
	.reg .b32 %temp; 
	mov.b64 	{%temp, %r90}, %fd166;
	}
	{
	.reg .b32 %temp; 
	mov.b64 	{%r91, %temp}, %fd166;
	}
	mov.b32 	%r92, -1077;
$L__BB1_4:
	add.s32 	%r55, %r90, -1;
	setp.gt.u32 	%p8, %r55, 2146435070;
	@%p8 bra 	$L__BB1_8;
	shr.u32 	%r58, %r90, 20;
	add.s32 	%r93, %r92, %r58;
	and.b32  	%r59, %r90, 1048575;
	or.b32  	%r60, %r59, 1072693248;
	mov.b64 	%fd167, {%r91, %r60};
	setp.lt.u32 	%p10, %r60, 1073127583;
	@%p10 bra 	$L__BB1_7;
	{
	.reg .b32 %temp; 
	mov.b64 	{%r61, %temp}, %fd167;
	}
	{
	.reg .b32 %temp; 
	mov.b64 	{%temp, %r62}, %fd167;
	}
	add.s32 	%r63, %r62, -1048576;
	mov.b64 	%fd167, {%r61, %r63};
	add.s32 	%r93, %r93, 1;
$L__BB1_7:
	add.f64 	%fd43, %fd167, 0dBFF0000000000000;
	add.f64 	%fd44, %fd167, 0d3FF0000000000000;
	rcp.approx.ftz.f64 	%fd45, %fd44;
	neg.f64 	%fd46, %fd44;
	fma.rn.f64 	%fd47, %fd46, %fd45, 0d3FF0000000000000;
	fma.rn.f64 	%fd48, %fd47, %fd47, %fd47;
	fma.rn.f64 	%fd49, %fd48, %fd45, %fd45;
	mul.f64 	%fd50, %fd43, %fd49;
	fma.rn.f64 	%fd51, %fd43, %fd49, %fd50;
	mul.f64 	%fd52, %fd51, %fd51;
	fma.rn.f64 	%fd53, %fd52, 0d3EB1380B3AE80F1E, 0d3ED0EE258B7A8B04;
	fma.rn.f64 	%fd54, %fd53, %fd52, 0d3EF3B2669F02676F;
	fma.rn.f64 	%fd55, %fd54, %fd52, 0d3F1745CBA9AB0956;
	fma.rn.f64 	%fd56, %fd55, %fd52, 0d3F3C71C72D1B5154;
	fma.rn.f64 	%fd57, %fd56, %fd52, 0d3F624924923BE72D;
	fma.rn.f64 	%fd58, %fd57, %fd52, 0d3F8999999999A3C4;
	fma.rn.f64 	%fd59, %fd58, %fd52, 0d3FB5555555555554;
	sub.f64 	%fd60, %fd43, %fd51;
	add.f64 	%fd61, %fd60, %fd60;
	neg.f64 	%fd62, %fd51;
	fma.rn.f64 	%fd63, %fd62, %fd43, %fd61;
	mul.f64 	%fd64, %fd49, %fd63;
	mul.f64 	%fd65, %fd52, %fd59;
	fma.rn.f64 	%fd66, %fd65, %fd51, %fd64;
	xor.b32  	%r64, %r93, -2147483648;
	mov.b32 	%r65, 1127219200;
	mov.b64 	%fd67, {%r64, %r65};
	sub.f64 	%fd68, %fd67, %fd2;
	fma.rn.f64 	%fd69, %fd68, 0d3FE62E42FEFA39EF, %fd51;
	fma.rn.f64 	%fd70, %fd68, 0dBFE62E42FEFA39EF, %fd69;
	sub.f64 	%fd71, %fd70, %fd51;
	sub.f64 	%fd72, %fd66, %fd71;
	fma.rn.f64 	%fd73, %fd68, 0d3C7ABC9E3B39803F, %fd72;
	add.f64 	%fd168, %fd69, %fd73;
	bra.uni 	$L__BB1_9;
$L__BB1_8:
	fma.rn.f64 	%fd42, %fd166, 0d7FF0000000000000, 0d7FF0000000000000;
	{
	.reg .b32 %temp; 
	mov.b64 	{%temp, %r56}, %fd166;
	}
	and.b32  	%r57, %r56, 2147483647;
	setp.eq.s32 	%p9, %r57, 0;
	selp.f64 	%fd168, 0dFFF0000000000000, %fd42, %p9;
$L__BB1_9:
	setp.gt.u32 	%p11, %r3, 2146435070;
	mov.f64 	%fd169, %fd4;
	@%p11 bra 	$L__BB1_11;
	setp.gt.u32 	%p12, %r5, 1073127582;
	selp.f64 	%fd74, %fd6, %fd5, %p12;
	selp.u32 	%r66, 1, 0, %p12;
	add.s32 	%r67, %r4, %r66;
	add.f64 	%fd75, %fd74, 0dBFF0000000000000;
	add.f64 	%fd76, %fd74, 0d3FF0000000000000;
	rcp.approx.ftz.f64 	%fd77, %fd76;
	neg.f64 	%fd78, %fd76;
	fma.rn.f64 	%fd79, %fd78, %fd77, 0d3FF0000000000000;
	fma.rn.f64 	%fd80, %fd79, %fd79, %fd79;
	fma.rn.f64 	%fd81, %fd80, %fd77, %fd77;
	mul.f64 	%fd82, %fd75, %fd81;
	fma.rn.f64 	%fd83, %fd75, %fd81, %fd82;
	mul.f64 	%fd84, %fd83, %fd83;
	fma.rn.f64 	%fd85, %fd84, 0d3EB1380B3AE80F1E, 0d3ED0EE258B7A8B04;
	fma.rn.f64 	%fd86, %fd85, %fd84, 0d3EF3B2669F02676F;
	fma.rn.f64 	%fd87, %fd86, %fd84, 0d3F1745CBA9AB0956;
	fma.rn.f64 	%fd88, %fd87, %fd84, 0d3F3C71C72D1B5154;
	fma.rn.f64 	%fd89, %fd88, %fd84, 0d3F624924923BE72D;
	fma.rn.f64 	%fd90, %fd89, %fd84, 0d3F8999999999A3C4;
	fma.rn.f64 	%fd91, %fd90, %fd84, 0d3FB5555555555554;
	sub.f64 	%fd92, %fd75, %fd83;
	add.f64 	%fd93, %fd92, %fd92;
	neg.f64 	%fd94, %fd83;
	fma.rn.f64 	%fd95, %fd94, %fd75, %fd93;
	mul.f64 	%fd96, %fd81, %fd95;
	mul.f64 	%fd97, %fd84, %fd91;
	fma.rn.f64 	%fd98, %fd97, %fd83, %fd96;
	xor.b32  	%r68, %r67, -2147483648;
	mov.b32 	%r69, 1127219200;
	mov.b64 	%fd99, {%r68, %r69};
	sub.f64 	%fd100, %fd99, %fd2;
	fma.rn.f64 	%fd101, %fd100, 0d3FE62E42FEFA39EF, %fd83;
	fma.rn.f64 	%fd102, %fd100, 0dBFE62E42FEFA39EF, %fd101;
	sub.f64 	%fd103, %fd102, %fd83;
	sub.f64 	%fd104, %fd98, %fd103;
	fma.rn.f64 	%fd105, %fd100, 0d3C7ABC9E3B39803F, %fd104;
	add.f64 	%fd169, %fd101, %fd105;
$L__BB1_11:
	{
	.reg .b32 %temp; 
	mov.b64 	{%temp, %r94}, %fd170;
	}
	{
	.reg .b32 %temp; 
	mov.b64 	{%r95, %temp}, %fd170;
	}
	setp.gt.s32 	%p13, %r94, 1048575;
	mov.b32 	%r96, -1023;
	@%p13 bra 	$L__BB1_13;
	mul.f64 	%fd170, %fd170, 0d4350000000000000;
	{
	.reg .b32 %temp; 
	mov.b64 	{%temp, %r94}, %fd170;
	}
	{
	.reg .b32 %temp; 
	mov.b64 	{%r95, %temp}, %fd170;
	}
	mov.b32 	%r96, -1077;
$L__BB1_13:
	add.s32 	%r72, %r94, -1;
	setp.gt.u32 	%p14, %r72, 2146435070;
	@%p14 bra 	$L__BB1_17;
	shr.u32 	%r75, %r94, 20;
	add.s32 	%r97, %r96, %r75;
	and.b32  	%r76, %r94, 1048575;
	or.b32  	%r77, %r76, 1072693248;
	mov.b64 	%fd171, {%r95, %r77};
	setp.lt.u32 	%p16, %r77, 1073127583;
	@%p16 bra 	$L__BB1_16;
	{
	.reg .b32 %temp; 
	mov.b64 	{%r78, %temp}, %fd171;
	}
	{
	.reg .b32 %temp; 
	mov.b64 	{%temp, %r79}, %fd171;
	}
	add.s32 	%r80, %r79, -1048576;
	mov.b64 	%fd171, {%r78, %r80};
	add.s32 	%r97, %r97, 1;
$L__BB1_16:
	add.f64 	%fd107, %fd171, 0dBFF0000000000000;
	add.f64 	%fd108, %fd171, 0d3FF0000000000000;
	rcp.approx.ftz.f64 	%fd109, %fd108;
	neg.f64 	%fd110, %fd108;
	fma.rn.f64 	%fd111, %fd110, %fd109, 0d3FF0000000000000;
	fma.rn.f64 	%fd112, %fd111, %fd111, %fd111;
	fma.rn.f64 	%fd113, %fd112, %fd109, %fd109;
	mul.f64 	%fd114, %fd107, %fd113;
	fma.rn.f64 	%fd115, %fd107, %fd113, %fd114;
	mul.f64 	%fd116, %fd115, %fd115;
	fma.rn.f64 	%fd117, %fd116, 0d3EB1380B3AE80F1E, 0d3ED0EE258B7A8B04;
	fma.rn.f64 	%fd118, %fd117, %fd116, 0d3EF3B2669F02676F;
	fma.rn.f64 	%fd119, %fd118, %fd116, 0d3F1745CBA9AB0956;
	fma.rn.f64 	%fd120, %fd119, %fd116, 0d3F3C71C72D1B5154;
	fma.rn.f64 	%fd121, %fd120, %fd116, 0d3F624924923BE72D;
	fma.rn.f64 	%fd122, %fd121, %fd116, 0d3F8999999999A3C4;
	fma.rn.f64 	%fd123, %fd122, %fd116, 0d3FB5555555555554;
	sub.f64 	%fd124, %fd107, %fd115;
	add.f64 	%fd125, %fd124, %fd124;
	neg.f64 	%fd126, %fd115;
	fma.rn.f64 	%fd127, %fd126, %fd107, %fd125;
	mul.f64 	%fd128, %fd113, %fd127;
	mul.f64 	%fd129, %fd116, %fd123;
	fma.rn.f64 	%fd130, %fd129, %fd115, %fd128;
	xor.b32  	%r81, %r97, -2147483648;
	mov.b32 	%r82, 1127219200;
	mov.b64 	%fd131, {%r81, %r82};
	sub.f64 	%fd132, %fd131, %fd2;
	fma.rn.f64 	%fd133, %fd132, 0d3FE62E42FEFA39EF, %fd115;
	fma.rn.f64 	%fd134, %fd132, 0dBFE62E42FEFA39EF, %fd133;
	sub.f64 	%fd135, %fd134, %fd115;
	sub.f64 	%fd136, %fd130, %fd135;
	fma.rn.f64 	%fd137, %fd132, 0d3C7ABC9E3B39803F, %fd136;
	add.f64 	%fd172, %fd133, %fd137;
	bra.uni 	$L__BB1_18;
$L__BB1_17:
	fma.rn.f64 	%fd106, %fd170, 0d7FF0000000000000, 0d7FF0000000000000;
	{
	.reg .b32 %temp; 
	mov.b64 	{%temp, %r73}, %fd170;
	}
	and.b32  	%r74, %r73, 2147483647;
	setp.eq.s32 	%p15, %r74, 0;
	selp.f64 	%fd172, 0dFFF0000000000000, %fd106, %p15;
$L__BB1_18:
	mul.f64 	%fd138, %fd169, 0d3C695355BAAAFAD3;
	fma.rn.f64 	%fd139, %fd169, 0d3FDBCB7B1526E50E, %fd138;
	mul.f64 	%fd140, %fd168, 0d3C695355BAAAFAD3;
	fma.rn.f64 	%fd141, %fd168, 0d3FDBCB7B1526E50E, %fd140;
	mul.f64 	%fd142, %fd172, 0d3C695355BAAAFAD3;
	fma.rn.f64 	%fd143, %fd172, 0d3FDBCB7B1526E50E, %fd142;
	max.f64 	%fd144, %fd141, 0d0000000000000000;
	mul.f64 	%fd145, %fd144, 0d4044000000000000;
	div.rn.f64 	%fd146, %fd145, 0d4024000000000000;
	add.f64 	%fd27, %fd146, 0d3FE0000000000000;
	setp.leu.f64 	%p17, %fd139, 0d4039000000000000;
	setp.gt.f64 	%p18, %fd143, 0d402E000000000000;
	selp.f64 	%fd147, 0d402E000000000000, %fd143, %p17;
	selp.f64 	%fd28, %fd147, %fd143, %p18;
	add.f64 	%fd148, %fd28, 0dC000000000000000;
	setp.gt.f64 	%p19, %fd148, 0d0000000000000000;
	mul.f64 	%fd149, %fd148, 0d4044000000000000;
	div.rn.f64 	%fd150, %fd149, 0d402A000000000000;
	selp.f64 	%fd151, %fd150, 0d0000000000000000, %p19;
	cvt.rn.f32.f64 	%f2, %fd151;
	add.f64 	%fd152, %fd139, 0dC000000000000000;
	selp.f64 	%fd153, %fd152, 0d4037000000000000, %p17;
	setp.gt.f64 	%p20, %fd153, 0d0000000000000000;
	mul.f64 	%fd154, %fd153, 0d4044000000000000;
	div.rn.f64 	%fd155, %fd154, 0d4037000000000000;
	selp.f64 	%fd156, %fd155, 0d0000000000000000, %p20;
	cvt.rn.f32.f64 	%f3, %fd156;
	cvt.rzi.s32.f32 	%r83, %f2;
	cvt.rn.f32.s32 	%f4, %r83;
	setp.neu.f32 	%p21, %f2, %f4;
	@%p21 bra 	$L__BB1_21;
	cvt.rzi.s32.f32 	%r84, %f3;
	cvt.rn.f32.s32 	%f40, %r84;
	setp.neu.f32 	%p22, %f3, %f40;
	@%p22 bra 	$L__BB1_21;
	fma.rn.f32 	%f307, %f3, 0f42240000, %f2;
	add.f32 	%f308, %f307, 0f3F000000;
	cvt.rn.f32.f64 	%f309, %fd27;
	tex.3d.v4.f32.f32 	{%f313, %f310, %f311, %f312}, [%rd5, {%f308, %f309, %f1, %f1}];
	bra.uni 	$L__BB1_35;
$L__BB1_21:
	setp.eq.f32 	%p23, %f2, %f4;
	@%p23 bra 	$L__BB1_28;
	cvt.rzi.s32.f32 	%r85, %f3;
	cvt.rn.f32.s32 	%f41, %r85;
	setp.eq.f32 	%p24, %f3, %f41;
	@%p24 bra 	$L__BB1_28;
	cvt.rmi.f32.f32 	%f6, %f3;
	sub.f32 	%f7, %f3, %f6;
	cvt.rmi.f32.f32 	%f8, %f2;
	setp.geu.f64 	%p32, %fd28, 0d4022F1AC14C660A2;
	setp.leu.f64 	%p33, %fd28, 0d40224CCCCCCCCCCD;
	or.pred  	%p34, %p32, %p33;
	@%p34 bra 	$L__BB1_25;
	fma.rn.f32 	%f248, %f6, 0f42240000, %f8;
	add.f32 	%f249, %f248, 0f3F000000;
	add.f32 	%f250, %f6, 0f3F800000;
	fma.rn.f32 	%f251, %f250, 0f42240000, %f8;
	add.f32 	%f252, %f251, 0f3F000000;
	add.f32 	%f253, %f8, 0fC0000000;
	fma.rn.f32 	%f254, %f6, 0f42240000, %f253;
	add.f32 	%f255, %f254, 0f3F000000;
	add.f32 	%f256, %f8, 0fBF800000;
	fma.rn.f32 	%f257, %f6, 0f42240000, %f256;
	add.f32 	%f258, %f257, 0f3F000000;
	cvt.rn.f32.f64 	%f259, %fd27;
	tex.3d.v4.f32.f32 	{%f260, %f261, %f262, %f263}, [%rd5, {%f249, %f259, %f1, %f1}];
	mul.f32 	%f264, %f260, 0f40400000;
	tex.3d.v4.f32.f32 	{%f265, %f266, %f267, %f268}, [%rd5, {%f258, %f259, %f1, %f1}];
	mul.f32 	%f269, %f265, 0f40400000;
	sub.f32 	%f270, %f264, %f269;
	tex.3d.v4.f32.f32 	{%f271, %f272, %f273, %f274}, [%rd5, {%f255, %f259, %f1, %f1}];
	add.f32 	%f275, %f271, %f270;
	fma.rn.f32 	%f276, %f250, 0f42240000, %f253;
	add.f32 	%f277, %f276, 0f3F000000;
	fma.rn.f32 	%f278, %f250, 0f42240000, %f256;
	add.f32 	%f279, %f278, 0f3F000000;
	tex.3d.v4.f32.f32 	{%f280, %f281, %f282, %f283}, [%rd5, {%f252, %f259, %f1, %f1}];
	mul.f32 	%f284, %f280, 0f40400000;
	tex.3d.v4.f32.f32 	{%f285, %f286, %f287, %f288}, [%rd5, {%f279, %f259, %f1, %f1}];
	mul.f32 	%f289, %f285, 0f40400000;
	sub.f32 	%f290, %f284, %f289;
	tex.3d.v4.f32.f32 	{%f291, %f292, %f293, %f294}, [%rd5, {%f277, %f259, %f1, %f1}];
	add.f64 	%fd163, %fd28, 0dC0224CCCCCCCCCCD;
	div.rn.f64 	%fd164, %fd163, 0d3FD49BE900000000;
	cvt.rn.f32.f64 	%f295, %fd164;
	add.f32 	%f296, %f291, %f290;
	mov.f32 	%f297, 0f3F800000;
	sub.f32 	%f298, %f297, %f295;
	sub.f32 	%f299, %f297, %f7;
	mul.f32 	%f300, %f299, %f298;
	mul.f32 	%f301, %f300, %f260;
	mul.f32 	%f302, %f299, %f295;
	fma.rn.f32 	%f303, %f302, %f275, %f301;
	mul.f32 	%f304, %f7, %f298;
	fma.rn.f32 	%f305, %f304, %f280, %f303;
	mul.f32 	%f306, %f7, %f295;
	fma.rn.f32 	%f313, %f306, %f296, %f305;
	bra.uni 	$L__BB1_35;
$L__BB1_25:
	setp.leu.f64 	%p35, %fd28, 0d4022F1AC14C660A2;
	setp.geu.f64 	%p36, %fd28, 0d4022F33333333333;
	or.pred  	%p37, %p35, %p36;
	@%p37 bra 	$L__BB1_27;
	add.f32 	%f188, %f8, 0f3F800000;
	fma.rn.f32 	%f189, %f6, 0f42240000, %f188;
	add.f32 	%f190, %f189, 0f3F000000;
	add.f32 	%f191, %f6, 0f3F800000;
	fma.rn.f32 	%f192, %f191, 0f42240000, %f188;
	add.f32 	%f193, %f192, 0f3F000000;
	add.f32 	%f194, %f8, 0f40400000;
	fma.rn.f32 	%f195, %f6, 0f42240000, %f194;
	add.f32 	%f196, %f195, 0f3F000000;
	add.f32 	%f197, %f8, 0f40000000;
	fma.rn.f32 	%f198, %f6, 0f42240000, %f197;
	add.f32 	%f199, %f198, 0f3F000000;
	cvt.rn.f32.f64 	%f200, %fd27;
	tex.3d.v4.f32.f32 	{%f201, %f202, %f203, %f204}, [%rd5, {%f190, %f200, %f1, %f1}];
	mul.f32 	%f205, %f201, 0f40400000;
	tex.3d.v4.f32.f32 	{%f206, %f207, %f208, %f209}, [%rd5, {%f199, %f200, %f1, %f1}];
	mul.f32 	%f210, %f206, 0f40400000;
	sub.f32 	%f211, %f205, %f210;
	tex.3d.v4.f32.f32 	{%f212, %f213, %f214, %f215}, [%rd5, {%f196, %f200, %f1, %f1}];
	add.f32 	%f216, %f212, %f211;
	fma.rn.f32 	%f217, %f191, 0f42240000, %f194;
	add.f32 	%f218, %f217, 0f3F000000;
	fma.rn.f32 	%f219, %f191, 0f42240000, %f197;
	add.f32 	%f220, %f219, 0f3F000000;
	tex.3d.v4.f32.f32 	{%f221, %f222, %f223, %f224}, [%rd5, {%f193, %f200, %f1, %f1}];
	mul.f32 	%f225, %f221, 0f40400000;
	tex.3d.v4.f32.f32 	{%f226, %f227, %f228, %f229}, [%rd5, {%f220, %f200, %f1, %f1}];
	mul.f32 	%f230, %f226, 0f40400000;
	sub.f32 	%f231, %f225, %f230;
	tex.3d.v4.f32.f32 	{%f232, %f233, %f234, %f235}, [%rd5, {%f218, %f200, %f1, %f1}];
	add.f64 	%fd161, %fd28, 0dC022F1AC14C660A2;
	div.rn.f64 	%fd162, %fd161, 0d3F6871E6C0000000;
	cvt.rn.f32.f64 	%f236, %fd162;
	add.f32 	%f237, %f232, %f231;
	mov.f32 	%f238, 0f3F800000;
	sub.f32 	%f239, %f238, %f236;
	sub.f32 	%f240, %f238, %f7;
	mul.f32 	%f241, %f240, %f239;
	mul.f32 	%f242, %f240, %f236;
	mul.f32 	%f243, %f242, %f201;
	fma.rn.f32 	%f244, %f241, %f216, %f243;
	mul.f32 	%f245, %f7, %f239;
	fma.rn.f32 	%f246, %f245, %f237, %f244;
	mul.f32 	%f247, %f7, %f236;
	fma.rn.f32 	%f313, %f247, %f221, %f246;
	bra.uni 	$L__BB1_35;
$L__BB1_27:
	sub.f32 	%f150, %f2, %f8;
	fma.rn.f32 	%f151, %f6, 0f42240000, %f8;
	add.f32 	%f152, %f151, 0f3F000000;
	add.f32 	%f153, %f8, 0f3F800000;
	fma.rn.f32 	%f154, %f6, 0f42240000, %f153;
	add.f32 	%f155, %f154, 0f3F000000;
	add.f32 	%f156, %f6, 0f3F800000;
	fma.rn.f32 	%f157, %f156, 0f42240000, %f8;
	add.f32 	%f158, %f157, 0f3F000000;
	fma.rn.f32 	%f159, %f156, 0f42240000, %f153;
	add.f32 	%f160, %f159, 0f3F000000;
	cvt.rn.f32.f64 	%f161, %fd27;
	tex.3d.v4.f32.f32 	{%f162, %f163, %f164, %f165}, [%rd5, {%f152, %f161, %f1, %f1}];
	mov.f32 	%f166, 0f3F800000;
	sub.f32 	%f167, %f166, %f150;
	sub.f32 	%f168, %f166, %f7;
	mul.f32 	%f169, %f168, %f167;
	mul.f32 	%f170, %f168, %f150;
	tex.3d.v4.f32.f32 	{%f171, %f172, %f173, %f174}, [%rd5, {%f155, %f161, %f1, %f1}];
	mul.f32 	%f175, %f170, %f171;
	fma.rn.f32 	%f176, %f169, %f162, %f175;
	mul.f32 	%f177, %f7, %f167;
	tex.3d.v4.f32.f32 	{%f178, %f179, %f180, %f181}, [%rd5, {%f158, %f161, %f1, %f1}];
	fma.rn.f32 	%f182, %f177, %f178, %f176;
	mul.f32 	%f183, %f7, %f150;
	tex.3d.v4.f32.f32 	{%f184, %f185, %f186, %f187}, [%rd5, {%f160, %f161, %f1, %f1}];
	fma.rn.f32 	%f313, %f183, %f184, %f182;
	bra.uni 	$L__BB1_35;
$L__BB1_28:
	cvt.rzi.s32.f32 	%r86, %f3;
	cvt.rn.f32.s32 	%f42, %r86;
	setp.eq.f32 	%p25, %f3, %f42;
	@%p25 bra 	$L__BB1_30;
	cvt.rmi.f32.f32 	%f131, %f3;
	fma.rn.f32 	%f132, %f131, 0f42240000, %f2;
	add.f32 	%f133, %f132, 0f3F000000;
	add.f32 	%f134, %f131, 0f3F800000;
	fma.rn.f32 	%f135, %f134, 0f42240000, %f2;
	add.f32 	%f136, %f135, 0f3F000000;
	cvt.rn.f32.f64 	%f137, %fd27;
	tex.3d.v4.f32.f32 	{%f138, %f139, %f140, %f141}, [%rd5, {%f133, %f137, %f1, %f1}];
	sub.f32 	%f142, %f3, %f131;
	mov.f32 	%f143, 0f3F800000;
	sub.f32 	%f144, %f143, %f142;
	tex.3d.v4.f32.f32 	{%f145, %f146, %f147, %f148}, [%rd5, {%f136, %f137, %f1, %f1}];
	mul.f32 	%f149, %f142, %f145;
	fma.rn.f32 	%f313, %f144, %f138, %f149;
	bra.uni 	$L__BB1_35;
$L__BB1_30:
	setp.geu.f64 	%p26, %fd28, 0d4022F1AC14C660A2;
	setp.leu.f64 	%p27, %fd28, 0d40224CCCCCCCCCCD;
	or.pred  	%p28, %p26, %p27;
	@%p28 bra 	$L__BB1_32;
	cvt.rmi.f32.f32 	%f100, %f2;
	fma.rn.f32 	%f101, %f3, 0f42240000, %f100;
	add.f32 	%f102, %f101, 0f3F000000;
	add.f32 	%f103, %f100, 0fC0000000;
	cvt.rmi.f32.f32 	%f104, %f3;
	fma.rn.f32 	%f105, %f104, 0f42240000, %f103;
	add.f32 	%f106, %f105, 0f3F000000;
	add.f32 	%f107, %f100, 0fBF800000;
	fma.rn.f32 	%f108, %f104, 0f42240000, %f107;
	add.f32 	%f109, %f108, 0f3F000000;
	cvt.rn.f32.f64 	%f110, %fd27;
	tex.3d.v4.f32.f32 	{%f111, %f112, %f113, %f114}, [%rd5, {%f102, %f110, %f1, %f1}];
	mul.f32 	%f115, %f111, 0f40400000;
	tex.3d.v4.f32.f32 	{%f116, %f117, %f118, %f119}, [%rd5, {%f109, %f110, %f1, %f1}];
	mul.f32 	%f120, %f116, 0f40400000;
	sub.f32 	%f121, %f115, %f120;
	tex.3d.v4.f32.f32 	{%f122, %f123, %f124, %f125}, [%rd5, {%f106, %f110, %f1, %f1}];
	add.f64 	%fd159, %fd28, 0dC0224CCCCCCCCCCD;
	div.rn.f64 	%fd160, %fd159, 0d3FD49BE900000000;
	cvt.rn.f32.f64 	%f126, %fd160;
	add.f32 	%f127, %f122, %f121;
	mov.f32 	%f128, 0f3F800000;
	sub.f32 	%f129, %f128, %f126;
	mul.f32 	%f130, %f127, %f126;
	fma.rn.f32 	%f313, %f129, %f111, %f130;
	bra.uni 	$L__BB1_35;
$L__BB1_32:
	setp.leu.f64 	%p29, %fd28, 0d4022F1AC14C660A2;
	setp.geu.f64 	%p30, %fd28, 0d4022F33333333333;
	or.pred  	%p31, %p29, %p30;
	@%p31 bra 	$L__BB1_34;
	add.f32 	%f62, %f2, 0f3F800000;
	cvt.rmi.f32.f32 	%f63, %f62;
	cvt.rmi.f32.f32 	%f64, %f3;
	fma.rn.f32 	%f65, %f64, 0f42240000, %f63;
	add.f32 	%f66, %f65, 0f3F000000;
	cvt.rmi.f32.f32 	%f67, %f2;
	add.f32 	%f68, %f67, 0f40400000;
	fma.rn.f32 	%f69, %f64, 0f42240000, %f68;
	add.f32 	%f70, %f69, 0f3F000000;
	add.f32 	%f71, %f67, 0f40000000;
	fma.rn.f32 	%f72, %f64, 0f42240000, %f71;
	add.f32 	%f73, %f72, 0f3F000000;
	cvt.rn.f32.f64 	%f74, %fd27;
	tex.3d.v4.f32.f32 	{%f75, %f76, %f77, %f78}, [%rd5, {%f66, %f74, %f1, %f1}];
	mul.f32 	%f79, %f75, 0f40400000;
	tex.3d.v4.f32.f32 	{%f80, %f81, %f82, %f83}, [%rd5, {%f73, %f74, %f1, %f1}];
	mul.f32 	%f84, %f80, 0f40400000;
	sub.f32 	%f85, %f79, %f84;
	tex.3d.v4.f32.f32 	{%f86, %f87, %f88, %f89}, [%rd5, {%f70, %f74, %f1, %f1}];
	add.f64 	%fd157, %fd28, 0dC022F1AC14C660A2;
	div.rn.f64 	%fd158, %fd157, 0d3F6871E6CD291000;
	cvt.rn.f32.f64 	%f90, %fd158;
	add.f32 	%f91, %f86, %f85;
	mov.f32 	%f92, 0f3F800000;
	sub.f32 	%f93, %f92, %f90;
	mul.f32 	%f94, %f93, %f91;
	tex.3d.v4.f32.f32 	{%f95, %f96, %f97, %f98}, [%rd5, {%f99, %f74, %f1, %f1}];
	fma.rn.f32 	%f313, %f95, %f90, %f94;
	bra.uni 	$L__BB1_35;
$L__BB1_34:
	cvt.rmi.f32.f32 	%f43, %f2;
	fma.rn.f32 	%f44, %f3, 0f42240000, %f43;
	add.f32 	%f45, %f44, 0f3F000000;
	add.f32 	%f46, %f43, 0f3F800000;
	fma.rn.f32 	%f47, %f3, 0f42240000, %f46;
	add.f32 	%f48, %f47, 0f3F000000;
	cvt.rn.f32.f64 	%f49, %fd27;
	tex.3d.v4.f32.f32 	{%f50, %f51, %f52, %f53}, [%rd5, {%f45, %f49, %f1, %f1}];
	sub.f32 	%f54, %f2, %f43;
	mov.f32 	%f55, 0f3F800000;
	sub.f32 	%f56, %f55, %f54;
	tex.3d.v4.f32.f32 	{%f57, %f58, %f59, %f60}, [%rd5, {%f48, %f49, %f1, %f1}];
	mul.f32 	%f61, %f54, %f57;
	fma.rn.f32 	%f313, %f56, %f50, %f61;
$L__BB1_35:
	cvt.f64.f32 	%fd165, %f313;
	mul.wide.u32 	%rd12, %r88, 8;
	add.s64 	%rd13, %rd1, %rd12;
	st.global.f64 	[%rd13], %fd165;
	add.s32 	%r89, %r89, 1;
	add.s32 	%r88, %r88, 1;
	add.s64 	%rd15, %rd15, 8;
	setp.ne.s32 	%p38, %r89, 20;
	@%p38 bra 	$L__BB1_2;
	add.s32 	%r87, %r87, 1;
	setp.ne.s32 	%p39, %r87, 20;
	@%p39 bra 	$L__BB1_1;
	ret;

}
	// .globl	_Z21cooling_function_testyPdS_S_S_S_
.visible .entry _Z21cooling_function_testyPdS_S_S_S_(
	.param .u64 _Z21cooling_function_testyPdS_S_S_S__param_0,
	.param .u64 .ptr .align 1 _Z21cooling_function_testyPdS_S_S_S__param_1,
	.param .u64 .ptr .align 1 _Z21cooling_function_testyPdS_S_S_S__param_2,
	.param .u64 .ptr .align 1 _Z21cooling_function_testyPdS_S_S_S__param_3,
	.param .u64 .ptr .align 1 _Z21cooling_function_testyPdS_S_S_S__param_4,
	.param .u64 .ptr .align 1 _Z21cooling_function_testyPdS_S_S_S__param_5
)
{
	.reg .pred 	%p<24>;
	.reg .b32 	%r<9>;
	.reg .b32 	%f<298>;
	.reg .b64 	%rd<27>;
	.reg .b64 	%fd<34>;

	ld.param.u64 	%rd16, [_Z21cooling_function_testyPdS_S_S_S__param_0];
	ld.param.u64 	%rd17, [_Z21cooling_function_testyPdS_S_S_S__param_1];
	ld.param.u64 	%rd18, [_Z21cooling_function_testyPdS_S_S_S__param_2];
	ld.param.u64 	%rd19, [_Z21cooling_function_testyPdS_S_S_S__param_3];
	ld.param.u64 	%rd20, [_Z21cooling_function_testyPdS_S_S_S__param_4];
	ld.param.u64 	%rd21, [_Z21cooling_function_testyPdS_S_S_S__param_5];
	cvta.to.global.u64 	%rd26, %rd21;
	cvta.to.global.u64 	%rd25, %rd20;
	cvta.to.global.u64 	%rd24, %rd19;
	cvta.to.global.u64 	%rd23, %rd18;
	cvta.to.global.u64 	%rd22, %rd17;
	mov.b32 	%r8, 0;
$L__BB2_1:
	ld.global.f64 	%fd4, [%rd22];
	ld.global.f64 	%fd5, [%rd23];
	ld.global.f64 	%fd6, [%rd24];
	ld.global.f64 	%fd7, [%rd25];
	add.f64 	%fd8, %fd4, 0dC008000000000000;
	setp.gt.f64 	%p1, %fd8, 0d0000000000000000;
	mul.f64 	%fd9, %fd8, 0d4044000000000000;
	div.rn.f64 	%fd10, %fd9, 0d4022000000000000;
	add.f64 	%fd11, %fd10, 0d3FE0000000000000;
	selp.f64 	%fd1, %fd11, 0d3FE0000000000000, %p1;
	max.f64 	%fd12, %fd5, 0d0000000000000000;
	mul.f64 	%fd13, %fd12, 0d4044000000000000;
	div.rn.f64 	%fd14, %fd13, 0d4024000000000000;
	add.f64 	%fd2, %fd14, 0d3FE0000000000000;
	setp.gt.f64 	%p2, %fd6, 0d4039000000000000;
	setp.gt.f64 	%p3, %fd7, 0d402E000000000000;
	selp.f64 	%fd15, 0d402E000000000000, %fd7, %p3;
	selp.f64 	%fd3, %fd7, %fd15, %p2;
	add.f64 	%fd16, %fd3, 0dC000000000000000;
	setp.gt.f64 	%p4, %fd16, 0d0000000000000000;
	mul.f64 	%fd17, %fd16, 0d4044000000000000;
	div.rn.f64 	%fd18, %fd17, 0d402A000000000000;
	selp.f64 	%fd19, %fd18, 0d0000000000000000, %p4;
	cvt.rn.f32.f64 	%f1, %fd19;
	add.f64 	%fd20, %fd6, 0dC000000000000000;
	selp.f64 	%fd21, 0d4037000000000000, %fd20, %p2;
	setp.gt.f64 	%p5, %fd21, 0d0000000000000000;
	mul.f64 	%fd22, %fd21, 0d4044000000000000;
	div.rn.f64 	%fd23, %fd22, 0d4037000000000000;
	selp.f64 	%fd24, %fd23, 0d0000000000000000, %p5;
	cvt.rn.f32.f64 	%f2, %fd24;
	cvt.rzi.s32.f32 	%r4, %f1;
	cvt.rn.f32.s32 	%f3, %r4;
	setp.neu.f32 	%p6, %f1, %f3;
	@%p6 bra 	$L__BB2_4;
	cvt.rzi.s32.f32 	%r5, %f2;
	cvt.rn.f32.s32 	%f16, %r5;
	setp.neu.f32 	%p7, %f2, %f16;
	@%p7 bra 	$L__BB2_4;
	fma.rn.f32 	%f290, %f2, 0f42240000, %f1;
	add.f32 	%f291, %f290, 0f3F000000;
	cvt.rn.f32.f64 	%f292, %fd2;
	cvt.rn.f32.f64 	%f293, %fd1;
	tex.3d.v4.f32.f32 	{%f297, %f294, %f295, %f296}, [%rd16, {%f291, %f292, %f293, %f293}];
	bra.uni 	$L__BB2_18;
$L__BB2_4:
	setp.eq.f32 	%p8, %f1, %f3;
	@%p8 bra 	$L__BB2_11;
	cvt.rzi.s32.f32 	%r6, %f2;
	cvt.rn.f32.s32 	%f17, %r6;
	setp.eq.f32 	%p9, %f2, %f17;
	@%p9 bra 	$L__BB2_11;
	cvt.rmi.f32.f32 	%f5, %f2;
	sub.f32 	%f6, %f2, %f5;
	cvt.rmi.f32.f32 	%f7, %f1;
	setp.geu.f64 	%p17, %fd3, 0d4022F1AC14C660A2;
	setp.leu.f64 	%p18, %fd3, 0d40224CCCCCCCCCCD;
	or.pred  	%p19, %p17, %p18;
	@%p19 bra 	$L__BB2_8;
	fma.rn.f32 	%f230, %f5, 0f42240000, %f7;
	add.f32 	%f231, %f230, 0f3F000000;
	add.f32 	%f232, %f5, 0f3F800000;
	fma.rn.f32 	%f233, %f232, 0f42240000, %f7;
	add.f32 	%f234, %f233, 0f3F000000;
	add.f32 	%f235, %f7, 0fC0000000;
	fma.rn.f32 	%f236, %f5, 0f42240000, %f235;
	add.f32 	%f237, %f236, 0f3F000000;
	add.f32 	%f238, %f7, 0fBF800000;
	fma.rn.f32 	%f239, %f5, 0f42240000, %f238;
	add.f32 	%f240, %f239, 0f3F000000;
	cvt.rn.f32.f64 	%f241, %fd2;
	cvt.rn.f32.f64 	%f242, %fd1;
	tex.3d.v4.f32.f32 	{%f243, %f244, %f245, %f246}, [%rd16, {%f231, %f241, %f242, %f242}];
	mul.f32 	%f247, %f243, 0f40400000;
	tex.3d.v4.f32.f32 	{%f248, %f249, %f250, %f251}, [%rd16, {%f240, %f241, %f242, %f242}];
	mul.f32 	%f252, %f248, 0f40400000;
	sub.f32 	%f253, %f247, %f252;
	tex.3d.v4.f32.f32 	{%f254, %f255, %f256, %f257}, [%rd16, {%f237, %f241, %f242, %f242}];
	add.f32 	%f258, %f254, %f253;
	fma.rn.f32 	%f259, %f232, 0f42240000, %f235;
	add.f32 	%f260, %f259, 0f3F000000;
	fma.rn.f32 	%f261, %f232, 0f42240000, %f238;
	add.f32 	%f262, %f261, 0f3F000000;
	tex.3d.v4.f32.f32 	{%f263, %f264, %f265, %f266}, [%rd16, {%f234, %f241, %f242, %f242}];
	mul.f32 	%f267, %f263, 0f40400000;
	tex.3d.v4.f32.f32 	{%f268, %f269, %f270, %f271}, [%rd16, {%f262, %f241, %f242, %f242}];
	mul.f32 	%f272, %f268, 0f40400000;
	sub.f32 	%f273, %f267, %f272;
	tex.3d.v4.f32.f32 	{%f274, %f275, %f276, %f277}, [%rd16, {%f260, %f241, %f242, %f242}];
	add.f64 	%fd31, %fd3, 0dC0224CCCCCCCCCCD;
	div.rn.f64 	%fd32, %fd31, 0d3FD49BE900000000;
	cvt.rn.f32.f64 	%f278, %fd32;
	add.f32 	%f279, %f274, %f273;
	mov.f32 	%f280, 0f3F800000;
	sub.f32 	%f281, %f280, %f278;
	sub.f32 	%f282, %f280, %f6;
	mul.f32 	%f283, %f281, %f282;
	mul.f32 	%f284, %f283, %f243;
	mul.f32 	%f285, %f282, %f278;
	fma.rn.f32 	%f286, %f285, %f258, %f284;
	mul.f32 	%f287, %f281, %f6;
	fma.rn.f32 	%f288, %f287, %f263, %f286;
	mul.f32 	%f289, %f6, %f278;
	fma.rn.f32 	%f297, %f289, %f279, %f288;
	bra.uni 	$L__BB2_18;
$L__BB2_8:
	setp.leu.f64 	%p20, %fd3, 0d4022F1AC14C660A2;
	setp.geu.f64 	%p21, %fd3, 0d4022F33333333333;
	or.pred  	%p22, %p20, %p21;
	@%p22 bra 	$L__BB2_10;
	add.f32 	%f169, %f7, 0f3F800000;
	fma.rn.f32 	%f170, %f5, 0f42240000, %f169;
	add.f32 	%f171, %f170, 0f3F000000;
	add.f32 	%f172, %f5, 0f3F800000;
	fma.rn.f32 	%f173, %f172, 0f42240000, %f169;
	add.f32 	%f174, %f173, 0f3F000000;
	add.f32 	%f175, %f7, 0f40400000;
	fma.rn.f32 	%f176, %f5, 0f42240000, %f175;
	add.f32 	%f177, %f176, 0f3F000000;
	add.f32 	%f178, %f7, 0f40000000;
	fma.rn.f32 	%f179, %f5, 0f42240000, %f178;
	add.f32 	%f180, %f179, 0f3F000000;
	cvt.rn.f32.f64 	%f181, %fd2;
	cvt.rn.f32.f64 	%f182, %fd1;
	tex.3d.v4.f32.f32 	{%f183, %f184, %f185, %f186}, [%rd16, {%f171, %f181, %f182, %f182}];
	mul.f32 	%f187, %f183, 0f40400000;
	tex.3d.v4.f32.f32 	{%f188, %f189, %f190, %f191}, [%rd16, {%f180, %f181, %f182, %f182}];
	mul.f32 	%f192, %f188, 0f40400000;
	sub.f32 	%f193, %f187, %f192;
	tex.3d.v4.f32.f32 	{%f194, %f195, %f196, %f197}, [%rd16, {%f177, %f181, %f182, %f182}];
	add.f32 	%f198, %f194, %f193;
	fma.rn.f32 	%f199, %f172, 0f42240000, %f175;
	add.f32 	%f200, %f199, 0f3F000000;
	fma.rn.f32 	%f201, %f172, 0f42240000, %f178;
	add.f32 	%f202, %f201, 0f3F000000;
	tex.3d.v4.f32.f32 	{%f203, %f204, %f205, %f206}, [%rd16, {%f174, %f181, %f182, %f182}];
	mul.f32 	%f207, %f203, 0f40400000;
	tex.3d.v4.f32.f32 	{%f208, %f209, %f210, %f211}, [%rd16, {%f202, %f181, %f182, %f182}];
	mul.f32 	%f212, %f208, 0f40400000;
	sub.f32 	%f213, %f207, %f212;
	tex.3d.v4.f32.f32 	{%f214, %f215, %f216, %f217}, [%rd16, {%f200, %f181, %f182, %f182}];
	add.f64 	%fd29, %fd3, 0dC022F1AC14C660A2;
	div.rn.f64 	%fd30, %fd29, 0d3F6871E6C0000000;
	cvt.rn.f32.f64 	%f218, %fd30;
	add.f32 	%f219, %f214, %f213;
	mov.f32 	%f220, 0f3F800000;
	sub.f32 	%f221, %f220, %f218;
	sub.f32 	%f222, %f220, %f6;
	mul.f32 	%f223, %f221, %f222;
	mul.f32 	%f224, %f222, %f218;
	mul.f32 	%f225, %f224, %f183;
	fma.rn.f32 	%f226, %f223, %f198, %f225;
	mul.f32 	%f227, %f221, %f6;
	fma.rn.f32 	%f228, %f227, %f219, %f226;
	mul.f32 	%f229, %f6, %f218;
	fma.rn.f32 	%f297, %f229, %f203, %f228;
	bra.uni 	$L__BB2_18;
$L__BB2_10:
	sub.f32 	%f130, %f1, %f7;
	fma.rn.f32 	%f131, %f5, 0f42240000, %f7;
	add.f32 	%f132, %f131, 0f3F000000;
	add.f32 	%f133, %f7, 0f3F800000;
	fma.rn.f32 	%f134, %f5, 0f42240000, %f133;
	add.f32 	%f135, %f134, 0f3F000000;
	add.f32 	%f136, %f5, 0f3F800000;
	fma.rn.f32 	%f137, %f136, 0f42240000, %f7;
	add.f32 	%f138, %f137, 0f3F000000;
	fma.rn.f32 	%f139, %f136, 0f42240000, %f133;
	add.f32 	%f140, %f139, 0f3F000000;
	cvt.rn.f32.f64 	%f141, %fd2;
	cvt.rn.f32.f64 	%f142, %fd1;
	tex.3d.v4.f32.f32 	{%f143, %f144, %f145, %f146}, [%rd16, {%f132, %f141, %f142, %f142}];
	mov.f32 	%f147, 0f3F800000;
	sub.f32 	%f148, %f147, %f130;
	sub.f32 	%f149, %f147, %f6;
	mul.f32 	%f150, %f149, %f148;
	mul.f32 	%f151, %f149, %f130;
	tex.3d.v4.f32.f32 	{%f152, %f153, %f154, %f155}, [%rd16, {%f135, %f141, %f142, %f142}];
	mul.f32 	%f156, %f151, %f152;
	fma.rn.f32 	%f157, %f150, %f143, %f156;
	mul.f32 	%f158, %f6, %f148;
	tex.3d.v4.f32.f32 	{%f159, %f160, %f161, %f162}, [%rd16, {%f138, %f141, %f142, %f142}];
	fma.rn.f32 	%f163, %f158, %f159, %f157;
	mul.f32 	%f164, %f6, %f130;
	tex.3d.v4.f32.f32 	{%f165, %f166, %f167, %f168}, [%rd16, {%f140, %f141, %f142, %f142}];
	fma.rn.f32 	%f297, %f164, %f165, %f163;
	bra.uni 	$L__BB2_18;
$L__BB2_11:
	cvt.rzi.s32.f32 	%r7, %f2;
	cvt.rn.f32.s32 	%f18, %r7;
	setp.eq.f32 	%p10, %f2, %f18;
	@%p10 bra 	$L__BB2_13;
	cvt.rmi.f32.f32 	%f110, %f2;
	fma.rn.f32 	%f111, %f110, 0f42240000, %f1;
	add.f32 	%f112, %f111, 0f3F000000;
	add.f32 	%f113, %f110, 0f3F800000;
	fma.rn.f32 	%f114, %f113, 0f42240000, %f1;
	add.f32 	%f115, %f114, 0f3F000000;
	cvt.rn.f32.f64 	%f116, %fd2;
	cvt.rn.f32.f64 	%f117, %fd1;
	tex.3d.v4.f32.f32 	{%f118, %f119, %f120, %f121}, [%rd16, {%f112, %f116, %f117, %f117}];
	sub.f32 	%f122, %f2, %f110;
	mov.f32 	%f123, 0f3F800000;
	sub.f32 	%f124, %f123, %f122;
	tex.3d.v4.f32.f32 	{%f125, %f126, %f127, %f128}, [%rd16, {%f115, %f116, %f117, %f117}];
	mul.f32 	%f129, %f122, %f125;
	fma.rn.f32 	%f297, %f124, %f118, %f129;
	bra.uni 	$L__BB2_18;
$L__BB2_13:
	setp.geu.f64 	%p11, %fd3, 0d4022F1AC14C660A2;
	setp.leu.f64 	%p12, %fd3, 0d40224CCCCCCCCCCD;
	or.pred  	%p13, %p11, %p12;
	@%p13 bra 	$L__BB2_15;
	cvt.rmi.f32.f32 	%f78, %f1;
	fma.rn.f32 	%f79, %f2, 0f42240000, %f78;
	add.f32 	%f80, %f79, 0f3F000000;
	add.f32 	%f81, %f78, 0fC0000000;
	cvt.rmi.f32.f32 	%f82, %f2;
	fma.rn.f32 	%f83, %f82, 0f42240000, %f81;
	add.f32 	%f84, %f83, 0f3F000000;
	add.f32 	%f85, %f78, 0fBF800000;
	fma.rn.f32 	%f86, %f82, 0f42240000, %f85;
	add.f32 	%f87, %f86, 0f3F000000;
	cvt.rn.f32.f64 	%f88, %fd2;
	cvt.rn.f32.f64 	%f89, %fd1;
	tex.3d.v4.f32.f32 	{%f90, %f91, %f92, %f93}, [%rd16, {%f80, %f88, %f89, %f89}];
	mul.f32 	%f94, %f90, 0f40400000;
	tex.3d.v4.f32.f32 	{%f95, %f96, %f97, %f98}, [%rd16, {%f87, %f88, %f89, %f89}];
	mul.f32 	%f99, %f95, 0f40400000;
	sub.f32 	%f100, %f94, %f99;
	tex.3d.v4.f32.f32 	{%f101, %f102, %f103, %f104}, [%rd16, {%f84, %f88, %f89, %f89}];
	add.f64 	%fd27, %fd3, 0dC0224CCCCCCCCCCD;
	div.rn.f64 	%fd28, %fd27, 0d3FD49BE900000000;
	cvt.rn.f32.f64 	%f105, %fd28;
	add.f32 	%f106, %f101, %f100;
	mov.f32 	%f107, 0f3F800000;
	sub.f32 	%f108, %f107, %f105;
	mul.f32 	%f109, %f106, %f105;
	fma.rn.f32 	%f297, %f108, %f90, %f109;
	bra.uni 	$L__BB2_18;
$L__BB2_15:
	setp.leu.f64 	%p14, %fd3, 0d4022F1AC14C660A2;
	setp.geu.f64 	%p15, %fd3, 0d4022F33333333333;
	or.pred  	%p16, %p14, %p15;
	@%p16 bra 	$L__BB2_17;
	add.f32 	%f39, %f1, 0f3F800000;
	cvt.rmi.f32.f32 	%f40, %f39;
	cvt.rmi.f32.f32 	%f41, %f2;
	fma.rn.f32 	%f42, %f41, 0f42240000, %f40;
	add.f32 	%f43, %f42, 0f3F000000;
	cvt.rmi.f32.f32 	%f44, %f1;
	add.f32 	%f45, %f44, 0f40400000;
	fma.rn.f32 	%f46, %f41, 0f42240000, %f45;
	add.f32 	%f47, %f46, 0f3F000000;
	add.f32 	%f48, %f44, 0f40000000;
	fma.rn.f32 	%f49, %f41, 0f42240000, %f48;
	add.f32 	%f50, %f49, 0f3F000000;
	cvt.rn.f32.f64 	%f51, %fd2;
	cvt.rn.f32.f64 	%f52, %fd1;
	tex.3d.v4.f32.f32 	{%f53, %f54, %f55, %f56}, [%rd16, {%f43, %f51, %f52, %f52}];
	mul.f32 	%f57, %f53, 0f40400000;
	tex.3d.v4.f32.f32 	{%f58, %f59, %f60, %f61}, [%rd16, {%f50, %f51, %f52, %f52}];
	mul.f32 	%f62, %f58, 0f40400000;
	sub.f32 	%f63, %f57, %f62;
	tex.3d.v4.f32.f32 	{%f64, %f65, %f66, %f67}, [%rd16, {%f47, %f51, %f52, %f52}];
	add.f64 	%fd25, %fd3, 0dC022F1AC14C660A2;
	div.rn.f64 	%fd26, %fd25, 0d3F6871E6CD291000;
	cvt.rn.f32.f64 	%f68, %fd26;
	add.f32 	%f69, %f64, %f63;
	mov.f32 	%f70, 0f3F800000;
	sub.f32 	%f71, %f70, %f68;
	mul.f32 	%f72, %f71, %f69;
	tex.3d.v4.f32.f32 	{%f73, %f74, %f75, %f76}, [%rd16, {%f77, %f51, %f52, %f52}];
	fma.rn.f32 	%f297, %f73, %f68, %f72;
	bra.uni 	$L__BB2_18;
$L__BB2_17:
	cvt.rmi.f32.f32 	%f19, %f1;
	fma.rn.f32 	%f20, %f2, 0f42240000, %f19;
	add.f32 	%f21, %f20, 0f3F000000;
	add.f32 	%f22, %f19, 0f3F800000;
	fma.rn.f32 	%f23, %f2, 0f42240000, %f22;
	add.f32 	%f24, %f23, 0f3F000000;
	cvt.rn.f32.f64 	%f25, %fd2;
	cvt.rn.f32.f64 	%f26, %fd1;
	tex.3d.v4.f32.f32 	{%f27, %f28, %f29, %f30}, [%rd16, {%f21, %f25, %f26, %f26}];
	sub.f32 	%f31, %f1, %f19;
	mov.f32 	%f32, 0f3F800000;
	sub.f32 	%f33, %f32, %f31;
	tex.3d.v4.f32.f32 	{%f34, %f35, %f36, %f37}, [%rd16, {%f24, %f25, %f26, %f26}];
	mul.f32 	%f38, %f31, %f34;
	fma.rn.f32 	%f297, %f33, %f27, %f38;
$L__BB2_18:
	cvt.f64.f32 	%fd33, %f297;
	st.global.f64 	[%rd26], %fd33;
	add.s32 	%r8, %r8, 1;
	add.s64 	%rd26, %rd26, 8;
	add.s64 	%rd25, %rd25, 8;
	add.s64 	%rd24, %rd24, 8;
	add.s64 	%rd23, %rd23, 8;
	add.s64 	%rd22, %rd22, 8;
	setp.ne.s32 	%p23, %r8, 65536;
	@%p23 bra 	$L__BB2_1;
	ret;

}
	// .globl	_Z21global_memory_readingPdS_S_S_S_S_S_S_S_S_
.visible .entry _Z21global_memory_readingPdS_S_S_S_S_S_S_S_S_(
	.param .u64 .ptr .align 1 _Z21global_memory_readingPdS_S_S_S_S_S_S_S_S__param_0,
	.param .u64 .ptr .align 1 _Z21global_memory_readingPdS_S_S_S_S_S_S_S_S__param_1,
	.param .u64 .ptr .align 1 _Z21global_memory_readingPdS_S_S_S_S_S_S_S_S__param_2,
	.param .u64 .ptr .align 1 _Z21global_memory_readingPdS_S_S_S_S_S_S_S_S__param_3,
	.param .u64 .ptr .align 1 _Z21global_memory_readingPdS_S_S_S_S_S_S_S_S__param_4,
	.param .u64 .ptr .align 1 _Z21global_memory_readingPdS_S_S_S_S_S_S_S_S__param_5,
	.param .u64 .ptr .align 1 _Z21global_memory_readingPdS_S_S_S_S_S_S_S_S__param_6,
	.param .u64 .ptr .align 1 _Z21global_memory_readingPdS_S_S_S_S_S_S_S_S__param_7,
	.param .u64 .ptr .align 1 _Z21global_memory_readingPdS_S_S_S_S_S_S_S_S__param_8,
	.param .u64 .ptr .align 1 _Z21global_memory_readingPdS_S_S_S_S_S_S_S_S__param_9
)
{
	.reg .pred 	%p<21>;
	.reg .b32 	%r<95>;
	.reg .b64 	%rd<61>;
	.reg .b64 	%fd<34>;

	ld.param.u64 	%rd11, [_Z21global_memory_readingPdS_S_S_S_S_S_S_S_S__param_2];
	ld.param.u64 	%rd12, [_Z21global_memory_readingPdS_S_S_S_S_S_S_S_S__param_3];
	ld.param.u64 	%rd13, [_Z21global_memory_readingPdS_S_S_S_S_S_S_S_S__param_5];
	ld.param.u64 	%rd14, [_Z21global_memory_readingPdS_S_S_S_S_S_S_S_S__param_6];
	ld.param.u64 	%rd15, [_Z21global_memory_readingPdS_S_S_S_S_S_S_S_S__param_7];
	ld.param.u64 	%rd16, [_Z21global_memory_readingPdS_S_S_S_S_S_S_S_S__param_8];
	ld.param.u64 	%rd17, [_Z21global_memory_readingPdS_S_S_S_S_S_S_S_S__param_9];
	cvta.to.global.u64 	%rd1, %rd17;
	cvta.to.global.u64 	%rd2, %rd16;
	cvta.to.global.u64 	%rd3, %rd15;
	cvta.to.global.u64 	%rd4, %rd12;
	cvta.to.global.u64 	%rd5, %rd14;
	cvta.to.global.u64 	%rd6, %rd11;
	cvta.to.global.u64 	%rd7, %rd13;
	mov.b32 	%r79, 0;
$L__BB3_1:
	ld.param.u64 	%rd57, [_Z21global_memory_readingPdS_S_S_S_S_S_S_S_S__param_0];
	cvta.to.global.u64 	%rd18, %rd57;
	mul.wide.u32 	%rd19, %r79, 8;
	add.s64 	%rd20, %rd18, %rd19;
	ld.global.f64 	%fd1, [%rd20];
	mov.b32 	%r81, 0;
	mov.b32 	%r80, 40;
$L__BB3_2:
	ld.param.u64 	%rd59, [_Z21global_memory_readingPdS_S_S_S_S_S_S_S_S__param_4];
	sub.s32 	%r43, %r80, %r81;
	shr.u32 	%r44, %r43, 31;
	add.s32 	%r45, %r43, %r44;
	shr.s32 	%r46, %r45, 1;
	add.s32 	%r82, %r46, %r81;
	cvta.to.global.u64 	%rd21, %rd59;
	mul.wide.s32 	%rd22, %r82, 8;
	add.s64 	%rd23, %rd21, %rd22;
	ld.global.f64 	%fd2, [%rd23];
	setp.eq.f64 	%p1, %fd2, %fd1;
	@%p1 bra 	$L__BB3_5;
	setp.lt.f64 	%p2, %fd2, %fd1;
	add.s32 	%r47, %r82, 1;
	add.s32 	%r48, %r82, -1;
	selp.b32 	%r81, %r47, %r81, %p2;
	selp.b32 	%r80, %r80, %r48, %p2;
	setp.le.s32 	%p3, %r81, %r80;
	@%p3 bra 	$L__BB3_2;
	ld.param.u64 	%rd60, [_Z21global_memory_readingPdS_S_S_S_S_S_S_S_S__param_4];
	cvta.to.global.u64 	%rd24, %rd60;
	mul.wide.s32 	%rd25, %r81, 8;
	add.s64 	%rd26, %rd24, %rd25;
	ld.global.f64 	%fd9, [%rd26];
	sub.f64 	%fd10, %fd9, %fd1;
	abs.f64 	%fd11, %fd10;
	mul.wide.s32 	%rd27, %r80, 8;
	add.s64 	%rd28, %rd24, %rd27;
	ld.global.f64 	%fd12, [%rd28];
	sub.f64 	%fd13, %fd12, %fd1;
	abs.f64 	%fd14, %fd13;
	setp.lt.f64 	%p4, %fd11, %fd14;
	selp.b32 	%r82, %r81, %r80, %p4;
$L__BB3_5:
	mul.lo.s32 	%r9, %r82, 41;
	mov.b32 	%r83, 0;
$L__BB3_6:
	ld.param.u64 	%rd58, [_Z21global_memory_readingPdS_S_S_S_S_S_S_S_S__param_1];
	cvta.to.global.u64 	%rd29, %rd58;
	mul.wide.u32 	%rd30, %r83, 8;
	add.s64 	%rd31, %rd29, %rd30;
	ld.global.f64 	%fd3, [%rd31];
	mov.b32 	%r85, 0;
	mov.b32 	%r84, 40;
$L__BB3_7:
	sub.s32 	%r52, %r84, %r85;
	shr.u32 	%r53, %r52, 31;
	add.s32 	%r54, %r52, %r53;
	shr.s32 	%r55, %r54, 1;
	add.s32 	%r86, %r55, %r85;
	mul.wide.s32 	%rd32, %r86, 8;
	add.s64 	%rd33, %rd7, %rd32;
	ld.global.f64 	%fd4, [%rd33];
	setp.eq.f64 	%p5, %fd4, %fd3;
	@%p5 bra 	$L__BB3_10;
	setp.lt.f64 	%p6, %fd4, %fd3;
	add.s32 	%r56, %r86, 1;
	add.s32 	%r57, %r86, -1;
	selp.b32 	%r85, %r56, %r85, %p6;
	selp.b32 	%r84, %r84, %r57, %p6;
	setp.le.s32 	%p7, %r85, %r84;
	@%p7 bra 	$L__BB3_7;
	mul.wide.s32 	%rd34, %r85, 8;
	add.s64 	%rd35, %rd7, %rd34;
	ld.global.f64 	%fd15, [%rd35];
	sub.f64 	%fd16, %fd15, %fd3;
	abs.f64 	%fd17, %fd16;
	mul.wide.s32 	%rd36, %r84, 8;
	add.s64 	%rd37, %rd7, %rd36;
	ld.global.f64 	%fd18, [%rd37];
	sub.f64 	%fd19, %fd18, %fd3;
	abs.f64 	%fd20, %fd19;
	setp.lt.f64 	%p8, %fd17, %fd20;
	selp.b32 	%r86, %r85, %r84, %p8;
$L__BB3_10:
	add.s32 	%r59, %r86, %r9;
	mul.lo.s32 	%r18, %r59, 41;
	mov.b32 	%r87, 0;
$L__BB3_11:
	mul.wide.u32 	%rd38, %r87, 8;
	add.s64 	%rd39, %rd6, %rd38;
	ld.global.f64 	%fd5, [%rd39];
	mov.b32 	%r89, 0;
	mov.b32 	%r88, 40;
$L__BB3_12:
	sub.s32 	%r62, %r88, %r89;
	shr.u32 	%r63, %r62, 31;
	add.s32 	%r64, %r62, %r63;
	shr.s32 	%r65, %r64, 1;
	add.s32 	%r90, %r65, %r89;
	mul.wide.s32 	%rd40, %r90, 8;
	add.s64 	%rd41, %rd5, %rd40;
	ld.global.f64 	%fd6, [%rd41];
	setp.eq.f64 	%p9, %fd6, %fd5;
	@%p9 bra 	$L__BB3_15;
	setp.lt.f64 	%p10, %fd6, %fd5;
	add.s32 	%r66, %r90, 1;
	add.s32 	%r67, %r90, -1;
	selp.b32 	%r89, %r66, %r89, %p10;
	selp.b32 	%r88, %r88, %r67, %p10;
	setp.le.s32 	%p11, %r89, %r88;
	@%p11 bra 	$L__BB3_12;
	mul.wide.s32 	%rd42, %r89, 8;
	add.s64 	%rd43, %rd5, %rd42;
	ld.global.f64 	%fd21, [%rd43];
	sub.f64 	%fd22, %fd21, %fd5;
	abs.f64 	%fd23, %fd22;
	mul.wide.s32 	%rd44, %r88, 8;
	add.s64 	%rd45, %rd5, %rd44;
	ld.global.f64 	%fd24, [%rd45];
	sub.f64 	%fd25, %fd24, %fd5;
	abs.f64 	%fd26, %fd25;
	setp.lt.f64 	%p12, %fd23, %fd26;
	selp.b32 	%r90, %r89, %r88, %p12;
$L__BB3_15:
	add.s32 	%r69, %r90, %r18;
	mul.lo.s32 	%r27, %r69, 41;
	mov.b32 	%r91, 0;
$L__BB3_16:
	mul.wide.u32 	%rd46, %r91, 8;
	add.s64 	%rd47, %rd4, %rd46;
	ld.global.f64 	%fd7, [%rd47];
	mov.b32 	%r93, 0;
	mov.b32 	%r92, 40;
$L__BB3_17:
	sub.s32 	%r72, %r92, %r93;
	shr.u32 	%r73, %r72, 31;
	add.s32 	%r74, %r72, %r73;
	shr.s32 	%r75, %r74, 1;
	add.s32 	%r94, %r75, %r93;
	mul.wide.s32 	%rd48, %r94, 8;
	add.s64 	%rd49, %rd3, %rd48;
	ld.global.f64 	%fd8, [%rd49];
	setp.eq.f64 	%p13, %fd8, %fd7;
	@%p13 bra 	$L__BB3_20;
	setp.lt.f64 	%p14, %fd8, %fd7;
	add.s32 	%r76, %r94, 1;
	add.s32 	%r77, %r94, -1;
	selp.b32 	%r93, %r76, %r93, %p14;
	selp.b32 	%r92, %r92, %r77, %p14;
	setp.le.s32 	%p15, %r93, %r92;
	@%p15 bra 	$L__BB3_17;
	mul.wide.s32 	%rd50, %r93, 8;
	add.s64 	%rd51, %rd3, %rd50;
	ld.global.f64 	%fd27, [%rd51];
	sub.f64 	%fd28, %fd27, %fd7;
	abs.f64 	%fd29, %fd28;
	mul.wide.s32 	%rd52, %r92, 8;
	add.s64 	%rd53, %rd3, %rd52;
	ld.global.f64 	%fd30, [%rd53];
	sub.f64 	%fd31, %fd30, %fd7;
	abs.f64 	%fd32, %fd31;
	setp.lt.f64 	%p16, %fd29, %fd32;
	selp.b32 	%r94, %r93, %r92, %p16;
$L__BB3_20:
	add.s32 	%r78, %r94, %r27;
	mul.wide.s32 	%rd54, %r78, 8;
	add.s64 	%rd55, %rd2, %rd54;
	ld.global.f64 	%fd33, [%rd55];
	add.s64 	%rd56, %rd1, %rd54;
	st.global.f64 	[%rd56], %fd33;
	add.s32 	%r91, %r91, 1;
	setp.ne.s32 	%p17, %r91, 50;
	@%p17 bra 	$L__BB3_16;
	add.s32 	%r87, %r87, 1;
	setp.ne.s32 	%p18, %r87, 50;
	@%p18 bra 	$L__BB3_11;
	add.s32 	%r83, %r83, 1;
	setp.ne.s32 	%p19, %r83, 50;
	@%p19 bra 	$L__BB3_6;
	add.s32 	%r79, %r79, 1;
	setp.ne.s32 	%p20, %r79, 50;
	@%p20 bra 	$L__BB3_1;
	ret;

}
	// .globl	_Z37cooling_function_comparison_global_v2yPdS_S_S_S_
.visible .entry _Z37cooling_function_comparison_global_v2yPdS_S_S_S_(
	.param .u64 _Z37cooling_function_comparison_global_v2yPdS_S_S_S__param_0,
	.param .u64 .ptr .align 1 _Z37cooling_function_comparison_global_v2yPdS_S_S_S__param_1,
	.param .u64 .ptr .align 1 _Z37cooling_function_comparison_global_v2yPdS_S_S_S__param_2,
	.param .u64 .ptr .align 1 _Z37cooling_function_comparison_global_v2yPdS_S_S_S__param_3,
	.param .u64 .ptr .align 1 _Z37cooling_function_comparison_global_v2yPdS_S_S_S__param_4,
	.param .u64 .ptr .align 1 _Z37cooling_function_comparison_global_v2yPdS_S_S_S__param_5
)
{
	.local .align 16 .b8 	__local_depot4[16];
	.reg .b64 	%SP;
	.reg .b64 	%SPL;
	.reg .pred 	%p<4>;
	.reg .b32 	%r<43>;
	.reg .b32 	%f<40>;
	.reg .b64 	%rd<26>;
	.reg .b64 	%fd<30>;

	mov.u64 	%SPL, __local_depot4;
	cvta.local.u64 	%SP, %SPL;
	ld.param.u64 	%rd6, [_Z37cooling_function_comparison_global_v2yPdS_S_S_S__param_0];
	ld.param.u64 	%rd7, [_Z37cooling_function_comparison_global_v2yPdS_S_S_S__param_1];
	ld.param.u64 	%rd8, [_Z37cooling_function_comparison_global_v2yPdS_S_S_S__param_2];
	ld.param.u64 	%rd9, [_Z37cooling_function_comparison_global_v2yPdS_S_S_S__param_3];
	ld.param.u64 	%rd10, [_Z37cooling_function_comparison_global_v2yPdS_S_S_S__param_4];
	ld.param.u64 	%rd11, [_Z37cooling_function_comparison_global_v2yPdS_S_S_S__param_5];
	cvta.to.global.u64 	%rd1, %rd11;
	mov.u32 	%r4, %ctaid.x;
	mov.u32 	%r5, %ntid.x;
	mov.u32 	%r6, %tid.x;
	mad.lo.s32 	%r42, %r4, %r5, %r6;
	setp.gt.s32 	%p1, %r42, 6249999;
	@%p1 bra 	$L__BB4_5;
	cvta.to.global.u64 	%rd2, %rd7;
	cvta.to.global.u64 	%rd3, %rd8;
	cvta.to.global.u64 	%rd4, %rd9;
	cvta.to.global.u64 	%rd5, %rd10;
$L__BB4_2:
	mul.wide.s32 	%rd12, %r42, 8;
	add.s64 	%rd13, %rd1, %rd12;
	mul.hi.s32 	%r7, %r42, 1374389535;
	shr.u32 	%r8, %r7, 31;
	shr.s32 	%r9, %r7, 4;
	add.s32 	%r10, %r9, %r8;
	mul.lo.s32 	%r11, %r10, 50;
	sub.s32 	%r12, %r42, %r11;
	mul.hi.s32 	%r13, %r10, 1374389535;
	shr.u32 	%r14, %r13, 31;
	shr.s32 	%r15, %r13, 4;
	add.s32 	%r16, %r15, %r14;
	mul.lo.s32 	%r17, %r16, 50;
	sub.s32 	%r18, %r10, %r17;
	mul.hi.s32 	%r19, %r42, 1759218605;
	shr.u32 	%r20, %r19, 31;
	shr.s32 	%r21, %r19, 10;
	add.s32 	%r22, %r21, %r20;
	mul.hi.s32 	%r23, %r22, 1374389535;
	shr.u32 	%r24, %r23, 31;
	shr.s32 	%r25, %r23, 4;
	add.s32 	%r26, %r25, %r24;
	mul.lo.s32 	%r27, %r26, 50;
	sub.s32 	%r28, %r22, %r27;
	mul.hi.s32 	%r29, %r42, 1125899907;
	shr.u32 	%r30, %r29, 31;
	shr.s32 	%r31, %r29, 15;
	add.s32 	%r32, %r31, %r30;
	mul.wide.s32 	%rd14, %r32, 8;
	add.s64 	%rd15, %rd2, %rd14;
	ld.global.f64 	%fd1, [%rd15];
	add.f64 	%fd2, %fd1, 0dC008000000000000;
	mul.f64 	%fd3, %fd2, 0d4044000000000000;
	div.rn.f64 	%fd4, %fd3, 0d4022000000000000;
	add.f64 	%fd5, %fd4, 0d3FE0000000000000;
	cvt.rn.f32.f64 	%f1, %fd5;
	mul.wide.s32 	%rd16, %r28, 8;
	add.s64 	%rd17, %rd3, %rd16;
	ld.global.f64 	%fd6, [%rd17];
	mul.f64 	%fd7, %fd6, 0d4044000000000000;
	div.rn.f64 	%fd8, %fd7, 0d4024000000000000;
	add.f64 	%fd9, %fd8, 0d3FE0000000000000;
	cvt.rn.f32.f64 	%f2, %fd9;
	mul.wide.s32 	%rd18, %r18, 8;
	add.s64 	%rd19, %rd4, %rd18;
	ld.global.f64 	%fd10, [%rd19];
	add.f64 	%fd11, %fd10, 0dC000000000000000;
	mul.f64 	%fd12, %fd11, 0d4044000000000000;
	div.rn.f64 	%fd13, %fd12, 0d4037000000000000;
	add.f64 	%fd14, %fd13, 0d3FE0000000000000;
	cvt.rn.f32.f64 	%f3, %fd14;
	mul.wide.s32 	%rd20, %r12, 8;
	add.s64 	%rd21, %rd5, %rd20;
	ld.global.f64 	%fd15, [%rd21];
	add.f64 	%fd16, %fd15, 0dC000000000000000;
	mul.f64 	%fd17, %fd16, 0d4044000000000000;
	div.rn.f64 	%fd18, %fd17, 0d402A000000000000;
	add.f64 	%fd19, %fd18, 0d3FE0000000000000;
	cvt.rn.f32.f64 	%f4, %fd19;
	cvt.rmi.f32.f32 	%f5, %f4;
	cvt.rzi.s32.f32 	%r33, %f5;
	cvt.rmi.f32.f32 	%f6, %f3;
	cvt.rzi.s32.f32 	%r34, %f6;
	mad.lo.s32 	%r35, %r34, 41, %r33;
	cvt.rn.f64.s32 	%fd20, %r35;
	add.f64 	%fd21, %fd20, 0d3FE0000000000000;
	cvt.rn.f32.f64 	%f7, %fd21;
	tex.3d.v4.f32.f32 	{%f8, %f9, %f10, %f11}, [%rd6, {%f7, %f2, %f1, %f1}];
	add.s32 	%r36, %r35, 1;
	cvt.rn.f64.s32 	%fd22, %r36;
	add.f64 	%fd23, %fd22, 0d3FE0000000000000;
	cvt.rn.f32.f64 	%f12, %fd23;
	tex.3d.v4.f32.f32 	{%f13, %f14, %f15, %f16}, [%rd6, {%f12, %f2, %f1, %f1}];
	add.s32 	%r37, %r35, 41;
	cvt.rn.f64.s32 	%fd24, %r37;
	add.f64 	%fd25, %fd24, 0d3FE0000000000000;
	cvt.rn.f32.f64 	%f17, %fd25;
	tex.3d.v4.f32.f32 	{%f18, %f19, %f20, %f21}, [%rd6, {%f17, %f2, %f1, %f1}];
	add.s32 	%r38, %r35, 42;
	cvt.rn.f64.s32 	%fd26, %r38;
	add.f64 	%fd27, %fd26, 0d3FE0000000000000;
	cvt.rn.f32.f64 	%f22, %fd27;
	tex.3d.v4.f32.f32 	{%f23, %f24, %f25, %f26}, [%rd6, {%f22, %f2, %f1, %f1}];
	cvt.rn.f32.s32 	%f27, %r33;
	cvt.rn.f32.s32 	%f28, %r34;
	sub.f32 	%f29, %f4, %f27;
	sub.f32 	%f30, %f3, %f28;
	mov.f32 	%f31, 0f3F800000;
	sub.f32 	%f32, %f31, %f29;
	mul.f32 	%f33, %f8, %f32;
	fma.rn.f32 	%f34, %f13, %f29, %f33;
	mul.f32 	%f35, %f18, %f32;
	fma.rn.f32 	%f36, %f23, %f29, %f35;
	sub.f32 	%f37, %f31, %f30;
	mul.f32 	%f38, %f30, %f36;
	fma.rn.f32 	%f39, %f37, %f34, %f38;
	cvt.f64.f32 	%fd28, %f39;
	st.global.f64 	[%rd13], %fd28;
	setp.ne.s32 	%p2, %r42, 20;
	@%p2 bra 	$L__BB4_4;
	ld.global.f64 	%fd29, [%rd1+160];
	add.u64 	%rd22, %SP, 0;
	add.u64 	%rd23, %SPL, 0;
	mov.b32 	%r39, 20;
	st.local.u32 	[%rd23], %r39;
	st.local.f64 	[%rd23+8], %fd29;
	mov.u64 	%rd24, $str$1;
	cvta.global.u64 	%rd25, %rd24;
	{ // callseq 1, 0
	.param .b64 param0;
	st.param.b64 	[param0], %rd25;
	.param .b64 param1;
	st.param.b64 	[param1], %rd22;
	.param .b32 retval0;
	call.uni (retval0), 
	vprintf, 
	(
	param0, 
	param1
	);
	ld.param.b32 	%r40, [retval0];
	} // callseq 1
$L__BB4_4:
	add.s32 	%r3, %r42, 458752;
	setp.lt.s32 	%p3, %r42, 5791248;
	mov.u32 	%r42, %r3;
	@%p3 bra 	$L__BB4_2;
$L__BB4_5:
	ret;

}
	// .globl	_Z24global_memory_reading_v2PdS_S_S_S_S_
.visible .entry _Z24global_memory_reading_v2PdS_S_S_S_S_(
	.param .u64 .ptr .align 1 _Z24global_memory_reading_v2PdS_S_S_S_S__param_0,
	.param .u64 .ptr .align 1 _Z24global_memory_reading_v2PdS_S_S_S_S__param_1,
	.param .u64 .ptr .align 1 _Z24global_memory_reading_v2PdS_S_S_S_S__param_2,
	.param .u64 .ptr .align 1 _Z24global_memory_reading_v2PdS_S_S_S_S__param_3,
	.param .u64 .ptr .align 1 _Z24global_memory_reading_v2PdS_S_S_S_S__param_4,
	.param .u64 .ptr .align 1 _Z24global_memory_reading_v2PdS_S_S_S_S__param_5
)
{
	.local .align 16 .b8 	__local_depot5[16];
	.reg .b64 	%SP;
	.reg .b64 	%SPL;
	.reg .pred 	%p<4>;
	.reg .b32 	%r<58>;
	.reg .b64 	%rd<47>;
	.reg .b64 	%fd<84>;

	mov.u64 	%SPL, __local_depot5;
	cvta.local.u64 	%SP, %SPL;
	mov.u32 	%r4, %ctaid.x;
	mov.u32 	%r5, %ntid.x;
	mov.u32 	%r6, %tid.x;
	mad.lo.s32 	%r57, %r4, %r5, %r6;
	setp.gt.s32 	%p1, %r57, 6249999;
	@%p1 bra 	$L__BB5_4;
$L__BB5_1:
	ld.param.u64 	%rd46, [_Z24global_memory_reading_v2PdS_S_S_S_S__param_5];
	ld.param.u64 	%rd45, [_Z24global_memory_reading_v2PdS_S_S_S_S__param_4];
	ld.param.u64 	%rd44, [_Z24global_memory_reading_v2PdS_S_S_S_S__param_3];
	ld.param.u64 	%rd43, [_Z24global_memory_reading_v2PdS_S_S_S_S__param_2];
	ld.param.u64 	%rd42, [_Z24global_memory_reading_v2PdS_S_S_S_S__param_1];
	ld.param.u64 	%rd41, [_Z24global_memory_reading_v2PdS_S_S_S_S__param_0];
	mul.wide.s32 	%rd8, %r57, 8;
	cvta.to.global.u64 	%rd1, %rd46;
	add.s64 	%rd9, %rd1, %rd8;
	mul.hi.s32 	%r7, %r57, 1374389535;
	shr.u32 	%r8, %r7, 31;
	shr.s32 	%r9, %r7, 4;
	add.s32 	%r10, %r9, %r8;
	mul.lo.s32 	%r11, %r10, 50;
	sub.s32 	%r12, %r57, %r11;
	mul.hi.s32 	%r13, %r10, 1374389535;
	shr.u32 	%r14, %r13, 31;
	shr.s32 	%r15, %r13, 4;
	add.s32 	%r16, %r15, %r14;
	mul.lo.s32 	%r17, %r16, 50;
	sub.s32 	%r18, %r10, %r17;
	mul.hi.s32 	%r19, %r57, 1759218605;
	shr.u32 	%r20, %r19, 31;
	shr.s32 	%r21, %r19, 10;
	add.s32 	%r22, %r21, %r20;
	mul.hi.s32 	%r23, %r22, 1374389535;
	shr.u32 	%r24, %r23, 31;
	shr.s32 	%r25, %r23, 4;
	add.s32 	%r26, %r25, %r24;
	mul.lo.s32 	%r27, %r26, 50;
	sub.s32 	%r28, %r22, %r27;
	mul.hi.s32 	%r29, %r57, 1125899907;
	shr.u32 	%r30, %r29, 31;
	shr.s32 	%r31, %r29, 15;
	add.s32 	%r32, %r31, %r30;
	cvta.to.global.u64 	%rd10, %rd41;
	mul.wide.s32 	%rd11, %r32, 8;
	add.s64 	%rd12, %rd10, %rd11;
	ld.global.f64 	%fd1, [%rd12];
	add.f64 	%fd2, %fd1, 0dC008000000000000;
	mul.f64 	%fd3, %fd2, 0d4044000000000000;
	div.rn.f64 	%fd4, %fd3, 0d4022000000000000;
	add.f64 	%fd5, %fd4, 0d3FE0000000000000;
	cvt.rmi.f64.f64 	%fd6, %fd5;
	cvt.rzi.s32.f64 	%r33, %fd6;
	cvta.to.global.u64 	%rd13, %rd42;
	mul.wide.s32 	%rd14, %r28, 8;
	add.s64 	%rd15, %rd13, %rd14;
	ld.global.f64 	%fd7, [%rd15];
	mul.f64 	%fd8, %fd7, 0d4044000000000000;
	div.rn.f64 	%fd9, %fd8, 0d4024000000000000;
	add.f64 	%fd10, %fd9, 0d3FE0000000000000;
	cvt.rmi.f64.f64 	%fd11, %fd10;
	cvt.rzi.s32.f64 	%r34, %fd11;
	cvta.to.global.u64 	%rd16, %rd43;
	mul.wide.s32 	%rd17, %r18, 8;
	add.s64 	%rd18, %rd16, %rd17;
	ld.global.f64 	%fd12, [%rd18];
	add.f64 	%fd13, %fd12, 0dC000000000000000;
	mul.f64 	%fd14, %fd13, 0d4044000000000000;
	div.rn.f64 	%fd15, %fd14, 0d4037000000000000;
	add.f64 	%fd16, %fd15, 0d3FE0000000000000;
	cvt.rmi.f64.f64 	%fd17, %fd16;
	cvt.rzi.s32.f64 	%r35, %fd17;
	cvta.to.global.u64 	%rd19, %rd44;
	mul.wide.s32 	%rd20, %r12, 8;
	add.s64 	%rd21, %rd19, %rd20;
	ld.global.f64 	%fd18, [%rd21];
	add.f64 	%fd19, %fd18, 0dC000000000000000;
	mul.f64 	%fd20, %fd19, 0d4044000000000000;
	div.rn.f64 	%fd21, %fd20, 0d402A000000000000;
	add.f64 	%fd22, %fd21, 0d3FE0000000000000;
	cvt.rmi.f64.f64 	%fd23, %fd22;
	cvt.rzi.s32.f64 	%r36, %fd23;
	min.s32 	%r37, %r33, 40;
	max.s32 	%r38, %r37, 0;
	min.s32 	%r39, %r34, 40;
	max.s32 	%r40, %r39, 0;
	min.s32 	%r41, %r35, 40;
	max.s32 	%r42, %r41, 0;
	min.s32 	%r43, %r36, 40;
	max.s32 	%r44, %r43, 0;
	cvt.rn.f64.u32 	%fd24, %r38;
	sub.f64 	%fd25, %fd5, %fd24;
	cvt.rn.f64.u32 	%fd26, %r40;
	sub.f64 	%fd27, %fd10, %fd26;
	cvt.rn.f64.u32 	%fd28, %r42;
	sub.f64 	%fd29, %fd16, %fd28;
	cvt.rn.f64.u32 	%fd30, %r44;
	sub.f64 	%fd31, %fd22, %fd30;
	mad.lo.s32 	%r45, %r38, 41, %r40;
	mad.lo.s32 	%r46, %r45, 41, %r42;
	mad.lo.s32 	%r47, %r46, 41, %r44;
	cvta.to.global.u64 	%rd22, %rd45;
	mul.wide.u32 	%rd23, %r47, 8;
	add.s64 	%rd24, %rd22, %rd23;
	ld.global.f64 	%fd32, [%rd24];
	ld.global.f64 	%fd33, [%rd24+8];
	add.s32 	%r48, %r47, 41;
	mul.wide.u32 	%rd25, %r48, 8;
	add.s64 	%rd26, %rd22, %rd25;
	ld.global.f64 	%fd34, [%rd26];
	ld.global.f64 	%fd35, [%rd26+8];
	add.s32 	%r49, %r47, 1681;
	mul.wide.u32 	%rd27, %r49, 8;
	add.s64 	%rd28, %rd22, %rd27;
	ld.global.f64 	%fd36, [%rd28];
	ld.global.f64 	%fd37, [%rd28+8];
	add.s32 	%r50, %r47, 1722;
	mul.wide.u32 	%rd29, %r50, 8;
	add.s64 	%rd30, %rd22, %rd29;
	ld.global.f64 	%fd38, [%rd30];
	ld.global.f64 	%fd39, [%rd30+8];
	add.s32 	%r51, %r47, 68921;
	mul.wide.u32 	%rd31, %r51, 8;
	add.s64 	%rd32, %rd22, %rd31;
	ld.global.f64 	%fd40, [%rd32];
	ld.global.f64 	%fd41, [%rd32+8];
	add.s32 	%r52, %r47, 68962;
	mul.wide.u32 	%rd33, %r52, 8;
	add.s64 	%rd34, %rd22, %rd33;
	ld.global.f64 	%fd42, [%rd34];
	ld.global.f64 	%fd43, [%rd34+8];
	add.s32 	%r53, %r47, 70602;
	mul.wide.u32 	%rd35, %r53, 8;
	add.s64 	%rd36, %rd22, %rd35;
	ld.global.f64 	%fd44, [%rd36];
	ld.global.f64 	%fd45, [%rd36+8];
	ld.global.f64 	%fd46, [%rd24+565144];
	ld.global.f64 	%fd47, [%rd24+565152];
	mov.f64 	%fd48, 0d3FF0000000000000;
	sub.f64 	%fd49, %fd48, %fd31;
	mul.f64 	%fd50, %fd32, %fd49;
	fma.rn.f64 	%fd51, %fd33, %fd31, %fd50;
	mul.f64 	%fd52, %fd34, %fd49;
	fma.rn.f64 	%fd53, %fd35, %fd31, %fd52;
	mul.f64 	%fd54, %fd36, %fd49;
	fma.rn.f64 	%fd55, %fd37, %fd31, %fd54;
	mul.f64 	%fd56, %fd31, %fd39;
	fma.rn.f64 	%fd57, %fd38, %fd49, %fd56;
	sub.f64 	%fd58, %fd48, %fd29;
	mul.f64 	%fd59, %fd29, %fd53;
	fma.rn.f64 	%fd60, %fd58, %fd51, %fd59;
	mul.f64 	%fd61, %fd29, %fd57;
	fma.rn.f64 	%fd62, %fd58, %fd55, %fd61;
	mul.f64 	%fd63, %fd31, %fd41;
	fma.rn.f64 	%fd64, %fd49, %fd40, %fd63;
	mul.f64 	%fd65, %fd31, %fd43;
	fma.rn.f64 	%fd66, %fd49, %fd42, %fd65;
	mul.f64 	%fd67, %fd31, %fd45;
	fma.rn.f64 	%fd68, %fd49, %fd44, %fd67;
	mul.f64 	%fd69, %fd31, %fd47;
	fma.rn.f64 	%fd70, %fd49, %fd46, %fd69;
	mul.f64 	%fd71, %fd29, %fd66;
	fma.rn.f64 	%fd72, %fd58, %fd64, %fd71;
	mul.f64 	%fd73, %fd29, %fd70;
	fma.rn.f64 	%fd74, %fd58, %fd68, %fd73;
	sub.f64 	%fd75, %fd48, %fd27;
	mul.f64 	%fd76, %fd27, %fd62;
	fma.rn.f64 	%fd77, %fd75, %fd60, %fd76;
	mul.f64 	%fd78, %fd27, %fd74;
	fma.rn.f64 	%fd79, %fd75, %fd72, %fd78;
	sub.f64 	%fd80, %fd48, %fd25;
	mul.f64 	%fd81, %fd25, %fd79;
	fma.rn.f64 	%fd82, %fd80, %fd77, %fd81;
	st.global.f64 	[%rd9], %fd82;
	setp.ne.s32 	%p2, %r57, 20;
	@%p2 bra 	$L__BB5_3;
	ld.global.f64 	%fd83, [%rd1+160];
	add.u64 	%rd37, %SP, 0;
	add.u64 	%rd38, %SPL, 0;
	mov.b32 	%r54, 20;
	st.local.u32 	[%rd38], %r54;
	st.local.f64 	[%rd38+8], %fd83;
	mov.u64 	%rd39, $str$1;
	cvta.global.u64 	%rd40, %rd39;
	{ // callseq 2, 0
	.param .b64 param0;
	st.param.b64 	[param0], %rd40;
	.param .b64 param1;
	st.param.b64 	[param1], %rd37;
	.param .b32 retval0;
	call.uni (retval0), 
	vprintf, 
	(
	param0, 
	param1
	);
	ld.param.b32 	%r55, [retval0];
	} // callseq 2
$L__BB5_3:
	add.s32 	%r3, %r57, 458752;
	setp.lt.s32 	%p3, %r57, 5791248;
	mov.u32 	%r57, %r3;
	@%p3 bra 	$L__BB5_1;
$L__BB5_4:
	ret;

}
	// .globl	_Z34cooling_function_comparison_globalyPdS_S_S_S_
.visible .entry _Z34cooling_function_comparison_globalyPdS_S_S_S_(
	.param .u64 _Z34cooling_function_comparison_globalyPdS_S_S_S__param_0,
	.param .u64 .ptr .align 1 _Z34cooling_function_comparison_globalyPdS_S_S_S__param_1,
	.param .u64 .ptr .align 1 _Z34cooling_function_comparison_globalyPdS_S_S_S__param_2,
	.param .u64 .ptr .align 1 _Z34cooling_function_comparison_globalyPdS_S_S_S__param_3,
	.param .u64 .ptr .align 1 _Z34cooling_function_comparison_globalyPdS_S_S_S__param_4,
	.param .u64 .ptr .align 1 _Z34cooling_function_comparison_globalyPdS_S_S_S__param_5
)
{
	.reg .pred 	%p<15>;
	.reg .b32 	%r<23>;
	.reg .b32 	%f<21>;
	.reg .b64 	%rd<27>;
	.reg .b64 	%fd<51>;

	ld.param.u64 	%rd7, [_Z34cooling_function_comparison_globalyPdS_S_S_S__param_0];
	ld.param.u64 	%rd10, [_Z34cooling_function_comparison_globalyPdS_S_S_S__param_3];
	ld.param.u64 	%rd11, [_Z34cooling_function_comparison_globalyPdS_S_S_S__param_4];
	ld.param.u64 	%rd12, [_Z34cooling_function_comparison_globalyPdS_S_S_S__param_5];
	cvta.to.global.u64 	%rd13, %rd12;
	cvta.to.global.u64 	%rd14, %rd11;
	cvta.to.global.u64 	%rd1, %rd10;
	add.s64 	%rd2, %rd13, 8;
	add.s64 	%rd3, %rd14, 8;
	mov.b32 	%r18, 0;
$L__BB6_1:
	ld.param.u64 	%rd24, [_Z34cooling_function_comparison_globalyPdS_S_S_S__param_1];
	cvta.to.global.u64 	%rd15, %rd24;
	mul.wide.u32 	%rd16, %r18, 8;
	add.s64 	%rd4, %rd15, %rd16;
	mov.b32 	%r19, 0;
$L__BB6_2:
	mov.b32 	%r20, 0;
	mad.lo.s32 	%r16, %r18, 41, %r19;
	mul.wide.u32 	%rd20, %r19, 8;
$L__BB6_3:
	mad.lo.s32 	%r17, %r16, 41, %r20;
	mul.lo.s32 	%r21, %r17, 41;
	mov.b32 	%r22, 0;
	mov.u64 	%rd26, %rd3;
$L__BB6_4:
	ld.param.u64 	%rd25, [_Z34cooling_function_comparison_globalyPdS_S_S_S__param_2];
	mul.wide.u32 	%rd17, %r21, 8;
	add.s64 	%rd18, %rd2, %rd17;
	ld.global.f64 	%fd1, [%rd4];
	cvta.to.global.u64 	%rd19, %rd25;
	add.s64 	%rd21, %rd19, %rd20;
	ld.global.f64 	%fd2, [%rd21];
	mul.wide.u32 	%rd22, %r20, 8;
	add.s64 	%rd23, %rd1, %rd22;
	ld.global.f64 	%fd3, [%rd23];
	ld.global.f64 	%fd4, [%rd26+-8];
	add.f64 	%fd5, %fd1, 0dC008000000000000;
	setp.gt.f64 	%p1, %fd5, 0d0000000000000000;
	mul.f64 	%fd6, %fd5, 0d4044000000000000;
	div.rn.f64 	%fd7, %fd6, 0d4022000000000000;
	add.f64 	%fd8, %fd7, 0d3FE0000000000000;
	selp.f64 	%fd9, %fd8, 0d3FE0000000000000, %p1;
	max.f64 	%fd10, %fd2, 0d0000000000000000;
	mul.f64 	%fd11, %fd10, 0d4044000000000000;
	div.rn.f64 	%fd12, %fd11, 0d4024000000000000;
	add.f64 	%fd13, %fd12, 0d3FE0000000000000;
	setp.gt.f64 	%p2, %fd3, 0d4039000000000000;
	setp.gt.f64 	%p3, %fd4, 0d402E000000000000;
	selp.f64 	%fd14, 0d402E000000000000, %fd4, %p3;
	selp.f64 	%fd15, %fd4, %fd14, %p2;
	add.f64 	%fd16, %fd15, 0dC000000000000000;
	setp.gt.f64 	%p4, %fd16, 0d0000000000000000;
	mul.f64 	%fd17, %fd16, 0d4044000000000000;
	div.rn.f64 	%fd18, %fd17, 0d402A000000000000;
	selp.f64 	%fd19, %fd18, 0d0000000000000000, %p4;
	cvt.rn.f32.f64 	%f1, %fd19;
	add.f64 	%fd20, %fd3, 0dC000000000000000;
	selp.f64 	%fd21, 0d4037000000000000, %fd20, %p2;
	setp.gt.f64 	%p5, %fd21, 0d0000000000000000;
	mul.f64 	%fd22, %fd21, 0d4044000000000000;
	div.rn.f64 	%fd23, %fd22, 0d4037000000000000;
	selp.f64 	%fd24, %fd23, 0d0000000000000000, %p5;
	cvt.rn.f32.f64 	%f2, %fd24;
	fma.rn.f32 	%f3, %f2, 0f42240000, %f1;
	add.f32 	%f4, %f3, 0f3F000000;
	cvt.rn.f32.f64 	%f5, %fd13;
	cvt.rn.f32.f64 	%f6, %fd9;
	tex.3d.v4.f32.f32 	{%f7, %f8, %f9, %f10}, [%rd7, {%f4, %f5, %f6, %f6}];
	cvt.f64.f32 	%fd25, %f7;
	st.global.f64 	[%rd18+-8], %fd25;
	ld.global.f64 	%fd26, [%rd4];
	ld.global.f64 	%fd27, [%rd21];
	ld.global.f64 	%fd28, [%rd23];
	ld.global.f64 	%fd29, [%rd26];
	add.f64 	%fd30, %fd26, 0dC008000000000000;
	setp.gt.f64 	%p6, %fd30, 0d0000000000000000;
	mul.f64 	%fd31, %fd30, 0d4044000000000000;
	div.rn.f64 	%fd32, %fd31, 0d4022000000000000;
	add.f64 	%fd33, %fd32, 0d3FE0000000000000;
	selp.f64 	%fd34, %fd33, 0d3FE0000000000000, %p6;
	max.f64 	%fd35, %fd27, 0d0000000000000000;
	mul.f64 	%fd36, %fd35, 0d4044000000000000;
	div.rn.f64 	%fd37, %fd36, 0d4024000000000000;
	add.f64 	%fd38, %fd37, 0d3FE0000000000000;
	setp.gt.f64 	%p7, %fd28, 0d4039000000000000;
	setp.gt.f64 	%p8, %fd29, 0d402E000000000000;
	selp.f64 	%fd39, 0d402E000000000000, %fd29, %p8;
	selp.f64 	%fd40, %fd29, %fd39, %p7;
	add.f64 	%fd41, %fd40, 0dC000000000000000;
	setp.gt.f64 	%p9, %fd41, 0d0000000000000000;
	mul.f64 	%fd42, %fd41, 0d4044000000000000;
	div.rn.f64 	%fd43, %fd42, 0d402A000000000000;
	selp.f64 	%fd44, %fd43, 0d0000000000000000, %p9;
	cvt.rn.f32.f64 	%f11, %fd44;
	add.f64 	%fd45, %fd28, 0dC000000000000000;
	selp.f64 	%fd46, 0d4037000000000000, %fd45, %p7;
	setp.gt.f64 	%p10, %fd46, 0d0000000000000000;
	mul.f64 	%fd47, %fd46, 0d4044000000000000;
	div.rn.f64 	%fd48, %fd47, 0d4037000000000000;
	selp.f64 	%fd49, %fd48, 0d0000000000000000, %p10;
	cvt.rn.f32.f64 	%f12, %fd49;
	fma.rn.f32 	%f13, %f12, 0f42240000, %f11;
	add.f32 	%f14, %f13, 0f3F000000;
	cvt.rn.f32.f64 	%f15, %fd38;
	cvt.rn.f32.f64 	%f16, %fd34;
	tex.3d.v4.f32.f32 	{%f17, %f18, %f19, %f20}, [%rd7, {%f14, %f15, %f16, %f16}];
	cvt.f64.f32 	%fd50, %f17;
	st.global.f64 	[%rd18], %fd50;
	add.s32 	%r22, %r22, 2;
	add.s32 	%r21, %r21, 2;
	add.s64 	%rd26, %rd26, 16;
	setp.ne.s32 	%p11, %r22, 50;
	@%p11 bra 	$L__BB6_4;
	add.s32 	%r20, %r20, 1;
	setp.ne.s32 	%p12, %r20, 50;
	@%p12 bra 	$L__BB6_3;
	add.s32 	%r19, %r19, 1;
	setp.ne.s32 	%p13, %r19, 50;
	@%p13 bra 	$L__BB6_2;
	add.s32 	%r18, %r18, 1;
	setp.ne.s32 	%p14, %r18, 50;
	@%p14 bra 	$L__BB6_1;
	ret;

}


// ===== COMPILED SASS (sm_100) =====

	.target	sm_100

	.elftype	@"ET_EXEC"


//--------------------- .note.nv.tkinfo           --------------------------
	.section	.note.nv.tkinfo,"",@"SHT_NOTE"
	.sectionflags	@"SHF_NOTE_NV_TKINFO"
	.tkinfo
        /*0018*/ 	.word	0x00000002
        /*0030*/ 	.string	""
        /*0030*/ 	.string	"ptxas"
        /*0030*/ 	.string	"Cuda compilation tools, release 13.0, V13.0.88"
        /*0030*/ 	.string	"Build cuda_13.0.r13.0/compiler.36424714_0"
        /*0030*/ 	.string	"-arch sm_100 -m 64 "



//--------------------- .note.nv.cuinfo           --------------------------
	.section	.note.nv.cuinfo,"",@"SHT_NOTE"
	.sectionflags	@"SHF_NOTE_NV_CUINFO"
        /*0018*/ 	.short	0x0002
        /*001a*/ 	.short	0x0064
        /*001c*/ 	.short	0x0082
	.zero		2


//--------------------- .nv.info                  --------------------------
	.section	.nv.info,"",@"SHT_CUDA_INFO"
	.align	4


	//----- nvinfo : EIATTR_REGCOUNT
	.align		4
        /*0000*/ 	.byte	0x04, 0x2f
        /*0002*/ 	.short	(.L_3 - .L_2)
	.align		4
.L_2:
        /*0004*/ 	.word	index@(_Z16cooling_functionyffff)
        /*0008*/ 	.word	0x0000002d


	//----- nvinfo : EIATTR_FRAME_SIZE
	.align		4
.L_3:
        /*000c*/ 	.byte	0x04, 0x11
        /*000e*/ 	.short	(.L_5 - .L_4)
	.align		4
.L_4:
        /*0010*/ 	.word	index@($__internal_6_$__cuda_sm20_div_rn_f64_full)
        /*0014*/ 	.word	0x00000008


	//----- nvinfo : EIATTR_FRAME_SIZE
	.align		4
.L_5:
        /*0018*/ 	.byte	0x04, 0x11
        /*001a*/ 	.short	(.L_7 - .L_6)
	.align		4
.L_6:
        /*001c*/ 	.word	index@(_Z16cooling_functionyffff)
        /*0020*/ 	.word	0x00000008


	//----- nvinfo : EIATTR_REGCOUNT
	.align		4
.L_7:
        /*0024*/ 	.byte	0x04, 0x2f
        /*0026*/ 	.short	(.L_9 - .L_8)
	.align		4
.L_8:
        /*0028*/ 	.word	index@(_Z23cooling_function_marcelyfPdS_S_)
        /*002c*/ 	.word	0x00000030


	//----- nvinfo : EIATTR_FRAME_SIZE
	.align		4
.L_9:
        /*0030*/ 	.byte	0x04, 0x11
        /*0032*/ 	.short	(.L_11 - .L_10)
	.align		4
.L_10:
        /*0034*/ 	.word	index@($__internal_5_$__cuda_sm20_dsqrt_rn_f64_mediumpath_v1)
        /*0038*/ 	.word	0x00000000


	//----- nvinfo : EIATTR_FRAME_SIZE
	.align		4
.L_11:
        /*003c*/ 	.byte	0x04, 0x11
        /*003e*/ 	.short	(.L_13 - .L_12)
	.align		4
.L_12:
        /*0040*/ 	.word	index@($__internal_4_$__cuda_sm20_div_rn_f64_full)
        /*0044*/ 	.word	0x00000000


	//----- nvinfo : EIATTR_FRAME_SIZE
	.align		4
.L_13:
        /*0048*/ 	.byte	0x04, 0x11
        /*004a*/ 	.short	(.L_15 - .L_14)
	.align		4
.L_14:
        /*004c*/ 	.word	index@(_Z23cooling_function_marcelyfPdS_S_)
        /*0050*/ 	.word	0x00000000


	//----- nvinfo : EIATTR_REGCOUNT
	.align		4
.L_15:
        /*0054*/ 	.byte	0x04, 0x2f
        /*0056*/ 	.short	(.L_17 - .L_16)
	.align		4
.L_16:
        /*0058*/ 	.word	index@(_Z21cooling_function_testyPdS_S_S_S_)
        /*005c*/ 	.word	0x00000024


	//----- nvinfo : EIATTR_FRAME_SIZE
	.align		4
.L_17:
        /*0060*/ 	.byte	0x04, 0x11
        /*0062*/ 	.short	(.L_19 - .L_18)
	.align		4
.L_18:
        /*0064*/ 	.word	index@($__internal_3_$__cuda_sm20_div_rn_f64_full)
        /*0068*/ 	.word	0x00000000


	//----- nvinfo : EIATTR_FRAME_SIZE
	.align		4
.L_19:
        /*006c*/ 	.byte	0x04, 0x11
        /*006e*/ 	.short	(.L_21 - .L_20)
	.align		4
.L_20:
        /*0070*/ 	.word	index@(_Z21cooling_function_testyPdS_S_S_S_)
        /*0074*/ 	.word	0x00000000


	//----- nvinfo : EIATTR_REGCOUNT
	.align		4
.L_21:
        /*0078*/ 	.byte	0x04, 0x2f
        /*007a*/ 	.short	(.L_23 - .L_22)
	.align		4
.L_22:
        /*007c*/ 	.word	index@(_Z21global_memory_readingPdS_S_S_S_S_S_S_S_S_)
        /*0080*/ 	.word	0x00000014


	//----- nvinfo : EIATTR_FRAME_SIZE
	.align		4
.L_23:
        /*0084*/ 	.byte	0x04, 0x11
        /*0086*/ 	.short	(.L_25 - .L_24)
	.align		4
.L_24:
        /*0088*/ 	.word	index@(_Z21global_memory_readingPdS_S_S_S_S_S_S_S_S_)
        /*008c*/ 	.word	0x00000000


	//----- nvinfo : EIATTR_REGCOUNT
	.align		4
.L_25:
        /*0090*/ 	.byte	0x04, 0x2f
        /*0092*/ 	.short	(.L_27 - .L_26)
	.align		4
.L_26:
        /*0094*/ 	.word	index@(_Z37cooling_function_comparison_global_v2yPdS_S_S_S_)
        /*0098*/ 	.word	0x00000020


	//----- nvinfo : EIATTR_FRAME_SIZE
	.align		4
.L_27:
        /*009c*/ 	.byte	0x04, 0x11
        /*009e*/ 	.short	(.L_29 - .L_28)
	.align		4
.L_28:
        /*00a0*/ 	.word	index@($__internal_2_$__cuda_sm20_div_rn_f64_full)
        /*00a4*/ 	.word	0x00000010


	//----- nvinfo : EIATTR_FRAME_SIZE
	.align		4
.L_29:
        /*00a8*/ 	.byte	0x04, 0x11
        /*00aa*/ 	.short	(.L_31 - .L_30)
	.align		4
.L_30:
        /*00ac*/ 	.word	index@(_Z37cooling_function_comparison_global_v2yPdS_S_S_S_)
        /*00b0*/ 	.word	0x00000010


	//----- nvinfo : EIATTR_REGCOUNT
	.align		4
.L_31:
        /*00b4*/ 	.byte	0x04, 0x2f
        /*00b6*/ 	.short	(.L_33 - .L_32)
	.align		4
.L_32:
        /*00b8*/ 	.word	index@(_Z24global_memory_reading_v2PdS_S_S_S_S_)
        /*00bc*/ 	.word	0x00000028


	//----- nvinfo : EIATTR_FRAME_SIZE
	.align		4
.L_33:
        /*00c0*/ 	.byte	0x04, 0x11
        /*00c2*/ 	.short	(.L_35 - .L_34)
	.align		4
.L_34:
        /*00c4*/ 	.word	index@($__internal_1_$__cuda_sm20_div_rn_f64_full)
        /*00c8*/ 	.word	0x00000010


	//----- nvinfo : EIATTR_FRAME_SIZE
	.align		4
.L_35:
        /*00cc*/ 	.byte	0x04, 0x11
        /*00ce*/ 	.short	(.L_37 - .L_36)
	.align		4
.L_36:
        /*00d0*/ 	.word	index@(_Z24global_memory_reading_v2PdS_S_S_S_S_)
        /*00d4*/ 	.word	0x00000010


	//----- nvinfo : EIATTR_REGCOUNT
	.align		4
.L_37:
        /*00d8*/ 	.byte	0x04, 0x2f
        /*00da*/ 	.short	(.L_39 - .L_38)
	.align		4
.L_38:
        /*00dc*/ 	.word	index@(_Z34cooling_function_comparison_globalyPdS_S_S_S_)
        /*00e0*/ 	.word	0x00000024


	//----- nvinfo : EIATTR_FRAME_SIZE
	.align		4
.L_39:
        /*00e4*/ 	.byte	0x04, 0x11
        /*00e6*/ 	.short	(.L_41 - .L_40)
	.align		4
.L_40:
        /*00e8*/ 	.word	index@($__internal_0_$__cuda_sm20_div_rn_f64_full)
        /*00ec*/ 	.word	0x00000000


	//----- nvinfo : EIATTR_FRAME_SIZE
	.align		4
.L_41:
        /*00f0*/ 	.byte	0x04, 0x11
        /*00f2*/ 	.short	(.L_43 - .L_42)
	.align		4
.L_42:
        /*00f4*/ 	.word	index@(_Z34cooling_function_comparison_globalyPdS_S_S_S_)
        /*00f8*/ 	.word	0x00000000


	//----- nvinfo : EIATTR_MIN_STACK_SIZE
	.align		4
.L_43:
        /*00fc*/ 	.byte	0x04, 0x12
        /*00fe*/ 	.short	(.L_45 - .L_44)
	.align		4
.L_44:
        /*0100*/ 	.word	index@(_Z34cooling_function_comparison_globalyPdS_S_S_S_)
        /*0104*/ 	.word	0x00000000


	//----- nvinfo : EIATTR_MIN_STACK_SIZE
	.align		4
.L_45:
        /*0108*/ 	.byte	0x04, 0x12
        /*010a*/ 	.short	(.L_47 - .L_46)
	.align		4
.L_46:
        /*010c*/ 	.word	index@(_Z24global_memory_reading_v2PdS_S_S_S_S_)
        /*0110*/ 	.word	0x00000010


	//----- nvinfo : EIATTR_MIN_STACK_SIZE
	.align		4
.L_47:
        /*0114*/ 	.byte	0x04, 0x12
        /*0116*/ 	.short	(.L_49 - .L_48)
	.align		4
.L_48:
        /*0118*/ 	.word	index@(_Z37cooling_function_comparison_global_v2yPdS_S_S_S_)
        /*011c*/ 	.word	0x00000010


	//----- nvinfo : EIATTR_MIN_STACK_SIZE
	.align		4
.L_49:
        /*0120*/ 	.byte	0x04, 0x12
        /*0122*/ 	.short	(.L_51 - .L_50)
	.align		4
.L_50:
        /*0124*/ 	.word	index@(_Z21global_memory_readingPdS_S_S_S_S_S_S_S_S_)
        /*0128*/ 	.word	0x00000000


	//----- nvinfo : EIATTR_MIN_STACK_SIZE
	.align		4
.L_51:
        /*012c*/ 	.byte	0x04, 0x12
        /*012e*/ 	.short	(.L_53 - .L_52)
	.align		4
.L_52:
        /*0130*/ 	.word	index@(_Z21cooling_function_testyPdS_S_S_S_)
        /*0134*/ 	.word	0x00000000


	//----- nvinfo : EIATTR_MIN_STACK_SIZE
	.align		4
.L_53:
        /*0138*/ 	.byte	0x04, 0x12
        /*013a*/ 	.short	(.L_55 - .L_54)
	.align		4
.L_54:
        /*013c*/ 	.word	index@(_Z23cooling_function_marcelyfPdS_S_)
        /*0140*/ 	.word	0x00000000


	//----- nvinfo : EIATTR_MIN_STACK_SIZE
	.align		4
.L_55:
        /*0144*/ 	.byte	0x04, 0x12
        /*0146*/ 	.short	(.L_57 - .L_56)
	.align		4
.L_56:
        /*0148*/ 	.word	index@(_Z16cooling_functionyffff)
        /*014c*/ 	.word	0x00000008
.L_57:


//--------------------- .nv.compat                --------------------------
	.section	.nv.compat,"",@"SHT_CUDA_COMPAT_INFO"
	.align	4
        /*0000*/ 	.byte	0x02, 0x09, 0x00, 0x00, 0x02, 0x02, 0x02, 0x00, 0x02, 0x05, 0x05, 0x00, 0x03, 0x07, 0x01, 0x01
        /*0010*/ 	.byte	0x02, 0x03, 0x00, 0x00, 0x02, 0x06, 0x01, 0x00, 0x04, 0x0b, 0x08, 0x00, 0x01, 0x00, 0x00, 0x00
        /*0020*/ 	.byte	0x00, 0x00, 0x00, 0x00


//--------------------- .nv.info._Z34cooling_function_comparison_globalyPdS_S_S_S_ --------------------------
	.section	.nv.info._Z34cooling_function_comparison_globalyPdS_S_S_S_,"",@"SHT_CUDA_INFO"
	.sectionflags	@""
	.align	4


	//----- nvinfo : EIATTR_CUDA_API_VERSION
	.align		4
        /*0000*/ 	.byte	0x04, 0x37
        /*0002*/ 	.short	(.L_59 - .L_58)
.L_58:
        /*0004*/ 	.word	0x00000082


	//----- nvinfo : EIATTR_KPARAM_INFO
	.align		4
.L_59:
        /*0008*/ 	.byte	0x04, 0x17
        /*000a*/ 	.short	(.L_61 - .L_60)
.L_60:
        /*000c*/ 	.word	0x00000000
        /*0010*/ 	.short	0x0005
        /*0012*/ 	.short	0x0028
        /*0014*/ 	.byte	0x00, 0xf5, 0x21, 0x00


	//----- nvinfo : EIATTR_KPARAM_INFO
	.align		4
.L_61:
        /*0018*/ 	.byte	0x04, 0x17
        /*001a*/ 	.short	(.L_63 - .L_62)
.L_62:
        /*001c*/ 	.word	0x00000000
        /*0020*/ 	.short	0x0004
        /*0022*/ 	.short	0x0020
        /*0024*/ 	.byte	0x00, 0xf5, 0x21, 0x00


	//----- nvinfo : EIATTR_KPARAM_INFO
	.align		4
.L_63:
        /*0028*/ 	.byte	0x04, 0x17
        /*002a*/ 	.short	(.L_65 - .L_64)
.L_64:
        /*002c*/ 	.word	0x00000000
        /*0030*/ 	.short	0x0003
        /*0032*/ 	.short	0x0018
        /*0034*/ 	.byte	0x00, 0xf5, 0x21, 0x00


	//----- nvinfo : EIATTR_KPARAM_INFO
	.align		4
.L_65:
        /*0038*/ 	.byte	0x04, 0x17
        /*003a*/ 	.short	(.L_67 - .L_66)
.L_66:
        /*003c*/ 	.word	0x00000000
        /*0040*/ 	.short	0x0002
        /*0042*/ 	.short	0x0010
        /*0044*/ 	.byte	0x00, 0xf5, 0x21, 0x00


	//----- nvinfo : EIATTR_KPARAM_INFO
	.align		4
.L_67:
        /*0048*/ 	.byte	0x04, 0x17
        /*004a*/ 	.short	(.L_69 - .L_68)
.L_68:
        /*004c*/ 	.word	0x00000000
        /*0050*/ 	.short	0x0001
        /*0052*/ 	.short	0x0008
        /*0054*/ 	.byte	0x00, 0xf5, 0x21, 0x00


	//----- nvinfo : EIATTR_KPARAM_INFO
	.align		4
.L_69:
        /*0058*/ 	.byte	0x04, 0x17
        /*005a*/ 	.short	(.L_71 - .L_70)
.L_70:
        /*005c*/ 	.word	0x00000000
        /*0060*/ 	.short	0x0000
        /*0062*/ 	.short	0x0000
        /*0064*/ 	.byte	0x00, 0xf0, 0x21, 0x00


	//----- nvinfo : EIATTR_SPARSE_MMA_MASK
	.align		4
.L_71:
        /*0068*/ 	.byte	0x03, 0x50
        /*006a*/ 	.short	0x0000


	//----- nvinfo : EIATTR_MAXREG_COUNT
	.align		4
        /*006c*/ 	.byte	0x03, 0x1b
        /*006e*/ 	.short	0x00ff


	//----- nvinfo : EIATTR_MERCURY_ISA_VERSION
	.align		4
        /*0070*/ 	.byte	0x03, 0x5f
        /*0072*/ 	.short	0x0101


	//----- nvinfo : EIATTR_VRC_CTA_INIT_COUNT
	.align		4
        /*0074*/ 	.byte	0x02, 0x4a
	.zero		1
	.zero		1


	//----- nvinfo : EIATTR_EXIT_INSTR_OFFSETS
	.align		4
        /*0078*/ 	.byte	0x04, 0x1c
        /*007a*/ 	.short	(.L_73 - .L_72)


	//   ....[0]....
.L_72:
        /*007c*/ 	.word	0x000013a0


	//----- nvinfo : EIATTR_CRS_STACK_SIZE
	.align		4
.L_73:
        /*0080*/ 	.byte	0x04, 0x1e
        /*0082*/ 	.short	(.L_75 - .L_74)
.L_74:
        /*0084*/ 	.word	0x00000000


	//----- nvinfo : EIATTR_CBANK_PARAM_SIZE
	.align		4
.L_75:
        /*0088*/ 	.byte	0x03, 0x19
        /*008a*/ 	.short	0x0030


	//----- nvinfo : EIATTR_PARAM_CBANK
	.align		4
        /*008c*/ 	.byte	0x04, 0x0a
        /*008e*/ 	.short	(.L_77 - .L_76)
	.align		4
.L_76:
        /*0090*/ 	.word	index@(.nv.constant0._Z34cooling_function_comparison_globalyPdS_S_S_S_)
        /*0094*/ 	.short	0x0380
        /*0096*/ 	.short	0x0030


	//----- nvinfo : EIATTR_SW_WAR
	.align		4
.L_77:
        /*0098*/ 	.byte	0x04, 0x36
        /*009a*/ 	.short	(.L_79 - .L_78)
.L_78:
        /*009c*/ 	.word	0x00000008
.L_79:


//--------------------- .nv.info._Z24global_memory_reading_v2PdS_S_S_S_S_ --------------------------
	.section	.nv.info._Z24global_memory_reading_v2PdS_S_S_S_S_,"",@"SHT_CUDA_INFO"
	.sectionflags	@""
	.align	4


	//----- nvinfo : EIATTR_CUDA_API_VERSION
	.align		4
        /*0000*/ 	.byte	0x04, 0x37
        /*0002*/ 	.short	(.L_81 - .L_80)
.L_80:
        /*0004*/ 	.word	0x00000082


	//----- nvinfo : EIATTR_KPARAM_INFO
	.align		4
.L_81:
        /*0008*/ 	.byte	0x04, 0x17
        /*000a*/ 	.short	(.L_83 - .L_82)
.L_82:
        /*000c*/ 	.word	0x00000000
        /*0010*/ 	.short	0x0005
        /*0012*/ 	.short	0x0028
        /*0014*/ 	.byte	0x00, 0xf5, 0x21, 0x00


	//----- nvinfo : EIATTR_KPARAM_INFO
	.align		4
.L_83:
        /*0018*/ 	.byte	0x04, 0x17
        /*001a*/ 	.short	(.L_85 - .L_84)
.L_84:
        /*001c*/ 	.word	0x00000000
        /*0020*/ 	.short	0x0004
        /*0022*/ 	.short	0x0020
        /*0024*/ 	.byte	0x00, 0xf5, 0x21, 0x00


	//----- nvinfo : EIATTR_KPARAM_INFO
	.align		4
.L_85:
        /*0028*/ 	.byte	0x04, 0x17
        /*002a*/ 	.short	(.L_87 - .L_86)
.L_86:
        /*002c*/ 	.word	0x00000000
        /*0030*/ 	.short	0x0003
        /*0032*/ 	.short	0x0018
        /*0034*/ 	.byte	0x00, 0xf5, 0x21, 0x00


	//----- nvinfo : EIATTR_KPARAM_INFO
	.align		4
.L_87:
        /*0038*/ 	.byte	0x04, 0x17
        /*003a*/ 	.short	(.L_89 - .L_88)
.L_88:
        /*003c*/ 	.word	0x00000000
        /*0040*/ 	.short	0x0002
        /*0042*/ 	.short	0x0010
        /*0044*/ 	.byte	0x00, 0xf5, 0x21, 0x00


	//----- nvinfo : EIATTR_KPARAM_INFO
	.align		4
.L_89:
        /*0048*/ 	.byte	0x04, 0x17
        /*004a*/ 	.short	(.L_91 - .L_90)
.L_90:
        /*004c*/ 	.word	0x00000000
        /*0050*/ 	.short	0x0001
        /*0052*/ 	.short	0x0008
        /*0054*/ 	.byte	0x00, 0xf5, 0x21, 0x00


	//----- nvinfo : EIATTR_KPARAM_INFO
	.align		4
.L_91:
        /*0058*/ 	.byte	0x04, 0x17
        /*005a*/ 	.short	(.L_93 - .L_92)
.L_92:
        /*005c*/ 	.word	0x00000000
        /*0060*/ 	.short	0x0000
        /*0062*/ 	.short	0x0000
        /*0064*/ 	.byte	0x00, 0xf5, 0x21, 0x00


	//----- nvinfo : EIATTR_SPARSE_MMA_MASK
	.align		4
.L_93:
        /*0068*/ 	.byte	0x03, 0x50
        /*006a*/ 	.short	0x0000


	//----- nvinfo : EIATTR_MAXREG_COUNT
	.align		4
        /*006c*/ 	.byte	0x03, 0x1b
        /*006e*/ 	.short	0x00ff


	//----- nvinfo : EIATTR_EXTERNS
	.align		4
        /*0070*/ 	.byte	0x04, 0x0f
        /*0072*/ 	.short	(.L_95 - .L_94)


	//   ....[0]....
	.align		4
.L_94:
        /*0074*/ 	.word	index@(vprintf)


	//----- nvinfo : EIATTR_MERCURY_ISA_VERSION
	.align		4
.L_95:
        /*0078*/ 	.byte	0x03, 0x5f
        /*007a*/ 	.short	0x0101


	//----- nvinfo : EIATTR_VRC_CTA_INIT_COUNT
	.align		4
        /*007c*/ 	.byte	0x02, 0x4a
	.zero		1
	.zero		1


	//----- nvinfo : EIATTR_SYSCALL_OFFSETS
	.align		4
        /*0080*/ 	.byte	0x04, 0x46
        /*0082*/ 	.short	(.L_97 - .L_96)


	//   ....[0]....
.L_96:
        /*0084*/ 	.word	0x00000fd0


	//----- nvinfo : EIATTR_EXIT_INSTR_OFFSETS
	.align		4
.L_97:
        /*0088*/ 	.byte	0x04, 0x1c
        /*008a*/ 	.short	(.L_99 - .L_98)


	//   ....[0]....
.L_98:
        /*008c*/ 	.word	0x000000b0


	//   ....[1]....
        /*0090*/ 	.word	0x00001020


	//----- nvinfo : EIATTR_CRS_STACK_SIZE
	.align		4
.L_99:
        /*0094*/ 	.byte	0x04, 0x1e
        /*0096*/ 	.short	(.L_101 - .L_100)
.L_100:
        /*0098*/ 	.word	0x00000000


	//----- nvinfo : EIATTR_CBANK_PARAM_SIZE
	.align		4
.L_101:
        /*009c*/ 	.byte	0x03, 0x19
        /*009e*/ 	.short	0x0030


	//----- nvinfo : EIATTR_PARAM_CBANK
	.align		4
        /*00a0*/ 	.byte	0x04, 0x0a
        /*00a2*/ 	.short	(.L_103 - .L_102)
	.align		4
.L_102:
        /*00a4*/ 	.word	index@(.nv.constant0._Z24global_memory_reading_v2PdS_S_S_S_S_)
        /*00a8*/ 	.short	0x0380
        /*00aa*/ 	.short	0x0030


	//----- nvinfo : EIATTR_SW_WAR
	.align		4
.L_103:
        /*00ac*/ 	.byte	0x04, 0x36
        /*00ae*/ 	.short	(.L_105 - .L_104)
.L_104:
        /*00b0*/ 	.word	0x00000008
.L_105:


//--------------------- .nv.info._Z37cooling_function_comparison_global_v2yPdS_S_S_S_ --------------------------
	.section	.nv.info._Z37cooling_function_comparison_global_v2yPdS_S_S_S_,"",@"SHT_CUDA_INFO"
	.sectionflags	@""
	.align	4


	//----- nvinfo : EIATTR_CUDA_API_VERSION
	.align		4
        /*0000*/ 	.byte	0x04, 0x37
        /*0002*/ 	.short	(.L_107 - .L_106)
.L_106:
        /*0004*/ 	.word	0x00000082


	//----- nvinfo : EIATTR_KPARAM_INFO
	.align		4
.L_107:
        /*0008*/ 	.byte	0x04, 0x17
        /*000a*/ 	.short	(.L_109 - .L_108)
.L_108:
        /*000c*/ 	.word	0x00000000
        /*0010*/ 	.short	0x0005
        /*0012*/ 	.short	0x0028
        /*0014*/ 	.byte	0x00, 0xf5, 0x21, 0x00


	//----- nvinfo : EIATTR_KPARAM_INFO
	.align		4
.L_109:
        /*0018*/ 	.byte	0x04, 0x17
        /*001a*/ 	.short	(.L_111 - .L_110)
.L_110:
        /*001c*/ 	.word	0x00000000
        /*0020*/ 	.short	0x0004
        /*0022*/ 	.short	0x0020
        /*0024*/ 	.byte	0x00, 0xf5, 0x21, 0x00


	//----- nvinfo : EIATTR_KPARAM_INFO
	.align		4
.L_111:
        /*0028*/ 	.byte	0x04, 0x17
        /*002a*/ 	.short	(.L_113 - .L_112)
.L_112:
        /*002c*/ 	.word	0x00000000
        /*0030*/ 	.short	0x0003
        /*0032*/ 	.short	0x0018
        /*0034*/ 	.byte	0x00, 0xf5, 0x21, 0x00


	//----- nvinfo : EIATTR_KPARAM_INFO
	.align		4
.L_113:
        /*0038*/ 	.byte	0x04, 0x17
        /*003a*/ 	.short	(.L_115 - .L_114)
.L_114:
        /*003c*/ 	.word	0x00000000
        /*0040*/ 	.short	0x0002
        /*0042*/ 	.short	0x0010
        /*0044*/ 	.byte	0x00, 0xf5, 0x21, 0x00


	//----- nvinfo : EIATTR_KPARAM_INFO
	.align		4
.L_115:
        /*0048*/ 	.byte	0x04, 0x17
        /*004a*/ 	.short	(.L_117 - .L_116)
.L_116:
        /*004c*/ 	.word	0x00000000
        /*0050*/ 	.short	0x0001
        /*0052*/ 	.short	0x0008
        /*0054*/ 	.byte	0x00, 0xf5, 0x21, 0x00


	//----- nvinfo : EIATTR_KPARAM_INFO
	.align		4
.L_117:
        /*0058*/ 	.byte	0x04, 0x17
        /*005a*/ 	.short	(.L_119 - .L_118)
.L_118:
        /*005c*/ 	.word	0x00000000
        /*0060*/ 	.short	0x0000
        /*0062*/ 	.short	0x0000
        /*0064*/ 	.byte	0x00, 0xf0, 0x21, 0x00


	//----- nvinfo : EIATTR_SPARSE_MMA_MASK
	.align		4
.L_119:
        /*0068*/ 	.byte	0x03, 0x50
        /*006a*/ 	.short	0x0000


	//----- nvinfo : EIATTR_MAXREG_COUNT
	.align		4
        /*006c*/ 	.byte	0x03, 0x1b
        /*006e*/ 	.short	0x00ff


	//----- nvinfo : EIATTR_EXTERNS
	.align		4
        /*0070*/ 	.byte	0x04, 0x0f
        /*0072*/ 	.short	(.L_121 - .L_120)


	//   ....[0]....
	.align		4
.L_120:
        /*0074*/ 	.word	index@(vprintf)


	//----- nvinfo : EIATTR_MERCURY_ISA_VERSION
	.align		4
.L_121:
        /*0078*/ 	.byte	0x03, 0x5f
        /*007a*/ 	.short	0x0101


	//----- nvinfo : EIATTR_VRC_CTA_INIT_COUNT
	.align		4
        /*007c*/ 	.byte	0x02, 0x4a
	.zero		1
	.zero		1


	//----- nvinfo : EIATTR_SYSCALL_OFFSETS
	.align		4
        /*0080*/ 	.byte	0x04, 0x46
        /*0082*/ 	.short	(.L_123 - .L_122)


	//   ....[0]....
.L_122:
        /*0084*/ 	.word	0x00000d80


	//----- nvinfo : EIATTR_EXIT_INSTR_OFFSETS
	.align		4
.L_123:
        /*0088*/ 	.byte	0x04, 0x1c
        /*008a*/ 	.short	(.L_125 - .L_124)


	//   ....[0]....
.L_124:
        /*008c*/ 	.word	0x000000b0


	//   ....[1]....
        /*0090*/ 	.word	0x00000dd0


	//----- nvinfo : EIATTR_CRS_STACK_SIZE
	.align		4
.L_125:
        /*0094*/ 	.byte	0x04, 0x1e
        /*0096*/ 	.short	(.L_127 - .L_126)
.L_126:
        /*0098*/ 	.word	0x00000000


	//----- nvinfo : EIATTR_CBANK_PARAM_SIZE
	.align		4
.L_127:
        /*009c*/ 	.byte	0x03, 0x19
        /*009e*/ 	.short	0x0030


	//----- nvinfo : EIATTR_PARAM_CBANK
	.align		4
        /*00a0*/ 	.byte	0x04, 0x0a
        /*00a2*/ 	.short	(.L_129 - .L_128)
	.align		4
.L_128:
        /*00a4*/ 	.word	index@(.nv.constant0._Z37cooling_function_comparison_global_v2yPdS_S_S_S_)
        /*00a8*/ 	.short	0x0380
        /*00aa*/ 	.short	0x0030


	//----- nvinfo : EIATTR_SW_WAR
	.align		4
.L_129:
        /*00ac*/ 	.byte	0x04, 0x36
        /*00ae*/ 	.short	(.L_131 - .L_130)
.L_130:
        /*00b0*/ 	.word	0x00000008
.L_131:


//--------------------- .nv.info._Z21global_memory_readingPdS_S_S_S_S_S_S_S_S_ --------------------------
	.section	.nv.info._Z21global_memory_readingPdS_S_S_S_S_S_S_S_S_,"",@"SHT_CUDA_INFO"
	.sectionflags	@""
	.align	4


	//----- nvinfo : EIATTR_CUDA_API_VERSION
	.align		4
        /*0000*/ 	.byte	0x04, 0x37
        /*0002*/ 	.short	(.L_133 - .L_132)
.L_132:
        /*0004*/ 	.word	0x00000082


	//----- nvinfo : EIATTR_KPARAM_INFO
	.align		4
.L_133:
        /*0008*/ 	.byte	0x04, 0x17
        /*000a*/ 	.short	(.L_135 - .L_134)
.L_134:
        /*000c*/ 	.word	0x00000000
        /*0010*/ 	.short	0x0009
        /*0012*/ 	.short	0x0048
        /*0014*/ 	.byte	0x00, 0xf5, 0x21, 0x00


	//----- nvinfo : EIATTR_KPARAM_INFO
	.align		4
.L_135:
        /*0018*/ 	.byte	0x04, 0x17
        /*001a*/ 	.short	(.L_137 - .L_136)
.L_136:
        /*001c*/ 	.word	0x00000000
        /*0020*/ 	.short	0x0008
        /*0022*/ 	.short	0x0040
        /*0024*/ 	.byte	0x00, 0xf5, 0x21, 0x00


	//----- nvinfo : EIATTR_KPARAM_INFO
	.align		4
.L_137:
        /*0028*/ 	.byte	0x04, 0x17
        /*002a*/ 	.short	(.L_139 - .L_138)
.L_138:
        /*002c*/ 	.word	0x00000000
        /*0030*/ 	.short	0x0007
        /*0032*/ 	.short	0x0038
        /*0034*/ 	.byte	0x00, 0xf5, 0x21, 0x00


	//----- nvinfo : EIATTR_KPARAM_INFO
	.align		4
.L_139:
        /*0038*/ 	.byte	0x04, 0x17
        /*003a*/ 	.short	(.L_141 - .L_140)
.L_140:
        /*003c*/ 	.word	0x00000000
        /*0040*/ 	.short	0x0006
        /*0042*/ 	.short	0x0030
        /*0044*/ 	.byte	0x00, 0xf5, 0x21, 0x00


	//----- nvinfo : EIATTR_KPARAM_INFO
	.align		4
.L_141:
        /*0048*/ 	.byte	0x04, 0x17
        /*004a*/ 	.short	(.L_143 - .L_142)
.L_142:
        /*004c*/ 	.word	0x00000000
        /*0050*/ 	.short	0x0005
        /*0052*/ 	.short	0x0028
        /*0054*/ 	.byte	0x00, 0xf5, 0x21, 0x00


	//----- nvinfo : EIATTR_KPARAM_INFO
	.align		4
.L_143:
        /*0058*/ 	.byte	0x04, 0x17
        /*005a*/ 	.short	(.L_145 - .L_144)
.L_144:
        /*005c*/ 	.word	0x00000000
        /*0060*/ 	.short	0x0004
        /*0062*/ 	.short	0x0020
        /*0064*/ 	.byte	0x00, 0xf5, 0x21, 0x00


	//----- nvinfo : EIATTR_KPARAM_INFO
	.align		4
.L_145:
        /*0068*/ 	.byte	0x04, 0x17
        /*006a*/ 	.short	(.L_147 - .L_146)
.L_146:
        /*006c*/ 	.word	0x00000000
        /*0070*/ 	.short	0x0003
        /*0072*/ 	.short	0x0018
        /*0074*/ 	.byte	0x00, 0xf5, 0x21, 0x00


	//----- nvinfo : EIATTR_KPARAM_INFO
	.align		4
.L_147:
        /*0078*/ 	.byte	0x04, 0x17
        /*007a*/ 	.short	(.L_149 - .L_148)
.L_148:
        /*007c*/ 	.word	0x00000000
        /*0080*/ 	.short	0x0002
        /*0082*/ 	.short	0x0010
        /*0084*/ 	.byte	0x00, 0xf5, 0x21, 0x00


	//----- nvinfo : EIATTR_KPARAM_INFO
	.align		4
.L_149:
        /*0088*/ 	.byte	0x04, 0x17
        /*008a*/ 	.short	(.L_151 - .L_150)
.L_150:
        /*008c*/ 	.word	0x00000000
        /*0090*/ 	.short	0x0001
        /*0092*/ 	.short	0x0008
        /*0094*/ 	.byte	0x00, 0xf5, 0x21, 0x00


	//----- nvinfo : EIATTR_KPARAM_INFO
	.align		4
.L_151:
        /*0098*/ 	.byte	0x04, 0x17
        /*009a*/ 	.short	(.L_153 - .L_152)
.L_152:
        /*009c*/ 	.word	0x00000000
        /*00a0*/ 	.short	0x0000
        /*00a2*/ 	.short	0x0000
        /*00a4*/ 	.byte	0x00, 0xf5, 0x21, 0x00


	//----- nvinfo : EIATTR_SPARSE_MMA_MASK
	.align		4
.L_153:
        /*00a8*/ 	.byte	0x03, 0x50
        /*00aa*/ 	.short	0x0000


	//----- nvinfo : EIATTR_MAXREG_COUNT
	.align		4
        /*00ac*/ 	.byte	0x03, 0x1b
        /*00ae*/ 	.short	0x00ff


	//----- nvinfo : EIATTR_MERCURY_ISA_VERSION
	.align		4
        /*00b0*/ 	.byte	0x03, 0x5f
        /*00b2*/ 	.short	0x0101


	//----- nvinfo : EIATTR_VRC_CTA_INIT_COUNT
	.align		4
        /*00b4*/ 	.byte	0x02, 0x4a
	.zero		1
	.zero		1


	//----- nvinfo : EIATTR_EXIT_INSTR_OFFSETS
	.align		4
        /*00b8*/ 	.byte	0x04, 0x1c
        /*00ba*/ 	.short	(.L_155 - .L_154)


	//   ....[0]....
.L_154:
        /*00bc*/ 	.word	0x000008a0


	//----- nvinfo : EIATTR_CBANK_PARAM_SIZE
	.align		4
.L_155:
        /*00c0*/ 	.byte	0x03, 0x19
        /*00c2*/ 	.short	0x0050


	//----- nvinfo : EIATTR_PARAM_CBANK
	.align		4
        /*00c4*/ 	.byte	0x04, 0x0a
        /*00c6*/ 	.short	(.L_157 - .L_156)
	.align		4
.L_156:
        /*00c8*/ 	.word	index@(.nv.constant0._Z21global_memory_readingPdS_S_S_S_S_S_S_S_S_)
        /*00cc*/ 	.short	0x0380
        /*00ce*/ 	.short	0x0050


	//----- nvinfo : EIATTR_SW_WAR
	.align		4
.L_157:
        /*00d0*/ 	.byte	0x04, 0x36
        /*00d2*/ 	.short	(.L_159 - .L_158)
.L_158:
        /*00d4*/ 	.word	0x00000008
.L_159:


//--------------------- .nv.info._Z21cooling_function_testyPdS_S_S_S_ --------------------------
	.section	.nv.info._Z21cooling_function_testyPdS_S_S_S_,"",@"SHT_CUDA_INFO"
	.sectionflags	@""
	.align	4


	//----- nvinfo : EIATTR_CUDA_API_VERSION
	.align		4
        /*0000*/ 	.byte	0x04, 0x37
        /*0002*/ 	.short	(.L_161 - .L_160)
.L_160:
        /*0004*/ 	.word	0x00000082


	//----- nvinfo : EIATTR_KPARAM_INFO
	.align		4
.L_161:
        /*0008*/ 	.byte	0x04, 0x17
        /*000a*/ 	.short	(.L_163 - .L_162)
.L_162:
        /*000c*/ 	.word	0x00000000
        /*0010*/ 	.short	0x0005
        /*0012*/ 	.short	0x0028
        /*0014*/ 	.byte	0x00, 0xf5, 0x21, 0x00


	//----- nvinfo : EIATTR_KPARAM_INFO
	.align		4
.L_163:
        /*0018*/ 	.byte	0x04, 0x17
        /*001a*/ 	.short	(.L_165 - .L_164)
.L_164:
        /*001c*/ 	.word	0x00000000
        /*0020*/ 	.short	0x0004
        /*0022*/ 	.short	0x0020
        /*0024*/ 	.byte	0x00, 0xf5, 0x21, 0x00


	//----- nvinfo : EIATTR_KPARAM_INFO
	.align		4
.L_165:
        /*0028*/ 	.byte	0x04, 0x17
        /*002a*/ 	.short	(.L_167 - .L_166)
.L_166:
        /*002c*/ 	.word	0x00000000
        /*0030*/ 	.short	0x0003
        /*0032*/ 	.short	0x0018
        /*0034*/ 	.byte	0x00, 0xf5, 0x21, 0x00


	//----- nvinfo : EIATTR_KPARAM_INFO
	.align		4
.L_167:
        /*0038*/ 	.byte	0x04, 0x17
        /*003a*/ 	.short	(.L_169 - .L_168)
.L_168:
        /*003c*/ 	.word	0x00000000
        /*0040*/ 	.short	0x0002
        /*0042*/ 	.short	0x0010
        /*0044*/ 	.byte	0x00, 0xf5, 0x21, 0x00


	//----- nvinfo : EIATTR_KPARAM_INFO
	.align		4
.L_169:
        /*0048*/ 	.byte	0x04, 0x17
        /*004a*/ 	.short	(.L_171 - .L_170)
.L_170:
        /*004c*/ 	.word	0x00000000
        /*0050*/ 	.short	0x0001
        /*0052*/ 	.short	0x0008
        /*0054*/ 	.byte	0x00, 0xf5, 0x21, 0x00


	//----- nvinfo : EIATTR_KPARAM_INFO
	.align		4
.L_171:
        /*0058*/ 	.byte	0x04, 0x17
        /*005a*/ 	.short	(.L_173 - .L_172)
.L_172:
        /*005c*/ 	.word	0x00000000
        /*0060*/ 	.short	0x0000
        /*0062*/ 	.short	0x0000
        /*0064*/ 	.byte	0x00, 0xf0, 0x21, 0x00


	//----- nvinfo : EIATTR_SPARSE_MMA_MASK
	.align		4
.L_173:
        /*0068*/ 	.byte	0x03, 0x50
        /*006a*/ 	.short	0x0000


	//----- nvinfo : EIATTR_MAXREG_COUNT
	.align		4
        /*006c*/ 	.byte	0x03, 0x1b
        /*006e*/ 	.short	0x00ff


	//----- nvinfo : EIATTR_MERCURY_ISA_VERSION
	.align		4
        /*0070*/ 	.byte	0x03, 0x5f
        /*0072*/ 	.short	0x0101


	//----- nvinfo : EIATTR_VRC_CTA_INIT_COUNT
	.align		4
        /*0074*/ 	.byte	0x02, 0x4a
	.zero		1
	.zero		1


	//----- nvinfo : EIATTR_EXIT_INSTR_OFFSETS
	.align		4
        /*0078*/ 	.byte	0x04, 0x1c
        /*007a*/ 	.short	(.L_175 - .L_174)


	//   ....[0]....
.L_174:
        /*007c*/ 	.word	0x000022e0


	//----- nvinfo : EIATTR_CRS_STACK_SIZE
	.align		4
.L_175:
        /*0080*/ 	.byte	0x04, 0x1e
        /*0082*/ 	.short	(.L_177 - .L_176)
.L_176:
        /*0084*/ 	.word	0x00000000


	//----- nvinfo : EIATTR_CBANK_PARAM_SIZE
	.align		4
.L_177:
        /*0088*/ 	.byte	0x03, 0x19
        /*008a*/ 	.short	0x0030


	//----- nvinfo : EIATTR_PARAM_CBANK
	.align		4
        /*008c*/ 	.byte	0x04, 0x0a
        /*008e*/ 	.short	(.L_179 - .L_178)
	.align		4
.L_178:
        /*0090*/ 	.word	index@(.nv.constant0._Z21cooling_function_testyPdS_S_S_S_)
        /*0094*/ 	.short	0x0380
        /*0096*/ 	.short	0x0030


	//----- nvinfo : EIATTR_SW_WAR
	.align		4
.L_179:
        /*0098*/ 	.byte	0x04, 0x36
        /*009a*/ 	.short	(.L_181 - .L_180)
.L_180:
        /*009c*/ 	.word	0x00000008
.L_181:


//--------------------- .nv.info._Z23cooling_function_marcelyfPdS_S_ --------------------------
	.section	.nv.info._Z23cooling_function_marcelyfPdS_S_,"",@"SHT_CUDA_INFO"
	.sectionflags	@""
	.align	4


	//----- nvinfo : EIATTR_CUDA_API_VERSION
	.align		4
        /*0000*/ 	.byte	0x04, 0x37
        /*0002*/ 	.short	(.L_183 - .L_182)
.L_182:
        /*0004*/ 	.word	0x00000082


	//----- nvinfo : EIATTR_KPARAM_INFO
	.align		4
.L_183:
        /*0008*/ 	.byte	0x04, 0x17
        /*000a*/ 	.short	(.L_185 - .L_184)
.L_184:
        /*000c*/ 	.word	0x00000000
        /*0010*/ 	.short	0x0004
        /*0012*/ 	.short	0x0020
        /*0014*/ 	.byte	0x00, 0xf5, 0x21, 0x00


	//----- nvinfo : EIATTR_KPARAM_INFO
	.align		4
.L_185:
        /*0018*/ 	.byte	0x04, 0x17
        /*001a*/ 	.short	(.L_187 - .L_186)
.L_186:
        /*001c*/ 	.word	0x00000000
        /*0020*/ 	.short	0x0003
        /*0022*/ 	.short	0x0018
        /*0024*/ 	.byte	0x00, 0xf5, 0x21, 0x00


	//----- nvinfo : EIATTR_KPARAM_INFO
	.align		4
.L_187:
        /*0028*/ 	.byte	0x04, 0x17
        /*002a*/ 	.short	(.L_189 - .L_188)
.L_188:
        /*002c*/ 	.word	0x00000000
        /*0030*/ 	.short	0x0002
        /*0032*/ 	.short	0x0010
        /*0034*/ 	.byte	0x00, 0xf5, 0x21, 0x00


	//----- nvinfo : EIATTR_KPARAM_INFO
	.align		4
.L_189:
        /*0038*/ 	.byte	0x04, 0x17
        /*003a*/ 	.short	(.L_191 - .L_190)
.L_190:
        /*003c*/ 	.word	0x00000000
        /*0040*/ 	.short	0x0001
        /*0042*/ 	.short	0x0008
        /*0044*/ 	.byte	0x00, 0xf0, 0x11, 0x00


	//----- nvinfo : EIATTR_KPARAM_INFO
	.align		4
.L_191:
        /*0048*/ 	.byte	0x04, 0x17
        /*004a*/ 	.short	(.L_193 - .L_192)
.L_192:
        /*004c*/ 	.word	0x00000000
        /*0050*/ 	.short	0x0000
        /*0052*/ 	.short	0x0000
        /*0054*/ 	.byte	0x00, 0xf0, 0x21, 0x00


	//----- nvinfo : EIATTR_SPARSE_MMA_MASK
	.align		4
.L_193:
        /*0058*/ 	.byte	0x03, 0x50
        /*005a*/ 	.short	0x0000


	//----- nvinfo : EIATTR_MAXREG_COUNT
	.align		4
        /*005c*/ 	.byte	0x03, 0x1b
        /*005e*/ 	.short	0x00ff


	//----- nvinfo : EIATTR_MERCURY_ISA_VERSION
	.align		4
        /*0060*/ 	.byte	0x03, 0x5f
        /*0062*/ 	.short	0x0101


	//----- nvinfo : EIATTR_VRC_CTA_INIT_COUNT
	.align		4
        /*0064*/ 	.byte	0x02, 0x4a
	.zero		1
	.zero		1


	//----- nvinfo : EIATTR_EXIT_INSTR_OFFSETS
	.align		4
        /*0068*/ 	.byte	0x04, 0x1c
        /*006a*/ 	.short	(.L_195 - .L_194)


	//   ....[0]....
.L_194:
        /*006c*/ 	.word	0x00003640


	//----- nvinfo : EIATTR_CRS_STACK_SIZE
	.align		4
.L_195:
        /*0070*/ 	.byte	0x04, 0x1e
        /*0072*/ 	.short	(.L_197 - .L_196)
.L_196:
        /*0074*/ 	.word	0x00000000


	//----- nvinfo : EIATTR_CBANK_PARAM_SIZE
	.align		4
.L_197:
        /*0078*/ 	.byte	0x03, 0x19
        /*007a*/ 	.short	0x0028


	//----- nvinfo : EIATTR_PARAM_CBANK
	.align		4
        /*007c*/ 	.byte	0x04, 0x0a
        /*007e*/ 	.short	(.L_199 - .L_198)
	.align		4
.L_198:
        /*0080*/ 	.word	index@(.nv.constant0._Z23cooling_function_marcelyfPdS_S_)
        /*0084*/ 	.short	0x0380
        /*0086*/ 	.short	0x0028


	//----- nvinfo : EIATTR_SW_WAR
	.align		4
.L_199:
        /*0088*/ 	.byte	0x04, 0x36
        /*008a*/ 	.short	(.L_201 - .L_200)
.L_200:
        /*008c*/ 	.word	0x00000008
.L_201:


//--------------------- .nv.info._Z16cooling_functionyffff --------------------------
	.section	.nv.info._Z16cooling_functionyffff,"",@"SHT_CUDA_INFO"
	.sectionflags	@""
	.align	4


	//----- nvinfo : EIATTR_CUDA_API_VERSION
	.align		4
        /*0000*/ 	.byte	0x04, 0x37
        /*0002*/ 	.short	(.L_203 - .L_202)
.L_202:
        /*0004*/ 	.word	0x00000082


	//----- nvinfo : EIATTR_KPARAM_INFO
	.align		4
.L_203:
        /*0008*/ 	.byte	0x04, 0x17
        /*000a*/ 	.short	(.L_205 - .L_204)
.L_204:
        /*000c*/ 	.word	0x00000000
        /*0010*/ 	.short	0x0004
        /*0012*/ 	.short	0x0014
        /*0014*/ 	.byte	0x00, 0xf0, 0x11, 0x00


	//----- nvinfo : EIATTR_KPARAM_INFO
	.align		4
.L_205:
        /*0018*/ 	.byte	0x04, 0x17
        /*001a*/ 	.short	(.L_207 - .L_206)
.L_206:
        /*001c*/ 	.word	0x00000000
        /*0020*/ 	.short	0x0003
        /*0022*/ 	.short	0x0010
        /*0024*/ 	.byte	0x00, 0xf0, 0x11, 0x00


	//----- nvinfo : EIATTR_KPARAM_INFO
	.align		4
.L_207:
        /*0028*/ 	.byte	0x04, 0x17
        /*002a*/ 	.short	(.L_209 - .L_208)
.L_208:
        /*002c*/ 	.word	0x00000000
        /*0030*/ 	.short	0x0002
        /*0032*/ 	.short	0x000c
        /*0034*/ 	.byte	0x00, 0xf0, 0x11, 0x00


	//----- nvinfo : EIATTR_KPARAM_INFO
	.align		4
.L_209:
        /*0038*/ 	.byte	0x04, 0x17
        /*003a*/ 	.short	(.L_211 - .L_210)
.L_210:
        /*003c*/ 	.word	0x00000000
        /*0040*/ 	.short	0x0001
        /*0042*/ 	.short	0x0008
        /*0044*/ 	.byte	0x00, 0xf0, 0x11, 0x00


	//----- nvinfo : EIATTR_KPARAM_INFO
	.align		4
.L_211:
        /*0048*/ 	.byte	0x04, 0x17
        /*004a*/ 	.short	(.L_213 - .L_212)
.L_212:
        /*004c*/ 	.word	0x00000000
        /*0050*/ 	.short	0x0000
        /*0052*/ 	.short	0x0000
        /*0054*/ 	.byte	0x00, 0xf0, 0x21, 0x00


	//----- nvinfo : EIATTR_SPARSE_MMA_MASK
	.align		4
.L_213:
        /*0058*/ 	.byte	0x03, 0x50
        /*005a*/ 	.short	0x0000


	//----- nvinfo : EIATTR_MAXREG_COUNT
	.align		4
        /*005c*/ 	.byte	0x03, 0x1b
        /*005e*/ 	.short	0x00ff


	//----- nvinfo : EIATTR_EXTERNS
	.align		4
        /*0060*/ 	.byte	0x04, 0x0f
        /*0062*/ 	.short	(.L_215 - .L_214)


	//   ....[0]....
	.align		4
.L_214:
        /*0064*/ 	.word	index@(vprintf)


	//----- nvinfo : EIATTR_MERCURY_ISA_VERSION
	.align		4
.L_215:
        /*0068*/ 	.byte	0x03, 0x5f
        /*006a*/ 	.short	0x0101


	//----- nvinfo : EIATTR_VRC_CTA_INIT_COUNT
	.align		4
        /*006c*/ 	.byte	0x02, 0x4a
	.zero		1
	.zero		1


	//----- nvinfo : EIATTR_SYSCALL_OFFSETS
	.align		4
        /*0070*/ 	.byte	0x04, 0x46
        /*0072*/ 	.short	(.L_217 - .L_216)


	//   ....[0]....
.L_216:
        /*0074*/ 	.word	0x00002210


	//----- nvinfo : EIATTR_EXIT_INSTR_OFFSETS
	.align		4
.L_217:
        /*0078*/ 	.byte	0x04, 0x1c
        /*007a*/ 	.short	(.L_219 - .L_218)


	//   ....[0]....
.L_218:
        /*007c*/ 	.word	0x00002220


	//----- nvinfo : EIATTR_CRS_STACK_SIZE
	.align		4
.L_219:
        /*0080*/ 	.byte	0x04, 0x1e
        /*0082*/ 	.short	(.L_221 - .L_220)
.L_220:
        /*0084*/ 	.word	0x00000000


	//----- nvinfo : EIATTR_CBANK_PARAM_SIZE
	.align		4
.L_221:
        /*0088*/ 	.byte	0x03, 0x19
        /*008a*/ 	.short	0x0018


	//----- nvinfo : EIATTR_PARAM_CBANK
	.align		4
        /*008c*/ 	.byte	0x04, 0x0a
        /*008e*/ 	.short	(.L_223 - .L_222)
	.align		4
.L_222:
        /*0090*/ 	.word	index@(.nv.constant0._Z16cooling_functionyffff)
        /*0094*/ 	.short	0x0380
        /*0096*/ 	.short	0x0018


	//----- nvinfo : EIATTR_SW_WAR
	.align		4
.L_223:
        /*0098*/ 	.byte	0x04, 0x36
        /*009a*/ 	.short	(.L_225 - .L_224)
.L_224:
        /*009c*/ 	.word	0x00000008
.L_225:


//--------------------- .nv.callgraph             --------------------------
	.section	.nv.callgraph,"",@"SHT_CUDA_CALLGRAPH"
	.align	4
	.sectionentsize	8
	.align		4
        /*0000*/ 	.word	0x00000000
	.align		4
        /*0004*/ 	.word	0xffffffff
	.align		4
        /*0008*/ 	.word	index@(_Z24global_memory_reading_v2PdS_S_S_S_S_)
	.align		4
        /*000c*/ 	.word	index@(vprintf)
	.align		4
        /*0010*/ 	.word	index@(_Z37cooling_function_comparison_global_v2yPdS_S_S_S_)
	.align		4
        /*0014*/ 	.word	index@(vprintf)
	.align		4
        /*0018*/ 	.word	index@(_Z16cooling_functionyffff)
	.align		4
        /*001c*/ 	.word	index@(vprintf)
	.align		4
        /*0020*/ 	.word	0x00000000
	.align		4
        /*0024*/ 	.word	0xfffffffe
	.align		4
        /*0028*/ 	.word	0x00000000
	.align		4
        /*002c*/ 	.word	0xfffffffd
	.align		4
        /*0030*/ 	.word	0x00000000
	.align		4
        /*0034*/ 	.word	0xfffffffc


//--------------------- .nv.constant4             --------------------------
	.section	.nv.constant4,"a",@progbits
	.align	8
	.align		8
.nv.constant4:
        /*0000*/ 	.dword	$str
	.align		8
        /*0008*/ 	.dword	$str$1
	.align		8
        /*0010*/ 	.dword	vprintf


//--------------------- .text._Z34cooling_function_comparison_globalyPdS_S_S_S_ --------------------------
	.section	.text._Z34cooling_function_comparison_globalyPdS_S_S_S_,"ax",@progbits
	.align	128
        .global         _Z34cooling_function_comparison_globalyPdS_S_S_S_
        .type           _Z34cooling_function_comparison_globalyPdS_S_S_S_,@function
        .size           _Z34cooling_function_comparison_globalyPdS_S_S_S_,(.L_x_145 - _Z34cooling_function_comparison_globalyPdS_S_S_S_)
        .other          _Z34cooling_function_comparison_globalyPdS_S_S_S_,@"STO_CUDA_ENTRY STV_DEFAULT"
_Z34cooling_function_comparison_globalyPdS_S_S_S_:
.text._Z34cooling_function_comparison_globalyPdS_S_S_S_:
[----:B------:R-:W-:Y:S01]  /*0000*/  LDC R1, c[0x0][0x37c] ;  /* 0x0000df00ff017b82 */ /* 0x000fe20000000800 */
[----:B------:R-:W0:Y:S01]  /*0010*/  LDCU.128 UR12, c[0x0][0x3a0] ;  /* 0x00007400ff0c77ac */ /* 0x000e220008000c00 */
[----:B------:R-:W1:Y:S01]  /*0020*/  LDCU.64 UR18, c[0x0][0x358] ;  /* 0x00006b00ff1277ac */ /* 0x000e620008000a00 */
[----:B------:R-:W-:Y:S01]  /*0030*/  UMOV UR4, URZ ;  /* 0x000000ff00047c82 */ /* 0x000fe20008000000 */
[----:B0-----:R-:W-:Y:S02]  /*0040*/  UIADD3 UR14, UP0, UPT, UR14, 0x8, URZ ;  /* 0x000000080e0e7890 */ /* 0x001fe4000ff1e0ff */
[----:B------:R-:W-:Y:S02]  /*0050*/  UIADD3 UR12, UP1, UPT, UR12, 0x8, URZ ;  /* 0x000000080c0c7890 */ /* 0x000fe4000ff3e0ff */
[----:B------:R-:W-:Y:S02]  /*0060*/  UIADD3.X UR15, UPT, UPT, URZ, UR15, URZ, UP0, !UPT ;  /* 0x0000000fff0f7290 */ /* 0x000fe400087fe4ff */
[----:B-1----:R-:W-:-:S12]  /*0070*/  UIADD3.X UR13, UPT, UPT, URZ, UR13, URZ, UP1, !UPT ;  /* 0x0000000dff0d7290 */ /* 0x002fd80008ffe4ff */
.L_x_11:
[----:B------:R-:W0:Y:S01]  /*0080*/  LDCU.64 UR6, c[0x0][0x388] ;  /* 0x00007100ff0677ac */ /* 0x000e220008000a00 */
[----:B------:R-:W-:Y:S01]  /*0090*/  UMOV UR5, URZ ;  /* 0x000000ff00057c82 */ /* 0x000fe20008000000 */
[----:B01----:R-:W-:-:S12]  /*00a0*/  UIMAD.WIDE.U32 UR10, UR4, 0x8, UR6 ;  /* 0x00000008040a78a5 */ /* 0x003fd8000f8e0006 */
.L_x_10:
[----:B------:R-:W-:Y:S01]  /*00b0*/  UMOV UR16, UR5 ;  /* 0x0000000500107c82 */ /* 0x000fe20008000000 */
[----:B------:R-:W-:Y:S02]  /*00c0*/  UIMAD UR17, UR4, 0x29, UR5 ;  /* 0x00000029041178a4 */ /* 0x000fe4000f8e0205 */
[----:B------:R-:W-:Y:S01]  /*00d0*/  UIADD3 UR5, UPT, UPT, UR5, 0x1, URZ ;  /* 0x0000000105057890 */ /* 0x000fe2000fffe0ff */
[----:B------:R-:W-:-:S03]  /*00e0*/  UMOV UR6, URZ ;  /* 0x000000ff00067c82 */ /* 0x000fc60008000000 */
[----:B-1----:R-:W-:-:S11]  /*00f0*/  UISETP.NE.AND UP0, UPT, UR5, 0x32, UPT ;  /* 0x000000320500788c */ /* 0x002fd6000bf05270 */
.L_x_9:
[----:B------:R-:W-:Y:S01]  /*0100*/  UIMAD UR7, UR17, 0x29, UR6 ;  /* 0x00000029110778a4 */ /* 0x000fe2000f8e0206 */
[----:B------:R-:W-:Y:S01]  /*0110*/  IMAD.U32 R12, RZ, RZ, UR12 ;  /* 0x0000000cff0c7e24 */ /* 0x000fe2000f8e00ff */
[----:B------:R-:W0:Y:S01]  /*0120*/  LDCU.128 UR20, c[0x0][0x390] ;  /* 0x00007200ff1477ac */ /* 0x000e220008000c00 */
[----:B------:R-:W-:Y:S01]  /*0130*/  IMAD.U32 R13, RZ, RZ, UR13 ;  /* 0x0000000dff0d7e24 */ /* 0x000fe2000f8e00ff */
[----:B------:R-:W-:-:S06]  /*0140*/  UIMAD UR7, UR7, 0x29, URZ ;  /* 0x00000029070778a4 */ /* 0x000fcc000f8e02ff */
[----:B------:R-:W-:Y:S01]  /*0150*/  IMAD.U32 R2, RZ, RZ, UR7 ;  /* 0x00000007ff027e24 */ /* 0x000fe2000f8e00ff */
[----:B-1----:R-:W-:-:S06]  /*0160*/  UMOV UR7, URZ ;  /* 0x000000ff00077c82 */ /* 0x002fcc0008000000 */
.L_x_8:
[----:B------:R-:W-:Y:S02]  /*0170*/  IMAD.U32 R4, RZ, RZ, UR10 ;  /* 0x0000000aff047e24 */ /* 0x000fe4000f8e00ff */
[----:B------:R-:W-:Y:S01]  /*0180*/  IMAD.U32 R5, RZ, RZ, UR11 ;  /* 0x0000000bff057e24 */ /* 0x000fe2000f8e00ff */
[----:B0-----:R-:W-:Y:S01]  /*0190*/  UIMAD.WIDE.U32 UR24, UR16, 0x8, UR20 ;  /* 0x00000008101878a5 */ /* 0x001fe2000f8e0014 */
[----:B------:R0:W4:Y:S04]  /*01a0*/  LDG.E.64 R16, desc[UR18][R12.64+-0x8] ;  /* 0xfffff8120c107981 */ /* 0x000128000c1e1b00 */
[----:B------:R-:W2:Y:S01]  /*01b0*/  LDG.E.64 R4, desc[UR18][R4.64] ;  /* 0x0000001204047981 */ /* 0x000ea2000c1e1b00 */
[----:B------:R-:W-:Y:S01]  /*01c0*/  UIMAD.WIDE.U32 UR26, UR6, 0x8, UR22 ;  /* 0x00000008061a78a5 */ /* 0x000fe2000f8e0016 */
[----:B------:R-:W-:-:S02]  /*01d0*/  IMAD.U32 R28, RZ, RZ, UR24 ;  /* 0x00000018ff1c7e24 */ /* 0x000fc4000f8e00ff */
[----:B------:R-:W-:-:S03]  /*01e0*/  IMAD.U32 R29, RZ, RZ, UR25 ;  /* 0x00000019ff1d7e24 */ /* 0x000fc6000f8e00ff */
[----:B------:R-:W-:Y:S02]  /*01f0*/  IMAD.U32 R14, RZ, RZ, UR26 ;  /* 0x0000001aff0e7e24 */ /* 0x000fe4000f8e00ff */
[----:B------:R-:W-:Y:S01]  /*0200*/  IMAD.U32 R15, RZ, RZ, UR27 ;  /* 0x0000001bff0f7e24 */ /* 0x000fe2000f8e00ff */
[----:B------:R-:W4:Y:S05]  /*0210*/  LDG.E.64 R28, desc[UR18][R28.64] ;  /* 0x000000121c1c7981 */ /* 0x000f2a000c1e1b00 */
[----:B------:R-:W4:Y:S01]  /*0220*/  LDG.E.64 R14, desc[UR18][R14.64] ;  /* 0x000000120e0e7981 */ /* 0x000f22000c1e1b00 */
[----:B-1----:R-:W1:Y:S01]  /*0230*/  MUFU.RCP64H R7, 9 ;  /* 0x4022000000077908 */ /* 0x002e620000001800 */
[----:B------:R-:W-:-:S02]  /*0240*/  HFMA2 R6, -RZ, RZ, 0, 5.9604644775390625e-08 ;  /* 0x00000001ff067431 */ /* 0x000fc400000001ff */
[----:B------:R-:W-:Y:S02]  /*0250*/  IMAD.MOV.U32 R10, RZ, RZ, 0x0 ;  /* 0x00000000ff0a7424 */ /* 0x000fe400078e00ff */
[----:B------:R-:W-:-:S06]  /*0260*/  IMAD.MOV.U32 R11, RZ, RZ, 0x40220000 ;  /* 0x40220000ff0b7424 */ /* 0x000fcc00078e00ff */
[----:B-1----:R-:W-:-:S08]  /*0270*/  DFMA R8, R6, -R10, 1 ;  /* 0x3ff000000608742b */ /* 0x002fd0000000080a */
[----:B------:R-:W-:-:S08]  /*0280*/  DFMA R8, R8, R8, R8 ;  /* 0x000000080808722b */ /* 0x000fd00000000008 */
[----:B------:R-:W-:-:S08]  /*0290*/  DFMA R8, R6, R8, R6 ;  /* 0x000000080608722b */ /* 0x000fd00000000006 */
[----:B------:R-:W-:-:S08]  /*02a0*/  DFMA R10, R8, -R10, 1 ;  /* 0x3ff00000080a742b */ /* 0x000fd0000000080a */
[----:B------:R-:W-:Y:S02]  /*02b0*/  DFMA R10, R8, R10, R8 ;  /* 0x0000000a080a722b */ /* 0x000fe40000000008 */
[----:B--2---:R-:W-:-:S08]  /*02c0*/  DADD R6, R4, -3 ;  /* 0xc008000004067429 */ /* 0x004fd00000000000 */
[----:B------:R-:W-:-:S08]  /*02d0*/  DMUL R22, R6, 40 ;  /* 0x4044000006167828 */ /* 0x000fd00000000000 */
[----:B------:R-:W-:-:S08]  /*02e0*/  DMUL R4, R22, R10 ;  /* 0x0000000a16047228 */ /* 0x000fd00000000000 */
[----:B------:R-:W-:-:S08]  /*02f0*/  DFMA R8, R4, -9, R22 ;  /* 0xc02200000408782b */ /* 0x000fd00000000016 */
[----:B------:R-:W-:Y:S01]  /*0300*/  DFMA R4, R10, R8, R4 ;  /* 0x000000080a04722b */ /* 0x000fe20000000004 */
[----:B------:R-:W-:-:S09]  /*0310*/  FSETP.GEU.AND P1, PT, |R23|, 6.5827683646048100446e-37, PT ;  /* 0x036000001700780b */ /* 0x000fd20003f2e200 */
[----:B------:R-:W-:-:S05]  /*0320*/  FFMA R0, RZ, 2.53125, R5 ;  /* 0x40220000ff007823 */ /* 0x000fca0000000005 */
[----:B------:R-:W-:Y:S01]  /*0330*/  FSETP.GT.AND P0, PT, |R0|, 1.469367938527859385e-39, PT ;  /* 0x001000000000780b */ /* 0x000fe20003f04200 */
[----:B------:R-:W-:Y:S02]  /*0340*/  IMAD.U32 R10, RZ, RZ, UR14 ;  /* 0x0000000eff0a7e24 */ /* 0x000fe4000f8e00ff */
[----:B------:R-:W-:Y:S01]  /*0350*/  IMAD.U32 R11, RZ, RZ, UR15 ;  /* 0x0000000fff0b7e24 */ /* 0x000fe2000f8e00ff */
[----:B------:R-:W-:Y:S01]  /*0360*/  DSETP.GT.AND P2, PT, R6, RZ, PT ;  /* 0x000000ff0600722a */ /* 0x000fe20003f44000 */
[----:B------:R-:W-:Y:S02]  /*0370*/  IMAD.MOV.U32 R0, RZ, RZ, RZ ;  /* 0x000000ffff007224 */ /* 0x000fe400078e00ff */
[----:B------:R-:W-:-:S06]  /*0380*/  IMAD.WIDE.U32 R10, R2, 0x8, R10 ;  /* 0x00000008020a7825 */ /* 0x000fcc00078e000a */
[----:B0-----:R-:W-:Y:S05]  /*0390*/  @P0 BRA P1, `(.L_x_0) ;  /* 0x0000000000140947 */ /* 0x001fea0000800000 */
[----:B------:R-:W-:Y:S01]  /*03a0*/  IMAD.MOV.U32 R21, RZ, RZ, 0x40220000 ;  /* 0x40220000ff157424 */ /* 0x000fe200078e00ff */
[----:B------:R-:W-:-:S07]  /*03b0*/  MOV R4, 0x3d0 ;  /* 0x000003d000047802 */ /* 0x000fce0000000f00 */
[----:B----4-:R-:W-:Y:S05]  /*03c0*/  CALL.REL.NOINC `($__internal_0_$__cuda_sm20_div_rn_f64_full) ;  /* 0x0000000c00f87944 */ /* 0x010fea0003c00000 */
[----:B------:R-:W-:Y:S02]  /*03d0*/  IMAD.MOV.U32 R4, RZ, RZ, R6 ;  /* 0x000000ffff047224 */ /* 0x000fe400078e0006 */
[----:B------:R-:W-:-:S07]  /*03e0*/  IMAD.MOV.U32 R5, RZ, RZ, R7 ;  /* 0x000000ffff057224 */ /* 0x000fce00078e0007 */
.L_x_0:
[----:B------:R-:W0:Y:S01]  /*03f0*/  MUFU.RCP64H R9, 10 ;  /* 0x4024000000097908 */ /* 0x000e220000001800 */
[----:B------:R-:W-:Y:S01]  /*0400*/  IMAD.MOV.U32 R6, RZ, RZ, 0x0 ;  /* 0x00000000ff067424 */ /* 0x000fe200078e00ff */
[----:B----4-:R-:W-:Y:S01]  /*0410*/  DSETP.MAX.AND P0, P1, RZ, R28, PT ;  /* 0x0000001cff00722a */ /* 0x010fe2000390f000 */
[----:B------:R-:W-:Y:S01]  /*0420*/  IMAD.MOV.U32 R7, RZ, RZ, 0x40240000 ;  /* 0x40240000ff077424 */ /* 0x000fe200078e00ff */
[----:B------:R-:W-:Y:S01]  /*0430*/  MOV R3, RZ ;  /* 0x000000ff00037202 */ /* 0x000fe20000000f00 */
[----:B------:R-:W-:Y:S01]  /*0440*/  IMAD.MOV.U32 R8, RZ, RZ, 0x1 ;  /* 0x00000001ff087424 */ /* 0x000fe200078e00ff */
[----:B------:R-:W-:Y:S02]  /*0450*/  DADD R4, R4, 0.5 ;  /* 0x3fe0000004047429 */ /* 0x000fe40000000000 */
[----:B------:R-:W-:-:S08]  /*0460*/  FSEL R3, R3, R29, P0 ;  /* 0x0000001d03037208 */ /* 0x000fd00000000000 */
[----:B------:R-:W-:Y:S01]  /*0470*/  @P1 LOP3.LUT R3, R29, 0x80000, RZ, 0xfc, !PT ;  /* 0x000800001d031812 */ /* 0x000fe200078efcff */
[----:B0-----:R-:W-:Y:S01]  /*0480*/  DFMA R18, R8, -R6, 1 ;  /* 0x3ff000000812742b */ /* 0x001fe20000000806 */
[----:B------:R-:W-:-:S07]  /*0490*/  FSEL R29, R5, 1.75, P2 ;  /* 0x3fe00000051d7808 */ /* 0x000fce0001000000 */
[----:B------:R-:W-:-:S08]  /*04a0*/  DFMA R18, R18, R18, R18 ;  /* 0x000000121212722b */ /* 0x000fd00000000012 */
[----:B------:R-:W-:Y:S01]  /*04b0*/  DFMA R18, R8, R18, R8 ;  /* 0x000000120812722b */ /* 0x000fe20000000008 */
[----:B------:R-:W-:Y:S01]  /*04c0*/  IMAD.MOV.U32 R9, RZ, RZ, R28 ;  /* 0x000000ffff097224 */ /* 0x000fe200078e001c */
[----:B------:R-:W-:Y:S01]  /*04d0*/  FSEL R28, R4, RZ, P2 ;  /* 0x000000ff041c7208 */ /* 0x000fe20001000000 */
[----:B------:R-:W-:-:S05]  /*04e0*/  IMAD.MOV.U32 R8, RZ, RZ, RZ ;  /* 0x000000ffff087224 */ /* 0x000fca00078e00ff */
[----:B------:R-:W-:Y:S01]  /*04f0*/  DFMA R6, R18, -R6, 1 ;  /* 0x3ff000001206742b */ /* 0x000fe20000000806 */
[----:B------:R-:W-:Y:S01]  /*0500*/  SEL R8, R8, R9, P0 ;  /* 0x0000000908087207 */ /* 0x000fe20000000000 */
[----:B------:R-:W-:-:S06]  /*0510*/  IMAD.MOV.U32 R9, RZ, RZ, R3 ;  /* 0x000000ffff097224 */ /* 0x000fcc00078e0003 */
[----:B------:R-:W-:Y:S02]  /*0520*/  DMUL R22, R8, 40 ;  /* 0x4044000008167828 */ /* 0x000fe40000000000 */
[----:B------:R-:W-:-:S08]  /*0530*/  DFMA R6, R18, R6, R18 ;  /* 0x000000061206722b */ /* 0x000fd00000000012 */
[----:B------:R-:W-:Y:S01]  /*0540*/  DMUL R8, R22, R6 ;  /* 0x0000000616087228 */ /* 0x000fe20000000000 */
[----:B------:R-:W-:-:S07]  /*0550*/  FSETP.GEU.AND P1, PT, |R23|, 6.5827683646048100446e-37, PT ;  /* 0x036000001700780b */ /* 0x000fce0003f2e200 */
[----:B------:R-:W-:-:S08]  /*0560*/  DFMA R18, R8, -10, R22 ;  /* 0xc02400000812782b */ /* 0x000fd00000000016 */
[----:B------:R-:W-:-:S10]  /*0570*/  DFMA R6, R6, R18, R8 ;  /* 0x000000120606722b */ /* 0x000fd40000000008 */
[----:B------:R-:W-:-:S05]  /*0580*/  FFMA R3, RZ, 2.5625, R7 ;  /* 0x40240000ff037823 */ /* 0x000fca0000000007 */
[----:B------:R-:W-:-:S13]  /*0590*/  FSETP.GT.AND P0, PT, |R3|, 1.469367938527859385e-39, PT ;  /* 0x001000000300780b */ /* 0x000fda0003f04200 */
[----:B------:R-:W-:Y:S05]  /*05a0*/  @P0 BRA P1, `(.L_x_1) ;  /* 0x00000000000c0947 */ /* 0x000fea0000800000 */
[----:B------:R-:W-:Y:S01]  /*05b0*/  IMAD.MOV.U32 R21, RZ, RZ, 0x40240000 ;  /* 0x40240000ff157424 */ /* 0x000fe200078e00ff */
[----:B------:R-:W-:-:S07]  /*05c0*/  MOV R4, 0x5e0 ;  /* 0x000005e000047802 */ /* 0x000fce0000000f00 */
[----:B------:R-:W-:Y:S05]  /*05d0*/  CALL.REL.NOINC `($__internal_0_$__cuda_sm20_div_rn_f64_full) ;  /* 0x0000000c00747944 */ /* 0x000fea0003c00000 */
.L_x_1:
[----:B------:R-:W0:Y:S01]  /*05e0*/  MUFU.RCP64H R5, 13 ;  /* 0x402a000000057908 */ /* 0x000e220000001800 */
[----:B------:R-:W-:Y:S01]  /*05f0*/  IMAD.MOV.U32 R18, RZ, RZ, 0x0 ;  /* 0x00000000ff127424 */ /* 0x000fe200078e00ff */
[----:B------:R-:W-:Y:S01]  /*0600*/  DSETP.GT.AND P0, PT, R16, 15, PT ;  /* 0x402e00001000742a */ /* 0x000fe20003f04000 */
[----:B------:R-:W-:Y:S01]  /*0610*/  IMAD.MOV.U32 R19, RZ, RZ, 0x402a0000 ;  /* 0x402a0000ff137424 */ /* 0x000fe200078e00ff */
[----:B------:R-:W-:Y:S01]  /*0620*/  DSETP.GT.AND P2, PT, R14, 25, PT ;  /* 0x403900000e00742a */ /* 0x000fe20003f44000 */
[----:B------:R-:W-:-:S03]  /*0630*/  IMAD.MOV.U32 R4, RZ, RZ, 0x1 ;  /* 0x00000001ff047424 */ /* 0x000fc600078e00ff */
[C---:B------:R-:W-:Y:S02]  /*0640*/  FSEL R3, R16.reuse, RZ, !P0 ;  /* 0x000000ff10037208 */ /* 0x040fe40004000000 */
[C---:B------:R-:W-:Y:S02]  /*0650*/  FSEL R21, R17.reuse, 2.71875, !P0 ;  /* 0x402e000011157808 */ /* 0x040fe40004000000 */
[----:B------:R-:W-:Y:S02]  /*0660*/  FSEL R16, R16, R3, P2 ;  /* 0x0000000310107208 */ /* 0x000fe40001000000 */
[----:B------:R-:W-:Y:S01]  /*0670*/  FSEL R17, R17, R21, P2 ;  /* 0x0000001511117208 */ /* 0x000fe20001000000 */
[----:B0-----:R-:W-:-:S08]  /*0680*/  DFMA R8, R4, -R18, 1 ;  /* 0x3ff000000408742b */ /* 0x001fd00000000812 */
[----:B------:R-:W-:-:S08]  /*0690*/  DFMA R8, R8, R8, R8 ;  /* 0x000000080808722b */ /* 0x000fd00000000008 */
[----:B------:R-:W-:Y:S02]  /*06a0*/  DFMA R4, R4, R8, R4 ;  /* 0x000000080404722b */ /* 0x000fe40000000004 */
[----:B------:R-:W-:-:S06]  /*06b0*/  DADD R8, R16, -2 ;  /* 0xc000000010087429 */ /* 0x000fcc0000000000 */
[----:B------:R-:W-:Y:S02]  /*06c0*/  DFMA R16, R4, -R18, 1 ;  /* 0x3ff000000410742b */ /* 0x000fe40000000812 */
[C---:B------:R-:W-:Y:S02]  /*06d0*/  DMUL R22, R8.reuse, 40 ;  /* 0x4044000008167828 */ /* 0x040fe40000000000 */
[----:B------:R-:W-:-:S04]  /*06e0*/  DSETP.GT.AND P3, PT, R8, RZ, PT ;  /* 0x000000ff0800722a */ /* 0x000fc80003f64000 */
[----:B------:R-:W-:-:S04]  /*06f0*/  DFMA R4, R4, R16, R4 ;  /* 0x000000100404722b */ /* 0x000fc80000000004 */
[----:B------:R-:W-:-:S04]  /*0700*/  FSETP.GEU.AND P1, PT, |R23|, 6.5827683646048100446e-37, PT ;  /* 0x036000001700780b */ /* 0x000fc80003f2e200 */
[----:B------:R-:W-:-:S08]  /*0710*/  DMUL R16, R22, R4 ;  /* 0x0000000416107228 */ /* 0x000fd00000000000 */
[----:B------:R-:W-:-:S08]  /*0720*/  DFMA R18, R16, -13, R22 ;  /* 0xc02a00001012782b */ /* 0x000fd00000000016 */
[----:B------:R-:W-:Y:S02]  /*0730*/  DFMA R4, R4, R18, R16 ;  /* 0x000000120404722b */ /* 0x000fe40000000010 */
[----:B------:R-:W-:-:S08]  /*0740*/  DADD R16, R6, 0.5 ;  /* 0x3fe0000006107429 */ /* 0x000fd00000000000 */
[----:B------:R-:W-:-:S05]  /*0750*/  FFMA R3, RZ, 2.65625, R5 ;  /* 0x402a0000ff037823 */ /* 0x000fca0000000005 */
[----:B------:R-:W-:-:S13]  /*0760*/  FSETP.GT.AND P0, PT, |R3|, 1.469367938527859385e-39, PT ;  /* 0x001000000300780b */ /* 0x000fda0003f04200 */
[----:B------:R-:W-:Y:S05]  /*0770*/  @P0 BRA P1, `(.L_x_2) ;  /* 0x0000000000140947 */ /* 0x000fea0000800000 */
[----:B------:R-:W-:Y:S01]  /*0780*/  IMAD.MOV.U32 R21, RZ, RZ, 0x402a0000 ;  /* 0x402a0000ff157424 */ /* 0x000fe200078e00ff */
[----:B------:R-:W-:-:S07]  /*0790*/  MOV R4, 0x7b0 ;  /* 0x000007b000047802 */ /* 0x000fce0000000f00 */
[----:B------:R-:W-:Y:S05]  /*07a0*/  CALL.REL.NOINC `($__internal_0_$__cuda_sm20_div_rn_f64_full) ;  /* 0x0000000c00007944 */ /* 0x000fea0003c00000 */
[----:B------:R-:W-:Y:S02]  /*07b0*/  IMAD.MOV.U32 R4, RZ, RZ, R6 ;  /* 0x000000ffff047224 */ /* 0x000fe400078e0006 */
[----:B------:R-:W-:-:S07]  /*07c0*/  IMAD.MOV.U32 R5, RZ, RZ, R7 ;  /* 0x000000ffff057224 */ /* 0x000fce00078e0007 */
.L_x_2:
[----:B------:R-:W0:Y:S01]  /*07d0*/  MUFU.RCP64H R7, 23 ;  /* 0x4037000000077908 */ /* 0x000e220000001800 */
[----:B------:R-:W-:Y:S01]  /*07e0*/  IMAD.MOV.U32 R18, RZ, RZ, 0x0 ;  /* 0x00000000ff127424 */ /* 0x000fe200078e00ff */
[----:B------:R-:W-:Y:S01]  /*07f0*/  MOV R19, 0x40370000 ;  /* 0x4037000000137802 */ /* 0x000fe20000000f00 */
[----:B------:R-:W-:Y:S01]  /*0800*/  IMAD.MOV.U32 R6, RZ, RZ, 0x1 ;  /* 0x00000001ff067424 */ /* 0x000fe200078e00ff */
[----:B------:R-:W-:-:S10]  /*0810*/  DADD R14, R14, -2 ;  /* 0xc00000000e0e7429 */ /* 0x000fd40000000000 */
[----:B------:R-:W-:Y:S02]  /*0820*/  FSEL R20, R14, RZ, !P2 ;  /* 0x000000ff0e147208 */ /* 0x000fe40005000000 */
[----:B------:R-:W-:Y:S01]  /*0830*/  FSEL R21, R15, 2.859375, !P2 ;  /* 0x403700000f157808 */ /* 0x000fe20005000000 */
[----:B0-----:R-:W-:-:S05]  /*0840*/  DFMA R8, R6, -R18, 1 ;  /* 0x3ff000000608742b */ /* 0x001fca0000000812 */
[C---:B------:R-:W-:Y:S02]  /*0850*/  DMUL R22, R20.reuse, 40 ;  /* 0x4044000014167828 */ /* 0x040fe40000000000 */
[----:B------:R-:W-:Y:S02]  /*0860*/  DSETP.GT.AND P2, PT, R20, RZ, PT ;  /* 0x000000ff1400722a */ /* 0x000fe40003f44000 */
[----:B------:R-:W-:-:S06]  /*0870*/  DFMA R8, R8, R8, R8 ;  /* 0x000000080808722b */ /* 0x000fcc0000000008 */
[----:B------:R-:W-:Y:S02]  /*0880*/  FSETP.GEU.AND P1, PT, |R23|, 6.5827683646048100446e-37, PT ;  /* 0x036000001700780b */ /* 0x000fe40003f2e200 */
[----:B------:R-:W-:-:S08]  /*0890*/  DFMA R8, R6, R8, R6 ;  /* 0x000000080608722b */ /* 0x000fd00000000006 */
[----:B------:R-:W-:-:S08]  /*08a0*/  DFMA R6, R8, -R18, 1 ;  /* 0x3ff000000806742b */ /* 0x000fd00000000812 */
[----:B------:R-:W-:-:S08]  /*08b0*/  DFMA R6, R8, R6, R8 ;  /* 0x000000060806722b */ /* 0x000fd00000000008 */
[----:B------:R-:W-:-:S08]  /*08c0*/  DMUL R8, R22, R6 ;  /* 0x0000000616087228 */ /* 0x000fd00000000000 */
[----:B------:R-:W-:-:S08]  /*08d0*/  DFMA R14, R8, -23, R22 ;  /* 0xc0370000080e782b */ /* 0x000fd00000000016 */
[----:B------:R-:W-:Y:S01]  /*08e0*/  DFMA R6, R6, R14, R8 ;  /* 0x0000000e0606722b */ /* 0x000fe20000000008 */
[----:B------:R-:W-:Y:S02]  /*08f0*/  FSEL R14, R4, RZ, P3 ;  /* 0x000000ff040e7208 */ /* 0x000fe40001800000 */
[----:B------:R-:W-:-:S04]  /*0900*/  FSEL R15, R5, RZ, P3 ;  /* 0x000000ff050f7208 */ /* 0x000fc80001800000 */
[----:B------:R0:W1:Y:S03]  /*0910*/  F2F.F32.F64 R14, R14 ;  /* 0x0000000e000e7310 */ /* 0x0000660000301000 */
[----:B------:R-:W-:-:S05]  /*0920*/  FFMA R3, RZ, 2.859375, R7 ;  /* 0x40370000ff037823 */ /* 0x000fca0000000007 */
[----:B------:R-:W-:-:S13]  /*0930*/  FSETP.GT.AND P0, PT, |R3|, 1.469367938527859385e-39, PT ;  /* 0x001000000300780b */ /* 0x000fda0003f04200 */
[----:B01----:R-:W-:Y:S05]  /*0940*/  @P0 BRA P1, `(.L_x_3) ;  /* 0x00000000000c0947 */ /* 0x003fea0000800000 */
[----:B------:R-:W-:Y:S01]  /*0950*/  IMAD.MOV.U32 R21, RZ, RZ, 0x40370000 ;  /* 0x40370000ff157424 */ /* 0x000fe200078e00ff */
[----:B------:R-:W-:-:S07]  /*0960*/  MOV R4, 0x980 ;  /* 0x0000098000047802 */ /* 0x000fce0000000f00 */
[----:B------:R-:W-:Y:S05]  /*0970*/  CALL.REL.NOINC `($__internal_0_$__cuda_sm20_div_rn_f64_full) ;  /* 0x00000008008c7944 */ /* 0x000fea0003c00000 */
.L_x_3:
[----:B------:R-:W-:Y:S01]  /*0980*/  FSEL R9, R7, RZ, P2 ;  /* 0x000000ff07097208 */ /* 0x000fe20001000000 */
[----:B------:R-:W0:Y:S01]  /*0990*/  LDCU UR8, c[0x0][0x380] ;  /* 0x00007000ff0877ac */ /* 0x000e220008000800 */
[----:B------:R-:W-:Y:S01]  /*09a0*/  FSEL R8, R6, RZ, P2 ;  /* 0x000000ff06087208 */ /* 0x000fe20001000000 */
[----:B------:R-:W-:Y:S01]  /*09b0*/  F2F.F32.F64 R5, R16 ;  /* 0x0000001000057310 */ /* 0x000fe20000301000 */
[----:B------:R-:W-:Y:S01]  /*09c0*/  IMAD.MOV.U32 R3, RZ, RZ, -0x3e000000 ;  /* 0xc2000000ff037424 */ /* 0x000fe200078e00ff */
[----:B------:R-:W-:-:S06]  /*09d0*/  UMOV UR9, URZ ;  /* 0x000000ff00097c82 */ /* 0x000fcc0008000000 */
[----:B------:R-:W1:Y:S08]  /*09e0*/  F2F.F32.F64 R9, R8 ;  /* 0x0000000800097310 */ /* 0x000e700000301000 */
[----:B------:R-:W0:Y:S01]  /*09f0*/  F2F.F32.F64 R6, R28 ;  /* 0x0000001c00067310 */ /* 0x000e220000301000 */
[----:B-1----:R-:W-:-:S04]  /*0a00*/  FFMA R4, R9, 41, R14 ;  /* 0x4224000009047823 */ /* 0x002fc8000000000e */
[----:B------:R-:W-:-:S04]  /*0a10*/  FADD R4, R4, 0.5 ;  /* 0x3f00000004047421 */ /* 0x000fc80000000000 */
[----:B0-----:R-:W5:Y:S01]  /*0a20*/  TEX.LL RZ, R6, R4, R3, UR8, 3D, 0x1 ;  /* 0x48ff080304067f60 */ /* 0x001f6200089e01ff */
[----:B------:R-:W0:Y:S01]  /*0a30*/  MUFU.RCP64H R15, 9 ;  /* 0x40220000000f7908 */ /* 0x000e220000001800 */
[----:B------:R-:W-:Y:S02]  /*0a40*/  IMAD.MOV.U32 R16, RZ, RZ, 0x0 ;  /* 0x00000000ff107424 */ /* 0x000fe400078e00ff */
[----:B------:R-:W-:Y:S02]  /*0a50*/  IMAD.MOV.U32 R17, RZ, RZ, 0x40220000 ;  /* 0x40220000ff117424 */ /* 0x000fe400078e00ff */
[----:B------:R-:W-:Y:S02]  /*0a60*/  IMAD.MOV.U32 R14, RZ, RZ, 0x1 ;  /* 0x00000001ff0e7424 */ /* 0x000fe400078e00ff */
[----:B------:R-:W-:Y:S02]  /*0a70*/  IMAD.U32 R24, RZ, RZ, UR10 ;  /* 0x0000000aff187e24 */ /* 0x000fe4000f8e00ff */
[----:B------:R-:W-:-:S02]  /*0a80*/  IMAD.U32 R25, RZ, RZ, UR11 ;  /* 0x0000000bff197e24 */ /* 0x000fc4000f8e00ff */
[----:B0-----:R-:W-:-:S08]  /*0a90*/  DFMA R8, R14, -R16, 1 ;  /* 0x3ff000000e08742b */ /* 0x001fd00000000810 */
[----:B------:R-:W-:-:S08]  /*0aa0*/  DFMA R8, R8, R8, R8 ;  /* 0x000000080808722b */ /* 0x000fd00000000008 */
[----:B------:R-:W-:-:S08]  /*0ab0*/  DFMA R14, R14, R8, R14 ;  /* 0x000000080e0e722b */ /* 0x000fd0000000000e */
[----:B------:R-:W-:Y:S01]  /*0ac0*/  DFMA R16, R14, -R16, 1 ;  /* 0x3ff000000e10742b */ /* 0x000fe20000000810 */
[----:B------:R-:W-:Y:S02]  /*0ad0*/  IMAD.U32 R28, RZ, RZ, UR24 ;  /* 0x00000018ff1c7e24 */ /* 0x000fe4000f8e00ff */
[----:B------:R-:W-:-:S05]  /*0ae0*/  IMAD.U32 R29, RZ, RZ, UR25 ;  /* 0x00000019ff1d7e24 */ /* 0x000fca000f8e00ff */
[----:B------:R-:W-:Y:S01]  /*0af0*/  DFMA R20, R14, R16, R14 ;  /* 0x000000100e14722b */ /* 0x000fe2000000000e */
[----:B------:R-:W-:Y:S01]  /*0b00*/  MOV R14, UR26 ;  /* 0x0000001a000e7c02 */ /* 0x000fe20008000f00 */
[----:B------:R-:W-:Y:S01]  /*0b10*/  IMAD.U32 R15, RZ, RZ, UR27 ;  /* 0x0000001bff0f7e24 */ /* 0x000fe2000f8e00ff */
[----:B-----5:R-:W0:Y:S02]  /*0b20*/  F2F.F64.F32 R8, R6 ;  /* 0x0000000600087310 */ /* 0x020e240000201800 */
[----:B0-----:R0:W-:Y:S04]  /*0b30*/  STG.E.64 desc[UR18][R10.64+-0x8], R8 ;  /* 0xfffff8080a007986 */ /* 0x0011e8000c101b12 */
[----:B------:R-:W2:Y:S04]  /*0b40*/  LDG.E.64 R4, desc[UR18][R24.64] ;  /* 0x0000001218047981 */ /* 0x000ea8000c1e1b00 */
[----:B------:R-:W4:Y:S04]  /*0b50*/  LDG.E.64 R28, desc[UR18][R28.64] ;  /* 0x000000121c1c7981 */ /* 0x000f28000c1e1b00 */
[----:B------:R-:W4:Y:S04]  /*0b60*/  LDG.E.64 R14, desc[UR18][R14.64] ;  /* 0x000000120e0e7981 */ /* 0x000f28000c1e1b00 */
[----:B------:R0:W4:Y:S01]  /*0b70*/  LDG.E.64 R16, desc[UR18][R12.64] ;  /* 0x000000120c107981 */ /* 0x000122000c1e1b00 */
[----:B--2---:R-:W-:-:S08]  /*0b80*/  DADD R6, R4, -3 ;  /* 0xc008000004067429 */ /* 0x004fd00000000000 */
[C---:B------:R-:W-:Y:S02]  /*0b90*/  DMUL R22, R6.reuse, 40 ;  /* 0x4044000006167828 */ /* 0x040fe40000000000 */
[----:B------:R-:W-:-:S06]  /*0ba0*/  DSETP.GT.AND P2, PT, R6, RZ, PT ;  /* 0x000000ff0600722a */ /* 0x000fcc0003f44000 */
[----:B------:R-:W-:Y:S02]  /*0bb0*/  DMUL R4, R20, R22 ;  /* 0x0000001614047228 */ /* 0x000fe40000000000 */
[----:B------:R-:W-:-:S06]  /*0bc0*/  FSETP.GEU.AND P1, PT, |R23|, 6.5827683646048100446e-37, PT ;  /* 0x036000001700780b */ /* 0x000fcc0003f2e200 */
[----:B------:R-:W-:-:S08]  /*0bd0*/  DFMA R18, R4, -9, R22 ;  /* 0xc02200000412782b */ /* 0x000fd00000000016 */
[----:B------:R-:W-:-:S10]  /*0be0*/  DFMA R4, R20, R18, R4 ;  /* 0x000000121404722b */ /* 0x000fd40000000004 */
[----:B------:R-:W-:-:S05]  /*0bf0*/  FFMA R3, RZ, 2.53125, R5 ;  /* 0x40220000ff037823 */ /* 0x000fca0000000005 */
[----:B------:R-:W-:-:S13]  /*0c00*/  FSETP.GT.AND P0, PT, |R3|, 1.469367938527859385e-39, PT ;  /* 0x001000000300780b */ /* 0x000fda0003f04200 */
[----:B0-----:R-:W-:Y:S05]  /*0c10*/  @P0 BRA P1, `(.L_x_4) ;  /* 0x0000000000140947 */ /* 0x001fea0000800000 */
[----:B------:R-:W-:Y:S01]  /*0c20*/  IMAD.MOV.U32 R21, RZ, RZ, 0x40220000 ;  /* 0x40220000ff157424 */ /* 0x000fe200078e00ff */
[----:B------:R-:W-:-:S07]  /*0c30*/  MOV R4, 0xc50 ;  /* 0x00000c5000047802 */ /* 0x000fce0000000f00 */
[----:B----4-:R-:W-:Y:S05]  /*0c40*/  CALL.REL.NOINC `($__internal_0_$__cuda_sm20_div_rn_f64_full) ;  /* 0x0000000400d87944 */ /* 0x010fea0003c00000 */
[----:B------:R-:W-:Y:S02]  /*0c50*/  IMAD.MOV.U32 R4, RZ, RZ, R6 ;  /* 0x000000ffff047224 */ /* 0x000fe400078e0006 */
[----:B------:R-:W-:-:S07]  /*0c60*/  IMAD.MOV.U32 R5, RZ, RZ, R7 ;  /* 0x000000ffff057224 */ /* 0x000fce00078e0007 */
.L_x_4:
[----:B------:R-:W0:Y:S01]  /*0c70*/  MUFU.RCP64H R9, 10 ;  /* 0x4024000000097908 */ /* 0x000e220000001800 */
[----:B------:R-:W-:Y:S01]  /*0c80*/  IMAD.MOV.U32 R6, RZ, RZ, 0x0 ;  /* 0x00000000ff067424 */ /* 0x000fe200078e00ff */
[----:B----4-:R-:W-:Y:S01]  /*0c90*/  DSETP.MAX.AND P0, P1, RZ, R28, PT ;  /* 0x0000001cff00722a */ /* 0x010fe2000390f000 */
[----:B------:R-:W-:Y:S01]  /*0ca0*/  IMAD.MOV.U32 R7, RZ, RZ, 0x40240000 ;  /* 0x40240000ff077424 */ /* 0x000fe200078e00ff */
[----:B------:R-:W-:Y:S01]  /*0cb0*/  DADD R4, R4, 0.5 ;  /* 0x3fe0000004047429 */ /* 0x000fe20000000000 */
[----:B------:R-:W-:Y:S02]  /*0cc0*/  IMAD.MOV.U32 R8, RZ, RZ, 0x1 ;  /* 0x00000001ff087424 */ /* 0x000fe400078e00ff */
[----:B------:R-:W-:-:S05]  /*0cd0*/  IMAD.MOV.U32 R3, RZ, RZ, RZ ;  /* 0x000000ffff037224 */ /* 0x000fca00078e00ff */
[----:B------:R-:W-:-:S04]  /*0ce0*/  FSEL R3, R3, R29, P0 ;  /* 0x0000001d03037208 */ /* 0x000fc80000000000 */
        /* <DEDUP_REMOVED lines=9> */
[----:B------:R-:W-:Y:S02]  /*0d80*/  SEL R8, R8, R9, P0 ;  /* 0x0000000908087207 */ /* 0x000fe40000000000 */
[----:B------:R-:W-:-:S05]  /*0d90*/  MOV R9, R3 ;  /* 0x0000000300097202 */ /* 0x000fca0000000f00 */
[----:B------:R-:W-:Y:S02]  /*0da0*/  DFMA R18, R18, R6, R18 ;  /* 0x000000061212722b */ /* 0x000fe40000000012 */
[----:B------:R-:W-:-:S08]  /*0db0*/  DMUL R22, R8, 40 ;  /* 0x4044000008167828 */ /* 0x000fd00000000000 */
[----:B------:R-:W-:Y:S02]  /*0dc0*/  DMUL R6, R18, R22 ;  /* 0x0000001612067228 */ /* 0x000fe40000000000 */
[----:B------:R-:W-:-:S06]  /*0dd0*/  FSETP.GEU.AND P1, PT, |R23|, 6.5827683646048100446e-37, PT ;  /* 0x036000001700780b */ /* 0x000fcc0003f2e200 */
        /* <DEDUP_REMOVED lines=8> */
.L_x_5:
[----:B------:R-:W0:Y:S01]  /*0e60*/  MUFU.RCP64H R5, 13 ;  /* 0x402a000000057908 */ /* 0x000e220000001800 */
[----:B------:R-:W-:Y:S01]  /*0e70*/  IMAD.MOV.U32 R18, RZ, RZ, 0x0 ;  /* 0x00000000ff127424 */ /* 0x000fe200078e00ff */
[----:B------:R-:W-:Y:S01]  /*0e80*/  DSETP.GT.AND P0, PT, R16, 15, PT ;  /* 0x402e00001000742a */ /* 0x000fe20003f04000 */
[----:B------:R-:W-:Y:S01]  /*0e90*/  IMAD.MOV.U32 R19, RZ, RZ, 0x402a0000 ;  /* 0x402a0000ff137424 */ /* 0x000fe200078e00ff */
[----:B------:R-:W-:Y:S01]  /*0ea0*/  DSETP.GT.AND P2, PT, R14, 25, PT ;  /* 0x403900000e00742a */ /* 0x000fe20003f44000 */
[----:B------:R-:W-:-:S03]  /*0eb0*/  IMAD.MOV.U32 R4, RZ, RZ, 0x1 ;  /* 0x00000001ff047424 */ /* 0x000fc600078e00ff */
[----:B------:R-:W-:-:S03]  /*0ec0*/  FSEL R3, R17, 2.71875, !P0 ;  /* 0x402e000011037808 */ /* 0x000fc60004000000 */
[----:B0-----:R-:W-:-:S08]  /*0ed0*/  DFMA R8, R4, -R18, 1 ;  /* 0x3ff000000408742b */ /* 0x001fd00000000812 */
[----:B------:R-:W-:Y:S01]  /*0ee0*/  DFMA R20, R8, R8, R8 ;  /* 0x000000080814722b */ /* 0x000fe20000000008 */
[----:B------:R-:W-:-:S04]  /*0ef0*/  FSEL R9, R16, RZ, !P0 ;  /* 0x000000ff10097208 */ /* 0x000fc80004000000 */
[----:B------:R-:W-:-:S03]  /*0f00*/  FSEL R8, R16, R9, P2 ;  /* 0x0000000910087208 */ /* 0x000fc60001000000 */
[----:B------:R-:W-:Y:S01]  /*0f10*/  DFMA R20, R4, R20, R4 ;  /* 0x000000140414722b */ /* 0x000fe20000000004 */
[----:B------:R-:W-:-:S06]  /*0f20*/  FSEL R9, R17, R3, P2 ;  /* 0x0000000311097208 */ /* 0x000fcc0001000000 */
[----:B------:R-:W-:Y:S02]  /*0f30*/  DADD R8, R8, -2 ;  /* 0xc000000008087429 */ /* 0x000fe40000000000 */
[----:B------:R-:W-:-:S06]  /*0f40*/  DFMA R18, R20, -R18, 1 ;  /* 0x3ff000001412742b */ /* 0x000fcc0000000812 */
[----:B------:R-:W-:Y:S02]  /*0f50*/  DMUL R22, R8, 40 ;  /* 0x4044000008167828 */ /* 0x000fe40000000000 */
[----:B------:R-:W-:Y:S02]  /*0f60*/  DFMA R18, R20, R18, R20 ;  /* 0x000000121412722b */ /* 0x000fe40000000014 */
[----:B------:R-:W-:-:S06]  /*0f70*/  DSETP.GT.AND P3, PT, R8, RZ, PT ;  /* 0x000000ff0800722a */ /* 0x000fcc0003f64000 */
[----:B------:R-:W-:Y:S01]  /*0f80*/  DMUL R4, R18, R22 ;  /* 0x0000001612047228 */ /* 0x000fe20000000000 */
[----:B------:R-:W-:-:S07]  /*0f90*/  FSETP.GEU.AND P1, PT, |R23|, 6.5827683646048100446e-37, PT ;  /* 0x036000001700780b */ /* 0x000fce0003f2e200 */
        /* <DEDUP_REMOVED lines=11> */
.L_x_6:
[----:B------:R-:W0:Y:S01]  /*1050*/  MUFU.RCP64H R7, 23 ;  /* 0x4037000000077908 */ /* 0x000e220000001800 */
[----:B------:R-:W-:Y:S01]  /*1060*/  IMAD.MOV.U32 R8, RZ, RZ, 0x0 ;  /* 0x00000000ff087424 */ /* 0x000fe200078e00ff */
[----:B------:R-:W-:Y:S01]  /*1070*/  DADD R14, R14, -2 ;  /* 0xc00000000e0e7429 */ /* 0x000fe20000000000 */
[----:B------:R-:W-:Y:S02]  /*1080*/  IMAD.MOV.U32 R9, RZ, RZ, 0x40370000 ;  /* 0x40370000ff097424 */ /* 0x000fe400078e00ff */
[----:B------:R-:W-:-:S07]  /*1090*/  IMAD.MOV.U32 R6, RZ, RZ, 0x1 ;  /* 0x00000001ff067424 */ /* 0x000fce00078e00ff */
[----:B------:R-:W-:Y:S02]  /*10a0*/  FSEL R20, R14, RZ, !P2 ;  /* 0x000000ff0e147208 */ /* 0x000fe40005000000 */
[----:B------:R-:W-:Y:S02]  /*10b0*/  FSEL R21, R15, 2.859375, !P2 ;  /* 0x403700000f157808 */ /* 0x000fe40005000000 */
[----:B------:R-:W-:Y:S01]  /*10c0*/  FSEL R14, R4, RZ, P3 ;  /* 0x000000ff040e7208 */ /* 0x000fe20001800000 */
[----:B0-----:R-:W-:Y:S01]  /*10d0*/  DFMA R18, R6, -R8, 1 ;  /* 0x3ff000000612742b */ /* 0x001fe20000000808 */
[----:B------:R-:W-:Y:S02]  /*10e0*/  FSEL R15, R5, RZ, P3 ;  /* 0x000000ff050f7208 */ /* 0x000fe40001800000 */
[C---:B------:R-:W-:Y:S02]  /*10f0*/  DMUL R22, R20.reuse, 40 ;  /* 0x4044000014167828 */ /* 0x040fe40000000000 */
[----:B------:R0:W1:Y:S01]  /*1100*/  F2F.F32.F64 R14, R14 ;  /* 0x0000000e000e7310 */ /* 0x0000620000301000 */
[----:B------:R-:W-:-:S02]  /*1110*/  DSETP.GT.AND P2, PT, R20, RZ, PT ;  /* 0x000000ff1400722a */ /* 0x000fc40003f44000 */
[----:B------:R-:W-:-:S05]  /*1120*/  DFMA R18, R18, R18, R18 ;  /* 0x000000121212722b */ /* 0x000fca0000000012 */
[----:B------:R-:W-:-:S03]  /*1130*/  FSETP.GEU.AND P1, PT, |R23|, 6.5827683646048100446e-37, PT ;  /* 0x036000001700780b */ /* 0x000fc60003f2e200 */
[----:B------:R-:W-:-:S08]  /*1140*/  DFMA R18, R6, R18, R6 ;  /* 0x000000120612722b */ /* 0x000fd00000000006 */
[----:B------:R-:W-:-:S08]  /*1150*/  DFMA R8, R18, -R8, 1 ;  /* 0x3ff000001208742b */ /* 0x000fd00000000808 */
[----:B------:R-:W-:-:S08]  /*1160*/  DFMA R18, R18, R8, R18 ;  /* 0x000000081212722b */ /* 0x000fd00000000012 */
[----:B------:R-:W-:-:S08]  /*1170*/  DMUL R6, R18, R22 ;  /* 0x0000001612067228 */ /* 0x000fd00000000000 */
[----:B------:R-:W-:-:S08]  /*1180*/  DFMA R8, R6, -23, R22 ;  /* 0xc03700000608782b */ /* 0x000fd00000000016 */
[----:B------:R-:W-:-:S10]  /*1190*/  DFMA R6, R18, R8, R6 ;  /* 0x000000081206722b */ /* 0x000fd40000000006 */
[----:B------:R-:W-:-:S05]  /*11a0*/  FFMA R3, RZ, 2.859375, R7 ;  /* 0x40370000ff037823 */ /* 0x000fca0000000007 */
[----:B------:R-:W-:-:S13]  /*11b0*/  FSETP.GT.AND P0, PT, |R3|, 1.469367938527859385e-39, PT ;  /* 0x001000000300780b */ /* 0x000fda0003f04200 */
[----:B01----:R-:W-:Y:S05]  /*11c0*/  @P0 BRA P1, `(.L_x_7) ;  /* 0x00000000000c0947 */ /* 0x003fea0000800000 */
[----:B------:R-:W-:Y:S02]  /*11d0*/  MOV R21, 0x40370000 ;  /* 0x4037000000157802 */ /* 0x000fe40000000f00 */
[----:B------:R-:W-:-:S07]  /*11e0*/  MOV R4, 0x1200 ;  /* 0x0000120000047802 */ /* 0x000fce0000000f00 */
[----:B------:R-:W-:Y:S05]  /*11f0*/  CALL.REL.NOINC `($__internal_0_$__cuda_sm20_div_rn_f64_full) ;  /* 0x00000000006c7944 */ /* 0x000fea0003c00000 */
.L_x_7:
        /* <DEDUP_REMOVED lines=9> */
[----:B------:R-:W-:-:S06]  /*1290*/  FADD R4, R4, 0.5 ;  /* 0x3f00000004047421 */ /* 0x000fcc0000000000 */
[----:B0-----:R-:W5:Y:S01]  /*12a0*/  TEX.LL RZ, R4, R4, R3, UR8, 3D, 0x1 ;  /* 0x48ff080304047f60 */ /* 0x001f6200089e01ff */
[----:B------:R-:W-:Y:S01]  /*12b0*/  UIADD3 UR7, UPT, UPT, UR7, 0x2, URZ ;  /* 0x0000000207077890 */ /* 0x000fe2000fffe0ff */
[----:B------:R-:W-:Y:S01]  /*12c0*/  IADD3 R12, P0, PT, R12, 0x10, RZ ;  /* 0x000000100c0c7810 */ /* 0x000fe20007f1e0ff */
[----:B------:R-:W-:Y:S02]  /*12d0*/  VIADD R2, R2, 0x2 ;  /* 0x0000000202027836 */ /* 0x000fe40000000000 */
[----:B------:R-:W-:Y:S02]  /*12e0*/  UISETP.NE.AND UP1, UPT, UR7, 0x32, UPT ;  /* 0x000000320700788c */ /* 0x000fe4000bf25270 */
[----:B------:R-:W-:Y:S01]  /*12f0*/  IMAD.X R13, RZ, RZ, R13, P0 ;  /* 0x000000ffff0d7224 */ /* 0x000fe200000e060d */
[----:B-----5:R-:W0:Y:S02]  /*1300*/  F2F.F64.F32 R8, R4 ;  /* 0x0000000400087310 */ /* 0x020e240000201800 */
[----:B0-----:R1:W-:Y:S04]  /*1310*/  STG.E.64 desc[UR18][R10.64], R8 ;  /* 0x000000080a007986 */ /* 0x0013e8000c101b12 */
[----:B------:R-:W-:Y:S05]  /*1320*/  BRA.U UP1, `(.L_x_8) ;  /* 0xffffffed01907547 */ /* 0x000fea000b83ffff */
[----:B------:R-:W-:-:S04]  /*1330*/  UIADD3 UR6, UPT, UPT, UR6, 0x1, URZ ;  /* 0x0000000106067890 */ /* 0x000fc8000fffe0ff */
[----:B------:R-:W-:-:S09]  /*1340*/  UISETP.NE.AND UP1, UPT, UR6, 0x32, UPT ;  /* 0x000000320600788c */ /* 0x000fd2000bf25270 */
[----:B------:R-:W-:Y:S05]  /*1350*/  BRA.U UP1, `(.L_x_9) ;  /* 0xffffffed01687547 */ /* 0x000fea000b83ffff */
[----:B------:R-:W-:Y:S05]  /*1360*/  BRA.U UP0, `(.L_x_10) ;  /* 0xffffffed00507547 */ /* 0x000fea000b83ffff */
[----:B------:R-:W-:-:S04]  /*1370*/  UIADD3 UR4, UPT, UPT, UR4, 0x1, URZ ;  /* 0x0000000104047890 */ /* 0x000fc8000fffe0ff */
[----:B------:R-:W-:-:S09]  /*1380*/  UISETP.NE.AND UP0, UPT, UR4, 0x32, UPT ;  /* 0x000000320400788c */ /* 0x000fd2000bf05270 */
[----:B------:R-:W-:Y:S05]  /*1390*/  BRA.U UP0, `(.L_x_11) ;  /* 0xffffffed00387547 */ /* 0x000fea000b83ffff */
[----:B------:R-:W-:Y:S05]  /*13a0*/  EXIT ;  /* 0x000000000000794d */ /* 0x000fea0003800000 */
        .weak           $__internal_0_$__cuda_sm20_div_rn_f64_full
        .type           $__internal_0_$__cuda_sm20_div_rn_f64_full,@function
        .size           $__internal_0_$__cuda_sm20_div_rn_f64_full,(.L_x_145 - $__internal_0_$__cuda_sm20_div_rn_f64_full)
$__internal_0_$__cuda_sm20_div_rn_f64_full:
[C---:B------:R-:W-:Y:S01]  /*13b0*/  FSETP.GEU.AND P0, PT, |R21|.reuse, 1.469367938527859385e-39, PT ;  /* 0x001000001500780b */ /* 0x040fe20003f0e200 */
[--C-:B------:R-:W-:Y:S01]  /*13c0*/  IMAD.MOV.U32 R20, RZ, RZ, R0.reuse ;  /* 0x000000ffff147224 */ /* 0x100fe200078e0000 */
[----:B------:R-:W-:Y:S01]  /*13d0*/  LOP3.LUT R18, R21, 0x800fffff, RZ, 0xc0, !PT ;  /* 0x800fffff15127812 */ /* 0x000fe200078ec0ff */
[----:B------:R-:W-:Y:S01]  /*13e0*/  IMAD.MOV.U32 R6, RZ, RZ, 0x1 ;  /* 0x00000001ff067424 */ /* 0x000fe200078e00ff */
[----:B------:R-:W-:Y:S01]  /*13f0*/  LOP3.LUT R3, R23, 0x7ff00000, RZ, 0xc0, !PT ;  /* 0x7ff0000017037812 */ /* 0x000fe200078ec0ff */
[----:B------:R-:W-:Y:S01]  /*1400*/  IMAD.MOV.U32 R5, RZ, RZ, 0x1ca00000 ;  /* 0x1ca00000ff057424 */ /* 0x000fe200078e00ff */
[----:B------:R-:W-:Y:S01]  /*1410*/  LOP3.LUT R19, R18, 0x3ff00000, RZ, 0xfc, !PT ;  /* 0x3ff0000012137812 */ /* 0x000fe200078efcff */
[----:B------:R-:W-:Y:S02]  /*1420*/  IMAD.MOV.U32 R18, RZ, RZ, R0 ;  /* 0x000000ffff127224 */ /* 0x000fe400078e0000 */
[----:B------:R-:W-:-:S04]  /*1430*/  IMAD.MOV.U32 R24, RZ, RZ, R22 ;  /* 0x000000ffff187224 */ /* 0x000fc800078e0016 */
[----:B------:R-:W-:-:S06]  /*1440*/  @!P0 DMUL R18, R20, 8.98846567431157953865e+307 ;  /* 0x7fe0000014128828 */ /* 0x000fcc0000000000 */
[----:B------:R-:W0:Y:S02]  /*1450*/  MUFU.RCP64H R7, R19 ;  /* 0x0000001300077308 */ /* 0x000e240000001800 */
[----:B0-----:R-:W-:-:S08]  /*1460*/  DFMA R26, R6, -R18, 1 ;  /* 0x3ff00000061a742b */ /* 0x001fd00000000812 */
[----:B------:R-:W-:-:S08]  /*1470*/  DFMA R26, R26, R26, R26 ;  /* 0x0000001a1a1a722b */ /* 0x000fd0000000001a */
[----:B------:R-:W-:Y:S01]  /*1480*/  DFMA R26, R6, R26, R6 ;  /* 0x0000001a061a722b */ /* 0x000fe20000000006 */
[----:B------:R-:W-:Y:S01]  /*1490*/  LOP3.LUT R7, R21, 0x7ff00000, RZ, 0xc0, !PT ;  /* 0x7ff0000015077812 */ /* 0x000fe200078ec0ff */
[----:B------:R-:W-:-:S03]  /*14a0*/  IMAD.MOV.U32 R6, RZ, RZ, R3 ;  /* 0x000000ffff067224 */ /* 0x000fc600078e0003 */
[----:B------:R-:W-:-:S03]  /*14b0*/  ISETP.GE.U32.AND P1, PT, R3, R7, PT ;  /* 0x000000070300720c */ /* 0x000fc60003f26070 */
[----:B------:R-:W-:Y:S01]  /*14c0*/  DFMA R8, R26, -R18, 1 ;  /* 0x3ff000001a08742b */ /* 0x000fe20000000812 */
[----:B------:R-:W-:Y:S02]  /*14d0*/  SEL R25, R5, 0x63400000, !P1 ;  /* 0x6340000005197807 */ /* 0x000fe40004800000 */
[----:B------:R-:W-:Y:S02]  /*14e0*/  FSETP.GEU.AND P1, PT, |R23|, 1.469367938527859385e-39, PT ;  /* 0x001000001700780b */ /* 0x000fe40003f2e200 */
[----:B------:R-:W-:-:S03]  /*14f0*/  LOP3.LUT R25, R25, 0x800fffff, R23, 0xf8, !PT ;  /* 0x800fffff19197812 */ /* 0x000fc600078ef817 */
[----:B------:R-:W-:-:S08]  /*1500*/  DFMA R26, R26, R8, R26 ;  /* 0x000000081a1a722b */ /* 0x000fd0000000001a */
[----:B------:R-:W-:Y:S05]  /*1510*/  @P1 BRA `(.L_x_12) ;  /* 0x0000000000201947 */ /* 0x000fea0003800000 */
[----:B------:R-:W-:Y:S02]  /*1520*/  LOP3.LUT R6, R21, 0x7ff00000, RZ, 0xc0, !PT ;  /* 0x7ff0000015067812 */ /* 0x000fe400078ec0ff */
[----:B------:R-:W-:Y:S02]  /*1530*/  MOV R8, RZ ;  /* 0x000000ff00087202 */ /* 0x000fe40000000f00 */
[----:B------:R-:W-:-:S04]  /*1540*/  ISETP.GE.U32.AND P1, PT, R3, R6, PT ;  /* 0x000000060300720c */ /* 0x000fc80003f26070 */
[----:B------:R-:W-:-:S04]  /*1550*/  SEL R9, R5, 0x63400000, !P1 ;  /* 0x6340000005097807 */ /* 0x000fc80004800000 */
[----:B------:R-:W-:-:S04]  /*1560*/  LOP3.LUT R9, R9, 0x80000000, R23, 0xf8, !PT ;  /* 0x8000000009097812 */ /* 0x000fc800078ef817 */
[----:B------:R-:W-:-:S06]  /*1570*/  LOP3.LUT R9, R9, 0x100000, RZ, 0xfc, !PT ;  /* 0x0010000009097812 */ /* 0x000fcc00078efcff */
[----:B------:R-:W-:-:S10]  /*1580*/  DFMA R24, R24, 2, -R8 ;  /* 0x400000001818782b */ /* 0x000fd40000000808 */
[----:B------:R-:W-:-:S07]  /*1590*/  LOP3.LUT R6, R25, 0x7ff00000, RZ, 0xc0, !PT ;  /* 0x7ff0000019067812 */ /* 0x000fce00078ec0ff */
.L_x_12:
[----:B------:R-:W-:Y:S01]  /*15a0*/  VIADD R8, R6, 0xffffffff ;  /* 0xffffffff06087836 */ /* 0x000fe20000000000 */
[----:B------:R-:W-:Y:S01]  /*15b0*/  @!P0 LOP3.LUT R7, R19, 0x7ff00000, RZ, 0xc0, !PT ;  /* 0x7ff0000013078812 */ /* 0x000fe200078ec0ff */
[----:B------:R-:W-:-:S03]  /*15c0*/  DMUL R30, R26, R24 ;  /* 0x000000181a1e7228 */ /* 0x000fc60000000000 */
[----:B------:R-:W-:Y:S01]  /*15d0*/  ISETP.GT.U32.AND P0, PT, R8, 0x7feffffe, PT ;  /* 0x7feffffe0800780c */ /* 0x000fe20003f04070 */
[----:B------:R-:W-:-:S04]  /*15e0*/  VIADD R8, R7, 0xffffffff ;  /* 0xffffffff07087836 */ /* 0x000fc80000000000 */
[----:B------:R-:W-:Y:S01]  /*15f0*/  DFMA R32, R30, -R18, R24 ;  /* 0x800000121e20722b */ /* 0x000fe20000000018 */
[----:B------:R-:W-:-:S07]  /*1600*/  ISETP.GT.U32.OR P0, PT, R8, 0x7feffffe, P0 ;  /* 0x7feffffe0800780c */ /* 0x000fce0000704470 */
[----:B------:R-:W-:-:S06]  /*1610*/  DFMA R26, R26, R32, R30 ;  /* 0x000000201a1a722b */ /* 0x000fcc000000001e */
[----:B------:R-:W-:Y:S05]  /*1620*/  @P0 BRA `(.L_x_13) ;  /* 0x00000000006c0947 */ /* 0x000fea0003800000 */
[----:B------:R-:W-:Y:S01]  /*1630*/  LOP3.LUT R6, R21, 0x7ff00000, RZ, 0xc0, !PT ;  /* 0x7ff0000015067812 */ /* 0x000fe200078ec0ff */
[----:B------:R-:W-:-:S03]  /*1640*/  IMAD.MOV.U32 R22, RZ, RZ, RZ ;  /* 0x000000ffff167224 */ /* 0x000fc600078e00ff */
[CC--:B------:R-:W-:Y:S02]  /*1650*/  VIADDMNMX R7, R3.reuse, -R6.reuse, 0xb9600000, !PT ;  /* 0xb960000003077446 */ /* 0x0c0fe40007800906 */
[----:B------:R-:W-:Y:S02]  /*1660*/  ISETP.GE.U32.AND P0, PT, R3, R6, PT ;  /* 0x000000060300720c */ /* 0x000fe40003f06070 */
[----:B------:R-:W-:Y:S02]  /*1670*/  VIMNMX R7, PT, PT, R7, 0x46a00000, PT ;  /* 0x46a0000007077848 */ /* 0x000fe40003fe0100 */
[----:B------:R-:W-:-:S05]  /*1680*/  SEL R6, R5, 0x63400000, !P0 ;  /* 0x6340000005067807 */ /* 0x000fca0004000000 */
[----:B------:R-:W-:-:S04]  /*1690*/  IMAD.IADD R6, R7, 0x1, -R6 ;  /* 0x0000000107067824 */ /* 0x000fc800078e0a06 */
[----:B------:R-:W-:-:S06]  /*16a0*/  VIADD R23, R6, 0x7fe00000 ;  /* 0x7fe0000006177836 */ /* 0x000fcc0000000000 */
[----:B------:R-:W-:-:S10]  /*16b0*/  DMUL R8, R26, R22 ;  /* 0x000000161a087228 */ /* 0x000fd40000000000 */
[----:B------:R-:W-:-:S13]  /*16c0*/  FSETP.GTU.AND P0, PT, |R9|, 1.469367938527859385e-39, PT ;  /* 0x001000000900780b */ /* 0x000fda0003f0c200 */
[----:B------:R-:W-:Y:S05]  /*16d0*/  @P0 BRA `(.L_x_14) ;  /* 0x0000000000940947 */ /* 0x000fea0003800000 */
[----:B------:R-:W-:Y:S01]  /*16e0*/  DFMA R24, R26, -R18, R24 ;  /* 0x800000121a18722b */ /* 0x000fe20000000018 */
[----:B------:R-:W-:-:S09]  /*16f0*/  IMAD.MOV.U32 R22, RZ, RZ, RZ ;  /* 0x000000ffff167224 */ /* 0x000fd200078e00ff */
[C---:B------:R-:W-:Y:S02]  /*1700*/  FSETP.NEU.AND P0, PT, R25.reuse, RZ, PT ;  /* 0x000000ff1900720b */ /* 0x040fe40003f0d000 */
[----:B------:R-:W-:-:S04]  /*1710*/  LOP3.LUT R3, R25, 0x80000000, R21, 0x48, !PT ;  /* 0x8000000019037812 */ /* 0x000fc800078e4815 */
[----:B------:R-:W-:-:S07]  /*1720*/  LOP3.LUT R23, R3, R23, RZ, 0xfc, !PT ;  /* 0x0000001703177212 */ /* 0x000fce00078efcff */
[----:B------:R-:W-:Y:S05]  /*1730*/  @!P0 BRA `(.L_x_14) ;  /* 0x00000000007c8947 */ /* 0x000fea0003800000 */
[----:B------:R-:W-:Y:S01]  /*1740*/  IMAD.MOV R19, RZ, RZ, -R6 ;  /* 0x000000ffff137224 */ /* 0x000fe200078e0a06 */
[----:B------:R-:W-:Y:S01]  /*1750*/  DMUL.RP R22, R26, R22 ;  /* 0x000000161a167228 */ /* 0x000fe20000008000 */
[----:B------:R-:W-:Y:S01]  /*1760*/  IMAD.MOV.U32 R18, RZ, RZ, RZ ;  /* 0x000000ffff127224 */ /* 0x000fe200078e00ff */
[----:B------:R-:W-:-:S05]  /*1770*/  IADD3 R5, PT, PT, -R6, -0x43300000, RZ ;  /* 0xbcd0000006057810 */ /* 0x000fca0007ffe1ff */
[----:B------:R-:W-:-:S03]  /*1780*/  DFMA R18, R8, -R18, R26 ;  /* 0x800000120812722b */ /* 0x000fc6000000001a */
[----:B------:R-:W-:-:S07]  /*1790*/  LOP3.LUT R3, R23, R3, RZ, 0x3c, !PT ;  /* 0x0000000317037212 */ /* 0x000fce00078e3cff */
[----:B------:R-:W-:-:S04]  /*17a0*/  FSETP.NEU.AND P0, PT, |R19|, R5, PT ;  /* 0x000000051300720b */ /* 0x000fc80003f0d200 */
[----:B------:R-:W-:Y:S02]  /*17b0*/  FSEL R8, R22, R8, !P0 ;  /* 0x0000000816087208 */ /* 0x000fe40004000000 */
[----:B------:R-:W-:Y:S01]  /*17c0*/  FSEL R9, R3, R9, !P0 ;  /* 0x0000000903097208 */ /* 0x000fe20004000000 */
[----:B------:R-:W-:Y:S06]  /*17d0*/  BRA `(.L_x_14) ;  /* 0x0000000000547947 */ /* 0x000fec0003800000 */
.L_x_13:
[----:B------:R-:W-:-:S14]  /*17e0*/  DSETP.NAN.AND P0, PT, R22, R22, PT ;  /* 0x000000161600722a */ /* 0x000fdc0003f08000 */
[----:B------:R-:W-:Y:S05]  /*17f0*/  @P0 BRA `(.L_x_15) ;  /* 0x0000000000440947 */ /* 0x000fea0003800000 */
[----:B------:R-:W-:-:S14]  /*1800*/  DSETP.NAN.AND P0, PT, R20, R20, PT ;  /* 0x000000141400722a */ /* 0x000fdc0003f08000 */
[----:B------:R-:W-:Y:S05]  /*1810*/  @P0 BRA `(.L_x_16) ;  /* 0x0000000000300947 */ /* 0x000fea0003800000 */
[----:B------:R-:W-:Y:S01]  /*1820*/  ISETP.NE.AND P0, PT, R6, R7, PT ;  /* 0x000000070600720c */ /* 0x000fe20003f05270 */
[----:B------:R-:W-:Y:S01]  /*1830*/  IMAD.MOV.U32 R8, RZ, RZ, 0x0 ;  /* 0x00000000ff087424 */ /* 0x000fe200078e00ff */
[----:B------:R-:W-:-:S11]  /*1840*/  MOV R9, 0xfff80000 ;  /* 0xfff8000000097802 */ /* 0x000fd60000000f00 */
[----:B------:R-:W-:Y:S05]  /*1850*/  @!P0 BRA `(.L_x_14) ;  /* 0x0000000000348947 */ /* 0x000fea0003800000 */
[----:B------:R-:W-:Y:S02]  /*1860*/  ISETP.NE.AND P0, PT, R6, 0x7ff00000, PT ;  /* 0x7ff000000600780c */ /* 0x000fe40003f05270 */
[----:B------:R-:W-:Y:S02]  /*1870*/  LOP3.LUT R9, R23, 0x80000000, R21, 0x48, !PT ;  /* 0x8000000017097812 */ /* 0x000fe400078e4815 */
[----:B------:R-:W-:-:S13]  /*1880*/  ISETP.EQ.OR P0, PT, R7, RZ, !P0 ;  /* 0x000000ff0700720c */ /* 0x000fda0004702670 */
[----:B------:R-:W-:Y:S01]  /*1890*/  @P0 LOP3.LUT R3, R9, 0x7ff00000, RZ, 0xfc, !PT ;  /* 0x7ff0000009030812 */ /* 0x000fe200078efcff */
[----:B------:R-:W-:Y:S02]  /*18a0*/  @!P0 IMAD.MOV.U32 R8, RZ, RZ, RZ ;  /* 0x000000ffff088224 */ /* 0x000fe400078e00ff */
[----:B------:R-:W-:Y:S02]  /*18b0*/  @P0 IMAD.MOV.U32 R8, RZ, RZ, RZ ;  /* 0x000000ffff080224 */ /* 0x000fe400078e00ff */
[----:B------:R-:W-:Y:S01]  /*18c0*/  @P0 IMAD.MOV.U32 R9, RZ, RZ, R3 ;  /* 0x000000ffff090224 */ /* 0x000fe200078e0003 */
[----:B------:R-:W-:Y:S06]  /*18d0*/  BRA `(.L_x_14) ;  /* 0x0000000000147947 */ /* 0x000fec0003800000 */
.L_x_16:
[----:B------:R-:W-:Y:S01]  /*18e0*/  LOP3.LUT R9, R21, 0x80000, RZ, 0xfc, !PT ;  /* 0x0008000015097812 */ /* 0x000fe200078efcff */
[----:B------:R-:W-:Y:S01]  /*18f0*/  IMAD.MOV.U32 R8, RZ, RZ, R20 ;  /* 0x000000ffff087224 */ /* 0x000fe200078e0014 */
[----:B------:R-:W-:Y:S06]  /*1900*/  BRA `(.L_x_14) ;  /* 0x0000000000087947 */ /* 0x000fec0003800000 */
.L_x_15:
[----:B------:R-:W-:Y:S01]  /*1910*/  LOP3.LUT R9, R23, 0x80000, RZ, 0xfc, !PT ;  /* 0x0008000017097812 */ /* 0x000fe200078efcff */
[----:B------:R-:W-:-:S07]  /*1920*/  IMAD.MOV.U32 R8, RZ, RZ, R22 ;  /* 0x000000ffff087224 */ /* 0x000fce00078e0016 */
.L_x_14:
[----:B------:R-:W-:Y:S02]  /*1930*/  IMAD.MOV.U32 R5, RZ, RZ, 0x0 ;  /* 0x00000000ff057424 */ /* 0x000fe400078e00ff */
[----:B------:R-:W-:Y:S02]  /*1940*/  IMAD.MOV.U32 R6, RZ, RZ, R8 ;  /* 0x000000ffff067224 */ /* 0x000fe400078e0008 */
[----:B------:R-:W-:Y:S01]  /*1950*/  IMAD.MOV.U32 R7, RZ, RZ, R9 ;  /* 0x000000ffff077224 */ /* 0x000fe200078e0009 */
[----:B------:R-:W-:Y:S06]  /*1960*/  RET.REL.NODEC R4 `(_Z34cooling_function_comparison_globalyPdS_S_S_S_) ;  /* 0xffffffe404a47950 */ /* 0x000fec0003c3ffff */
.L_x_17:
[----:B------:R-:W-:-:S00]  /*1970*/  BRA `(.L_x_17) ;  /* 0xfffffffc00fc7947 */ /* 0x000fc0000383ffff */
[----:B------:R-:W-:-:S00]  /*1980*/  NOP ;  /* 0x0000000000007918 */ /* 0x000fc00000000000 */
[----:B------:R-:W-:-:S00]  /*1990*/  NOP ;  /* 0x0000000000007918 */ /* 0x000fc00000000000 */
[----:B------:R-:W-:-:S00]  /*19a0*/  NOP ;  /* 0x0000000000007918 */ /* 0x000fc00000000000 */
[----:B------:R-:W-:-:S00]  /*19b0*/  NOP ;  /* 0x0000000000007918 */ /* 0x000fc00000000000 */
[----:B------:R-:W-:-:S00]  /*19c0*/  NOP ;  /* 0x0000000000007918 */ /* 0x000fc00000000000 */
[----:B------:R-:W-:-:S00]  /*19d0*/  NOP ;  /* 0x0000000000007918 */ /* 0x000fc00000000000 */
[----:B------:R-:W-:-:S00]  /*19e0*/  NOP ;  /* 0x0000000000007918 */ /* 0x000fc00000000000 */
[----:B------:R-:W-:-:S00]  /*19f0*/  NOP ;  /* 0x0000000000007918 */ /* 0x000fc00000000000 */
.L_x_145:


//--------------------- .text._Z24global_memory_reading_v2PdS_S_S_S_S_ --------------------------
	.section	.text._Z24global_memory_reading_v2PdS_S_S_S_S_,"ax",@progbits
	.align	128
        .global         _Z24global_memory_reading_v2PdS_S_S_S_S_
        .type           _Z24global_memory_reading_v2PdS_S_S_S_S_,@function
        .size           _Z24global_memory_reading_v2PdS_S_S_S_S_,(.L_x_146 - _Z24global_memory_reading_v2PdS_S_S_S_S_)
        .other          _Z24global_memory_reading_v2PdS_S_S_S_S_,@"STO_CUDA_ENTRY STV_DEFAULT"
_Z24global_memory_reading_v2PdS_S_S_S_S_:
.text._Z24global_memory_reading_v2PdS_S_S_S_S_:
[----:B------:R-:W0:Y:S01]  /*0000*/  LDC R1, c[0x0][0x37c] ;  /* 0x0000df00ff017b82 */ /* 0x000e220000000800 */
[----:B------:R-:W1:Y:S01]  /*0010*/  S2R R0, SR_TID.X ;  /* 0x0000000000007919 */ /* 0x000e620000002100 */
[----:B------:R-:W2:Y:S06]  /*0020*/  LDCU UR5, c[0x0][0x2fc] ;  /* 0x00005f80ff0577ac */ /* 0x000eac0008000800 */
[----:B------:R-:W1:Y:S01]  /*0030*/  S2UR UR6, SR_CTAID.X ;  /* 0x00000000000679c3 */ /* 0x000e620000002500 */
[----:B0-----:R-:W-:Y:S01]  /*0040*/  VIADD R1, R1, 0xfffffff0 ;  /* 0xfffffff001017836 */ /* 0x001fe20000000000 */
[----:B------:R-:W0:Y:S06]  /*0050*/  LDCU UR4, c[0x0][0x2f8] ;  /* 0x00005f00ff0477ac */ /* 0x000e2c0008000800 */
[----:B------:R-:W1:Y:S01]  /*0060*/  LDC R17, c[0x0][0x360] ;  /* 0x0000d800ff117b82 */ /* 0x000e620000000800 */
[----:B0-----:R-:W-:-:S05]  /*0070*/  IADD3 R16, P1, PT, R1, UR4, RZ ;  /* 0x0000000401107c10 */ /* 0x001fca000ff3e0ff */
[----:B--2---:R-:W-:Y:S02]  /*0080*/  IMAD.X R2, RZ, RZ, UR5, P1 ;  /* 0x00000005ff027e24 */ /* 0x004fe400088e06ff */
[----:B-1----:R-:W-:-:S05]  /*0090*/  IMAD R17, R17, UR6, R0 ;  /* 0x0000000611117c24 */ /* 0x002fca000f8e0200 */
[----:B------:R-:W-:-:S13]  /*00a0*/  ISETP.GT.AND P0, PT, R17, 0x5f5e0f, PT ;  /* 0x005f5e0f1100780c */ /* 0x000fda0003f04270 */
[----:B------:R-:W-:Y:S05]  /*00b0*/  @P0 EXIT ;  /* 0x000000000000094d */ /* 0x000fea0003800000 */
[----:B------:R-:W0:Y:S02]  /*00c0*/  LDCU.64 UR36, c[0x0][0x358] ;  /* 0x00006b00ff2477ac */ /* 0x000e240008000a00 */
.L_x_28:
[----:B0-----:R-:W1:Y:S01]  /*00d0*/  LDC.64 R4, c[0x0][0x380] ;  /* 0x0000e000ff047b82 */ /* 0x001e620000000a00 */
[----:B------:R-:W-:-:S05]  /*00e0*/  IMAD.HI R0, R17, 0x431bde83, RZ ;  /* 0x431bde8311007827 */ /* 0x000fca00078e02ff */
[----:B------:R-:W-:Y:S01]  /*00f0*/  SHF.R.U32.HI R3, RZ, 0x1f, R0 ;  /* 0x0000001fff037819 */ /* 0x000fe20000011600 */
[----:B------:R-:W2:Y:S01]  /*0100*/  MUFU.RCP64H R7, 9 ;  /* 0x4022000000077908 */ /* 0x000ea20000001800 */
[----:B------:R-:W-:Y:S02]  /*0110*/  HFMA2 R6, -RZ, RZ, 0, 5.9604644775390625e-08 ;  /* 0x00000001ff067431 */ /* 0x000fe400000001ff */
[----:B------:R-:W-:Y:S01]  /*0120*/  IMAD.MOV.U32 R10, RZ, RZ, 0x0 ;  /* 0x00000000ff0a7424 */ /* 0x000fe200078e00ff */
[----:B------:R-:W-:Y:S01]  /*0130*/  LEA.HI.SX32 R3, R0, R3, 0x11 ;  /* 0x0000000300037211 */ /* 0x000fe200078f8aff */
[----:B------:R-:W-:Y:S01]  /*0140*/  IMAD.MOV.U32 R11, RZ, RZ, 0x40220000 ;  /* 0x40220000ff0b7424 */ /* 0x000fe200078e00ff */
[----:B------:R-:W3:Y:S03]  /*0150*/  LDC.64 R12, c[0x0][0x3a8] ;  /* 0x0000ea00ff0c7b82 */ /* 0x000ee60000000a00 */
[----:B-1----:R-:W-:-:S06]  /*0160*/  IMAD.WIDE R4, R3, 0x8, R4 ;  /* 0x0000000803047825 */ /* 0x002fcc00078e0204 */
[----:B0-----:R-:W4:Y:S01]  /*0170*/  LDG.E.64 R4, desc[UR36][R4.64] ;  /* 0x0000002404047981 */ /* 0x001f22000c1e1b00 */
[----:B--2---:R-:W-:Y:S01]  /*0180*/  DFMA R8, R6, -R10, 1 ;  /* 0x3ff000000608742b */ /* 0x004fe2000000080a */
[C---:B------:R-:W-:Y:S01]  /*0190*/  IMAD.HI R14, R17.reuse, 0x68db8bad, RZ ;  /* 0x68db8bad110e7827 */ /* 0x040fe200078e02ff */
[----:B------:R-:W-:Y:S03]  /*01a0*/  BSSY.RECONVERGENT B0, `(.L_x_18) ;  /* 0x0000025000007945 */ /* 0x000fe60003800200 */
[C---:B------:R-:W-:Y:S01]  /*01b0*/  IMAD.HI R0, R17.reuse, 0x51eb851f, RZ ;  /* 0x51eb851f11007827 */ /* 0x040fe200078e02ff */
[----:B------:R-:W-:Y:S02]  /*01c0*/  SHF.R.U32.HI R15, RZ, 0x1f, R14 ;  /* 0x0000001fff0f7819 */ /* 0x000fe4000001160e */
[----:B------:R-:W-:Y:S01]  /*01d0*/  DFMA R8, R8, R8, R8 ;  /* 0x000000080808722b */ /* 0x000fe20000000008 */
[----:B---3--:R-:W-:Y:S01]  /*01e0*/  IMAD.WIDE R12, R17, 0x8, R12 ;  /* 0x00000008110c7825 */ /* 0x008fe200078e020c */
[----:B------:R-:W-:-:S02]  /*01f0*/  SHF.R.U32.HI R3, RZ, 0x1f, R0 ;  /* 0x0000001fff037819 */ /* 0x000fc40000011600 */
[----:B------:R-:W-:Y:S02]  /*0200*/  LEA.HI.SX32 R15, R14, R15, 0x16 ;  /* 0x0000000f0e0f7211 */ /* 0x000fe400078fb2ff */
[----:B------:R-:W-:Y:S02]  /*0210*/  LEA.HI.SX32 R0, R0, R3, 0x1c ;  /* 0x0000000300007211 */ /* 0x000fe400078fe2ff */
[----:B------:R-:W-:-:S03]  /*0220*/  DFMA R6, R6, R8, R6 ;  /* 0x000000080606722b */ /* 0x000fc60000000006 */
[----:B------:R-:W-:-:S05]  /*0230*/  IMAD.HI R3, R0, 0x51eb851f, RZ ;  /* 0x51eb851f00037827 */ /* 0x000fca00078e02ff */
[----:B------:R-:W-:-:S08]  /*0240*/  DFMA R10, R6, -R10, 1 ;  /* 0x3ff00000060a742b */ /* 0x000fd0000000080a */
[----:B------:R-:W-:Y:S02]  /*0250*/  DFMA R10, R6, R10, R6 ;  /* 0x0000000a060a722b */ /* 0x000fe40000000006 */
[----:B----4-:R-:W-:-:S08]  /*0260*/  DADD R8, R4, -3 ;  /* 0xc008000004087429 */ /* 0x010fd00000000000 */
[----:B------:R-:W-:-:S08]  /*0270*/  DMUL R8, R8, 40 ;  /* 0x4044000008087828 */ /* 0x000fd00000000000 */
[----:B------:R-:W-:Y:S02]  /*0280*/  DMUL R4, R8, R10 ;  /* 0x0000000a08047228 */ /* 0x000fe40000000000 */
[----:B------:R-:W-:-:S06]  /*0290*/  FSETP.GEU.AND P1, PT, |R9|, 6.5827683646048100446e-37, PT ;  /* 0x036000000900780b */ /* 0x000fcc0003f2e200 */
[----:B------:R-:W-:-:S08]  /*02a0*/  DFMA R6, R4, -9, R8 ;  /* 0xc02200000406782b */ /* 0x000fd00000000008 */
[----:B------:R-:W-:Y:S01]  /*02b0*/  DFMA R10, R10, R6, R4 ;  /* 0x000000060a0a722b */ /* 0x000fe20000000004 */
[----:B------:R-:W-:Y:S01]  /*02c0*/  IMAD.HI R5, R15, 0x51eb851f, RZ ;  /* 0x51eb851f0f057827 */ /* 0x000fe200078e02ff */
[----:B------:R-:W-:-:S04]  /*02d0*/  SHF.R.U32.HI R4, RZ, 0x1f, R3 ;  /* 0x0000001fff047819 */ /* 0x000fc80000011603 */
[----:B------:R-:W-:-:S04]  /*02e0*/  SHF.R.U32.HI R6, RZ, 0x1f, R5 ;  /* 0x0000001fff067819 */ /* 0x000fc80000011605 */
[----:B------:R-:W-:Y:S01]  /*02f0*/  FFMA R7, RZ, 2.53125, R11 ;  /* 0x40220000ff077823 */ /* 0x000fe2000000000b */
[----:B------:R-:W-:Y:S02]  /*0300*/  LEA.HI.SX32 R6, R5, R6, 0x1c ;  /* 0x0000000605067211 */ /* 0x000fe400078fe2ff */
[----:B------:R-:W-:Y:S01]  /*0310*/  LEA.HI.SX32 R5, R3, R4, 0x1c ;  /* 0x0000000403057211 */ /* 0x000fe200078fe2ff */
[----:B------:R-:W-:Y:S01]  /*0320*/  IMAD.MOV.U32 R4, RZ, RZ, RZ ;  /* 0x000000ffff047224 */ /* 0x000fe200078e00ff */
[----:B------:R-:W-:Y:S01]  /*0330*/  FSETP.GT.AND P0, PT, |R7|, 1.469367938527859385e-39, PT ;  /* 0x001000000700780b */ /* 0x000fe20003f04200 */
[----:B------:R-:W-:Y:S02]  /*0340*/  IMAD R3, R6, -0x32, R15 ;  /* 0xffffffce06037824 */ /* 0x000fe400078e020f */
[----:B------:R-:W-:Y:S02]  /*0350*/  IMAD R5, R5, -0x32, R0 ;  /* 0xffffffce05057824 */ /* 0x000fe400078e0200 */
[----:B------:R-:W-:-:S08]  /*0360*/  IMAD R6, R0, -0x32, R17 ;  /* 0xffffffce00067824 */ /* 0x000fd000078e0211 */
[----:B------:R-:W-:Y:S05]  /*0370*/  @P0 BRA P1, `(.L_x_19) ;  /* 0x00000000001c0947 */ /* 0x000fea0000800000 */
[----:B------:R-:W-:Y:S01]  /*0380*/  IMAD.MOV.U32 R20, RZ, RZ, R8 ;  /* 0x000000ffff147224 */ /* 0x000fe200078e0008 */
[----:B------:R-:W-:Y:S01]  /*0390*/  MOV R0, 0x3d0 ;  /* 0x000003d000007802 */ /* 0x000fe20000000f00 */
[----:B------:R-:W-:Y:S02]  /*03a0*/  IMAD.MOV.U32 R21, RZ, RZ, R9 ;  /* 0x000000ffff157224 */ /* 0x000fe400078e0009 */
[----:B------:R-:W-:-:S07]  /*03b0*/  IMAD.MOV.U32 R19, RZ, RZ, 0x40220000 ;  /* 0x40220000ff137424 */ /* 0x000fce00078e00ff */
[----:B------:R-:W-:Y:S05]  /*03c0*/  CALL.REL.NOINC `($__internal_1_$__cuda_sm20_div_rn_f64_full) ;  /* 0x0000000c00187944 */ /* 0x000fea0003c00000 */
[----:B------:R-:W-:Y:S01]  /*03d0*/  MOV R10, R18 ;  /* 0x00000012000a7202 */ /* 0x000fe20000000f00 */
[----:B------:R-:W-:-:S07]  /*03e0*/  IMAD.MOV.U32 R11, RZ, RZ, R19 ;  /* 0x000000ffff0b7224 */ /* 0x000fce00078e0013 */
.L_x_19:
[----:B------:R-:W-:Y:S05]  /*03f0*/  BSYNC.RECONVERGENT B0 ;  /* 0x0000000000007941 */ /* 0x000fea0003800200 */
.L_x_18:
[----:B------:R-:W0:Y:S02]  /*0400*/  LDC.64 R8, c[0x0][0x388] ;  /* 0x0000e200ff087b82 */ /* 0x000e240000000a00 */
[----:B0-----:R-:W-:-:S06]  /*0410*/  IMAD.WIDE R8, R3, 0x8, R8 ;  /* 0x0000000803087825 */ /* 0x001fcc00078e0208 */
[----:B------:R-:W2:Y:S01]  /*0420*/  LDG.E.64 R8, desc[UR36][R8.64] ;  /* 0x0000002408087981 */ /* 0x000ea2000c1e1b00 */
[----:B------:R-:W0:Y:S01]  /*0430*/  MUFU.RCP64H R15, 10 ;  /* 0x40240000000f7908 */ /* 0x000e220000001800 */
[----:B------:R-:W-:Y:S01]  /*0440*/  IMAD.MOV.U32 R20, RZ, RZ, 0x0 ;  /* 0x00000000ff147424 */ /* 0x000fe200078e00ff */
[----:B------:R-:W-:Y:S01]  /*0450*/  DADD R10, R10, 0.5 ;  /* 0x3fe000000a0a7429 */ /* 0x000fe20000000000 */
[----:B------:R-:W-:Y:S01]  /*0460*/  IMAD.MOV.U32 R21, RZ, RZ, 0x40240000 ;  /* 0x40240000ff157424 */ /* 0x000fe200078e00ff */
[----:B------:R-:W-:Y:S01]  /*0470*/  BSSY.RECONVERGENT B0, `(.L_x_20) ;  /* 0x0000017000007945 */ /* 0x000fe20003800200 */
[----:B------:R-:W-:-:S03]  /*0480*/  IMAD.MOV.U32 R14, RZ, RZ, 0x1 ;  /* 0x00000001ff0e7424 */ /* 0x000fc600078e00ff */
[----:B------:R1:W3:Y:S03]  /*0490*/  F2I.F64.FLOOR R3, R10 ;  /* 0x0000000a00037311 */ /* 0x0002e60000305100 */
[----:B0-----:R-:W-:-:S08]  /*04a0*/  DFMA R18, R14, -R20, 1 ;  /* 0x3ff000000e12742b */ /* 0x001fd00000000814 */
[----:B------:R-:W-:-:S08]  /*04b0*/  DFMA R18, R18, R18, R18 ;  /* 0x000000121212722b */ /* 0x000fd00000000012 */
[----:B------:R-:W-:-:S08]  /*04c0*/  DFMA R18, R14, R18, R14 ;  /* 0x000000120e12722b */ /* 0x000fd0000000000e */
[----:B------:R-:W-:-:S08]  /*04d0*/  DFMA R20, R18, -R20, 1 ;  /* 0x3ff000001214742b */ /* 0x000fd00000000814 */
[----:B------:R-:W-:Y:S02]  /*04e0*/  DFMA R20, R18, R20, R18 ;  /* 0x000000141214722b */ /* 0x000fe40000000012 */
[----:B--2---:R-:W-:-:S08]  /*04f0*/  DMUL R14, R8, 40 ;  /* 0x40440000080e7828 */ /* 0x004fd00000000000 */
[----:B------:R-:W-:Y:S02]  /*0500*/  DMUL R18, R14, R20 ;  /* 0x000000140e127228 */ /* 0x000fe40000000000 */
[----:B------:R-:W-:-:S06]  /*0510*/  FSETP.GEU.AND P1, PT, |R15|, 6.5827683646048100446e-37, PT ;  /* 0x036000000f00780b */ /* 0x000fcc0003f2e200 */
[----:B------:R-:W-:-:S08]  /*0520*/  DFMA R8, R18, -10, R14 ;  /* 0xc02400001208782b */ /* 0x000fd0000000000e */
[----:B------:R-:W-:-:S10]  /*0530*/  DFMA R8, R20, R8, R18 ;  /* 0x000000081408722b */ /* 0x000fd40000000012 */
[----:B------:R-:W-:-:S05]  /*0540*/  FFMA R0, RZ, 2.5625, R9 ;  /* 0x40240000ff007823 */ /* 0x000fca0000000009 */
[----:B------:R-:W-:-:S13]  /*0550*/  FSETP.GT.AND P0, PT, |R0|, 1.469367938527859385e-39, PT ;  /* 0x001000000000780b */ /* 0x000fda0003f04200 */
[----:B-1-3--:R-:W-:Y:S05]  /*0560*/  @P0 BRA P1, `(.L_x_21) ;  /* 0x00000000001c0947 */ /* 0x00afea0000800000 */
[----:B------:R-:W-:Y:S01]  /*0570*/  MOV R20, R14 ;  /* 0x0000000e00147202 */ /* 0x000fe20000000f00 */
[----:B------:R-:W-:Y:S01]  /*0580*/  IMAD.MOV.U32 R21, RZ, RZ, R15 ;  /* 0x000000ffff157224 */ /* 0x000fe200078e000f */
[----:B------:R-:W-:Y:S01]  /*0590*/  MOV R0, 0x5c0 ;  /* 0x000005c000007802 */ /* 0x000fe20000000f00 */
[----:B------:R-:W-:-:S07]  /*05a0*/  IMAD.MOV.U32 R19, RZ, RZ, 0x40240000 ;  /* 0x40240000ff137424 */ /* 0x000fce00078e00ff */
[----:B------:R-:W-:Y:S05]  /*05b0*/  CALL.REL.NOINC `($__internal_1_$__cuda_sm20_div_rn_f64_full) ;  /* 0x00000008009c7944 */ /* 0x000fea0003c00000 */
[----:B------:R-:W-:Y:S02]  /*05c0*/  IMAD.MOV.U32 R8, RZ, RZ, R18 ;  /* 0x000000ffff087224 */ /* 0x000fe400078e0012 */
[----:B------:R-:W-:-:S07]  /*05d0*/  IMAD.MOV.U32 R9, RZ, RZ, R19 ;  /* 0x000000ffff097224 */ /* 0x000fce00078e0013 */
.L_x_21:
[----:B------:R-:W-:Y:S05]  /*05e0*/  BSYNC.RECONVERGENT B0 ;  /* 0x0000000000007941 */ /* 0x000fea0003800200 */
.L_x_20:
[----:B------:R-:W0:Y:S02]  /*05f0*/  LDC.64 R14, c[0x0][0x390] ;  /* 0x0000e400ff0e7b82 */ /* 0x000e240000000a00 */
[----:B0-----:R-:W-:-:S06]  /*0600*/  IMAD.WIDE R14, R5, 0x8, R14 ;  /* 0x00000008050e7825 */ /* 0x001fcc00078e020e */
[----:B------:R-:W2:Y:S01]  /*0610*/  LDG.E.64 R14, desc[UR36][R14.64] ;  /* 0x000000240e0e7981 */ /* 0x000ea2000c1e1b00 */
[----:B------:R-:W0:Y:S01]  /*0620*/  MUFU.RCP64H R19, 23 ;  /* 0x4037000000137908 */ /* 0x000e220000001800 */
[----:B------:R-:W-:Y:S01]  /*0630*/  MOV R22, 0x0 ;  /* 0x0000000000167802 */ /* 0x000fe20000000f00 */
[----:B------:R-:W-:Y:S01]  /*0640*/  IMAD.MOV.U32 R23, RZ, RZ, 0x40370000 ;  /* 0x40370000ff177424 */ /* 0x000fe200078e00ff */
[----:B------:R-:W-:Y:S01]  /*0650*/  DADD R8, R8, 0.5 ;  /* 0x3fe0000008087429 */ /* 0x000fe20000000000 */
[----:B------:R-:W-:Y:S01]  /*0660*/  IMAD.MOV.U32 R18, RZ, RZ, 0x1 ;  /* 0x00000001ff127424 */ /* 0x000fe200078e00ff */
[----:B------:R-:W-:Y:S04]  /*0670*/  BSSY.RECONVERGENT B0, `(.L_x_22) ;  /* 0x0000017000007945 */ /* 0x000fe80003800200 */
[----:B------:R1:W3:Y:S01]  /*0680*/  F2I.F64.FLOOR R5, R8 ;  /* 0x0000000800057311 */ /* 0x0002e20000305100 */
[----:B0-----:R-:W-:-:S08]  /*0690*/  DFMA R20, R18, -R22, 1 ;  /* 0x3ff000001214742b */ /* 0x001fd00000000816 */
[----:B------:R-:W-:-:S08]  /*06a0*/  DFMA R20, R20, R20, R20 ;  /* 0x000000141414722b */ /* 0x000fd00000000014 */
[----:B------:R-:W-:-:S08]  /*06b0*/  DFMA R20, R18, R20, R18 ;  /* 0x000000141214722b */ /* 0x000fd00000000012 */
[----:B------:R-:W-:-:S08]  /*06c0*/  DFMA R22, R20, -R22, 1 ;  /* 0x3ff000001416742b */ /* 0x000fd00000000816 */
[----:B------:R-:W-:Y:S02]  /*06d0*/  DFMA R22, R20, R22, R20 ;  /* 0x000000161416722b */ /* 0x000fe40000000014 */
[----:B--2---:R-:W-:-:S08]  /*06e0*/  DADD R18, R14, -2 ;  /* 0xc00000000e127429 */ /* 0x004fd00000000000 */
[----:B------:R-:W-:-:S08]  /*06f0*/  DMUL R18, R18, 40 ;  /* 0x4044000012127828 */ /* 0x000fd00000000000 */
[----:B------:R-:W-:Y:S02]  /*0700*/  DMUL R14, R18, R22 ;  /* 0x00000016120e7228 */ /* 0x000fe40000000000 */
[----:B------:R-:W-:-:S06]  /*0710*/  FSETP.GEU.AND P1, PT, |R19|, 6.5827683646048100446e-37, PT ;  /* 0x036000001300780b */ /* 0x000fcc0003f2e200 */
[----:B------:R-:W-:-:S08]  /*0720*/  DFMA R20, R14, -23, R18 ;  /* 0xc03700000e14782b */ /* 0x000fd00000000012 */
[----:B------:R-:W-:-:S10]  /*0730*/  DFMA R14, R22, R20, R14 ;  /* 0x00000014160e722b */ /* 0x000fd4000000000e */
[----:B------:R-:W-:-:S05]  /*0740*/  FFMA R0, RZ, 2.859375, R15 ;  /* 0x40370000ff007823 */ /* 0x000fca000000000f */
[----:B------:R-:W-:-:S13]  /*0750*/  FSETP.GT.AND P0, PT, |R0|, 1.469367938527859385e-39, PT ;  /* 0x001000000000780b */ /* 0x000fda0003f04200 */
[----:B-1-3--:R-:W-:Y:S05]  /*0760*/  @P0 BRA P1, `(.L_x_23) ;  /* 0x00000000001c0947 */ /* 0x00afea0000800000 */
[----:B------:R-:W-:Y:S01]  /*0770*/  IMAD.MOV.U32 R21, RZ, RZ, R19 ;  /* 0x000000ffff157224 */ /* 0x000fe200078e0013 */
[----:B------:R-:W-:Y:S01]  /*0780*/  MOV R19, 0x40370000 ;  /* 0x4037000000137802 */ /* 0x000fe20000000f00 */
[----:B------:R-:W-:Y:S01]  /*0790*/  IMAD.MOV.U32 R20, RZ, RZ, R18 ;  /* 0x000000ffff147224 */ /* 0x000fe200078e0012 */
[----:B------:R-:W-:-:S07]  /*07a0*/  MOV R0, 0x7c0 ;  /* 0x000007c000007802 */ /* 0x000fce0000000f00 */
[----:B------:R-:W-:Y:S05]  /*07b0*/  CALL.REL.NOINC `($__internal_1_$__cuda_sm20_div_rn_f64_full) ;  /* 0x00000008001c7944 */ /* 0x000fea0003c00000 */
[----:B------:R-:W-:Y:S02]  /*07c0*/  IMAD.MOV.U32 R14, RZ, RZ, R18 ;  /* 0x000000ffff0e7224 */ /* 0x000fe400078e0012 */
[----:B------:R-:W-:-:S07]  /*07d0*/  IMAD.MOV.U32 R15, RZ, RZ, R19 ;  /* 0x000000ffff0f7224 */ /* 0x000fce00078e0013 */
.L_x_23:
[----:B------:R-:W-:Y:S05]  /*07e0*/  BSYNC.RECONVERGENT B0 ;  /* 0x0000000000007941 */ /* 0x000fea0003800200 */
.L_x_22:
[----:B------:R-:W0:Y:S02]  /*07f0*/  LDC.64 R18, c[0x0][0x398] ;  /* 0x0000e600ff127b82 */ /* 0x000e240000000a00 */
[----:B0-----:R-:W-:-:S06]  /*0800*/  IMAD.WIDE R6, R6, 0x8, R18 ;  /* 0x0000000806067825 */ /* 0x001fcc00078e0212 */
[----:B------:R-:W2:Y:S01]  /*0810*/  LDG.E.64 R6, desc[UR36][R6.64] ;  /* 0x0000002406067981 */ /* 0x000ea2000c1e1b00 */
[----:B------:R-:W0:Y:S01]  /*0820*/  MUFU.RCP64H R19, 13 ;  /* 0x402a000000137908 */ /* 0x000e220000001800 */
[----:B------:R-:W-:Y:S01]  /*0830*/  IMAD.MOV.U32 R22, RZ, RZ, 0x0 ;  /* 0x00000000ff167424 */ /* 0x000fe200078e00ff */
[----:B------:R-:W-:Y:S01]  /*0840*/  MOV R18, 0x1 ;  /* 0x0000000100127802 */ /* 0x000fe20000000f00 */
[----:B------:R-:W-:Y:S01]  /*0850*/  IMAD.MOV.U32 R23, RZ, RZ, 0x402a0000 ;  /* 0x402a0000ff177424 */ /* 0x000fe200078e00ff */
[----:B------:R-:W-:Y:S05]  /*0860*/  BSSY.RECONVERGENT B0, `(.L_x_24) ;  /* 0x0000014000007945 */ /* 0x000fea0003800200 */
        /* <DEDUP_REMOVED lines=10> */
[----:B------:R-:W-:Y:S02]  /*0910*/  DFMA R18, R18, R22, R6 ;  /* 0x000000161212722b */ /* 0x000fe40000000006 */
[----:B------:R-:W-:-:S06]  /*0920*/  DADD R6, R14, 0.5 ;  /* 0x3fe000000e067429 */ /* 0x000fcc0000000000 */
[----:B------:R0:W1:Y:S02]  /*0930*/  F2I.F64.FLOOR R30, R6 ;  /* 0x00000006001e7311 */ /* 0x0000640000305100 */
[----:B------:R-:W-:-:S05]  /*0940*/  FFMA R0, RZ, 2.65625, R19 ;  /* 0x402a0000ff007823 */ /* 0x000fca0000000013 */
[----:B------:R-:W-:-:S13]  /*0950*/  FSETP.GT.AND P0, PT, |R0|, 1.469367938527859385e-39, PT ;  /* 0x001000000000780b */ /* 0x000fda0003f04200 */
[----:B01----:R-:W-:Y:S05]  /*0960*/  @P0 BRA P1, `(.L_x_25) ;  /* 0x00000000000c0947 */ /* 0x003fea0000800000 */
[----:B------:R-:W-:Y:S01]  /*0970*/  IMAD.MOV.U32 R19, RZ, RZ, 0x402a0000 ;  /* 0x402a0000ff137424 */ /* 0x000fe200078e00ff */
[----:B------:R-:W-:-:S07]  /*0980*/  MOV R0, 0x9a0 ;  /* 0x000009a000007802 */ /* 0x000fce0000000f00 */
[----:B------:R-:W-:Y:S05]  /*0990*/  CALL.REL.NOINC `($__internal_1_$__cuda_sm20_div_rn_f64_full) ;  /* 0x0000000400a47944 */ /* 0x000fea0003c00000 */
.L_x_25:
[----:B------:R-:W-:Y:S05]  /*09a0*/  BSYNC.RECONVERGENT B0 ;  /* 0x0000000000007941 */ /* 0x000fea0003800200 */
.L_x_24:
[----:B------:R-:W-:Y:S01]  /*09b0*/  DADD R14, R18, 0.5 ;  /* 0x3fe00000120e7429 */ /* 0x000fe20000000000 */
[----:B------:R-:W-:Y:S01]  /*09c0*/  VIMNMX.RELU R3, PT, PT, R3, 0x28, PT ;  /* 0x0000002803037848 */ /* 0x000fe20003fe1100 */
[----:B------:R-:W0:Y:S01]  /*09d0*/  LDC.64 R18, c[0x0][0x3a0] ;  /* 0x0000e800ff127b82 */ /* 0x000e220000000a00 */
[----:B------:R-:W-:Y:S02]  /*09e0*/  VIMNMX.RELU R24, PT, PT, R5, 0x28, PT ;  /* 0x0000002805187848 */ /* 0x000fe40003fe1100 */
[----:B------:R-:W-:Y:S01]  /*09f0*/  VIMNMX.RELU R30, PT, PT, R30, 0x28, PT ;  /* 0x000000281e1e7848 */ /* 0x000fe20003fe1100 */
[----:B------:R-:W1:Y:S02]  /*0a00*/  F2I.F64.FLOOR R0, R14 ;  /* 0x0000000e00007311 */ /* 0x000e640000305100 */
[----:B------:R-:W-:-:S04]  /*0a10*/  IMAD R5, R3, 0x29, R24 ;  /* 0x0000002903057824 */ /* 0x000fc800078e0218 */
[----:B------:R-:W-:Y:S02]  /*0a20*/  IMAD R5, R5, 0x29, R30 ;  /* 0x0000002905057824 */ /* 0x000fe400078e021e */
[----:B------:R-:W2:Y:S01]  /*0a30*/  I2F.F64.U32 R22, R3 ;  /* 0x0000000300167312 */ /* 0x000ea20000201800 */
[----:B-1----:R-:W-:-:S07]  /*0a40*/  VIMNMX.RELU R20, PT, PT, R0, 0x28, PT ;  /* 0x0000002800147848 */ /* 0x002fce0003fe1100 */
[----:B------:R-:W1:Y:S01]  /*0a50*/  I2F.F64.U32 R24, R24 ;  /* 0x0000001800187312 */ /* 0x000e620000201800 */
[----:B------:R-:W-:-:S07]  /*0a60*/  IMAD R0, R5, 0x29, R20 ;  /* 0x0000002905007824 */ /* 0x000fce00078e0214 */
[----:B------:R-:W3:Y:S01]  /*0a70*/  I2F.F64.U32 R20, R20 ;  /* 0x0000001400147312 */ /* 0x000ee20000201800 */
[C---:B------:R-:W-:Y:S01]  /*0a80*/  VIADD R29, R0.reuse, 0x6ba ;  /* 0x000006ba001d7836 */ /* 0x040fe20000000000 */
[----:B--2---:R-:W-:Y:S01]  /*0a90*/  DADD R10, R10, -R22 ;  /* 0x000000000a0a7229 */ /* 0x004fe20000000816 */
[C---:B------:R-:W-:Y:S01]  /*0aa0*/  IADD3 R3, PT, PT, R0.reuse, 0x10d62, RZ ;  /* 0x00010d6200037810 */ /* 0x040fe20007ffe0ff */
[----:B------:R-:W-:Y:S02]  /*0ab0*/  VIADD R27, R0, 0x691 ;  /* 0x00000691001b7836 */ /* 0x000fe40000000000 */
[----:B0-----:R-:W-:Y:S01]  /*0ac0*/  IMAD.WIDE.U32 R22, R29, 0x8, R18 ;  /* 0x000000081d167825 */ /* 0x001fe200078e0012 */
[----:B-1----:R-:W-:-:S03]  /*0ad0*/  DADD R8, R8, -R24 ;  /* 0x0000000008087229 */ /* 0x002fc60000000818 */
[--C-:B------:R-:W-:Y:S01]  /*0ae0*/  IMAD.WIDE.U32 R26, R27, 0x8, R18.reuse ;  /* 0x000000081b1a7825 */ /* 0x100fe200078e0012 */
[----:B------:R-:W2:Y:S03]  /*0af0*/  LDG.E.64 R28, desc[UR36][R22.64+0x8] ;  /* 0x00000824161c7981 */ /* 0x000ea6000c1e1b00 */
[--C-:B------:R-:W-:Y:S01]  /*0b00*/  IMAD.WIDE.U32 R24, R3, 0x8, R18.reuse ;  /* 0x0000000803187825 */ /* 0x100fe200078e0012 */
[----:B---3--:R-:W-:Y:S01]  /*0b10*/  DADD R34, R14, -R20 ;  /* 0x000000000e227229 */ /* 0x008fe20000000814 */
[----:B------:R-:W3:Y:S02]  /*0b20*/  LDG.E.64 R4, desc[UR36][R26.64] ;  /* 0x000000241a047981 */ /* 0x000ee4000c1e1b00 */
[----:B------:R-:W-:Y:S02]  /*0b30*/  VIADD R33, R0, 0x10d39 ;  /* 0x00010d3900217836 */ /* 0x000fe40000000000 */
[----:B------:R-:W4:Y:S02]  /*0b40*/  LDG.E.64 R20, desc[UR36][R24.64+0x8] ;  /* 0x0000082418147981 */ /* 0x000f24000c1e1b00 */
[----:B------:R-:W-:-:S02]  /*0b50*/  IMAD.WIDE.U32 R32, R33, 0x8, R18 ;  /* 0x0000000821207825 */ /* 0x000fc400078e0012 */
[----:B------:R0:W5:Y:S04]  /*0b60*/  LDG.E.64 R36, desc[UR36][R22.64] ;  /* 0x0000002416247981 */ /* 0x000168000c1e1b00 */
[----:B------:R-:W5:Y:S04]  /*0b70*/  LDG.E.64 R26, desc[UR36][R26.64+0x8] ;  /* 0x000008241a1a7981 */ /* 0x000f68000c1e1b00 */
[----:B------:R-:W5:Y:S04]  /*0b80*/  LDG.E.64 R24, desc[UR36][R24.64] ;  /* 0x0000002418187981 */ /* 0x000f68000c1e1b00 */
[----:B------:R-:W5:Y:S04]  /*0b90*/  LDG.E.64 R14, desc[UR36][R32.64+0x8] ;  /* 0x00000824200e7981 */ /* 0x000f68000c1e1b00 */
[----:B------:R-:W5:Y:S01]  /*0ba0*/  LDG.E.64 R32, desc[UR36][R32.64] ;  /* 0x0000002420207981 */ /* 0x000f62000c1e1b00 */
[----:B------:R-:W1:Y:S02]  /*0bb0*/  I2F.F64.U32 R30, R30 ;  /* 0x0000001e001e7312 */ /* 0x000e640000201800 */
[----:B-1----:R-:W-:-:S02]  /*0bc0*/  DADD R30, R6, -R30 ;  /* 0x00000000061e7229 */ /* 0x002fc4000000081e */
[----:B------:R-:W-:Y:S01]  /*0bd0*/  DADD R6, -R34, 1 ;  /* 0x3ff0000022067429 */ /* 0x000fe20000000100 */
[----:B0-----:R-:W-:-:S04]  /*0be0*/  VIADD R23, R0, 0x29 ;  /* 0x0000002900177836 */ /* 0x001fc80000000000 */
[----:B------:R-:W-:Y:S01]  /*0bf0*/  IMAD.WIDE.U32 R22, R23, 0x8, R18 ;  /* 0x0000000817167825 */ /* 0x000fe200078e0012 */
[----:B--2---:R-:W-:Y:S02]  /*0c00*/  DMUL R28, R34, R28 ;  /* 0x0000001c221c7228 */ /* 0x004fe40000000000 */
[----:B---3--:R-:W-:Y:S02]  /*0c10*/  DMUL R4, R4, R6 ;  /* 0x0000000604047228 */ /* 0x008fe40000000000 */
[----:B----4-:R-:W-:-:S04]  /*0c20*/  DMUL R20, R34, R20 ;  /* 0x0000001422147228 */ /* 0x010fc80000000000 */
[----:B-----5:R-:W-:Y:S02]  /*0c30*/  DFMA R28, R36, R6, R28 ;  /* 0x00000006241c722b */ /* 0x020fe4000000001c */
[----:B------:R-:W-:Y:S01]  /*0c40*/  DFMA R4, R34, R26, R4 ;  /* 0x0000001a2204722b */ /* 0x000fe20000000004 */
[----:B------:R-:W2:Y:S01]  /*0c50*/  LDG.E.64 R26, desc[UR36][R22.64] ;  /* 0x00000024161a7981 */ /* 0x000ea2000c1e1b00 */
[----:B------:R-:W-:Y:S02]  /*0c60*/  DFMA R20, R24, R6, R20 ;  /* 0x000000061814722b */ /* 0x000fe40000000014 */
[C---:B------:R-:W-:Y:S02]  /*0c70*/  DADD R24, -R30.reuse, 1 ;  /* 0x3ff000001e187429 */ /* 0x040fe40000000100 */
[----:B------:R-:W-:Y:S02]  /*0c80*/  DMUL R28, R30, R28 ;  /* 0x0000001c1e1c7228 */ /* 0x000fe40000000000 */
[----:B------:R-:W-:-:S06]  /*0c90*/  DMUL R14, R34, R14 ;  /* 0x0000000e220e7228 */ /* 0x000fcc0000000000 */
[----:B------:R-:W-:Y:S01]  /*0ca0*/  DFMA R4, R4, R24, R28 ;  /* 0x000000180404722b */ /* 0x000fe2000000001c */
[----:B------:R-:W-:Y:S01]  /*0cb0*/  IMAD.WIDE.U32 R28, R0, 0x8, R18 ;  /* 0x00000008001c7825 */ /* 0x000fe200078e0012 */
[----:B------:R-:W-:Y:S02]  /*0cc0*/  DMUL R20, R30, R20 ;  /* 0x000000141e147228 */ /* 0x000fe40000000000 */
[----:B------:R-:W-:Y:S02]  /*0cd0*/  DFMA R14, R32, R6, R14 ;  /* 0x00000006200e722b */ /* 0x000fe4000000000e */
[----:B------:R-:W3:Y:S04]  /*0ce0*/  LDG.E.64 R36, desc[UR36][R28.64] ;  /* 0x000000241c247981 */ /* 0x000ee8000c1e1b00 */
[----:B------:R-:W4:Y:S02]  /*0cf0*/  LDG.E.64 R32, desc[UR36][R22.64+0x8] ;  /* 0x0000082416207981 */ /* 0x000f24000c1e1b00 */
[----:B------:R-:W-:-:S02]  /*0d00*/  DFMA R14, R24, R14, R20 ;  /* 0x0000000e180e722b */ /* 0x000fc40000000014 */
[----:B------:R-:W5:Y:S01]  /*0d10*/  LDG.E.64 R20, desc[UR36][R28.64+0x8] ;  /* 0x000008241c147981 */ /* 0x000f62000c1e1b00 */
[----:B------:R-:W-:-:S04]  /*0d20*/  VIADD R3, R0, 0x113ca ;  /* 0x000113ca00037836 */ /* 0x000fc80000000000 */
[----:B------:R-:W-:-:S05]  /*0d30*/  IMAD.WIDE.U32 R18, R3, 0x8, R18 ;  /* 0x0000000803127825 */ /* 0x000fca00078e0012 */
[----:B------:R-:W5:Y:S04]  /*0d40*/  LDG.E.64 R22, desc[UR36][R18.64+0x8] ;  /* 0x0000082412167981 */ /* 0x000f68000c1e1b00 */
[----:B------:R-:W5:Y:S01]  /*0d50*/  LDG.E.64 R18, desc[UR36][R18.64] ;  /* 0x0000002412127981 */ /* 0x000f62000c1e1b00 */
[-C--:B--2---:R-:W-:Y:S02]  /*0d60*/  DMUL R26, R26, R6.reuse ;  /* 0x000000061a1a7228 */ /* 0x084fe40000000000 */
[----:B---3--:R-:W-:-:S06]  /*0d70*/  DMUL R36, R36, R6 ;  /* 0x0000000624247228 */ /* 0x008fcc0000000000 */
[C---:B----4-:R-:W-:Y:S01]  /*0d80*/  DFMA R26, R34.reuse, R32, R26 ;  /* 0x00000020221a722b */ /* 0x050fe2000000001a */
[----:B------:R-:W2:Y:S01]  /*0d90*/  LDG.E.64 R32, desc[UR36][R28.64+0x89fa0] ;  /* 0x089fa0241c207981 */ /* 0x000ea2000c1e1b00 */
[----:B-----5:R-:W-:-:S03]  /*0da0*/  DFMA R20, R34, R20, R36 ;  /* 0x000000142214722b */ /* 0x020fc60000000024 */
[----:B------:R-:W3:Y:S01]  /*0db0*/  LDG.E.64 R36, desc[UR36][R28.64+0x89f98] ;  /* 0x089f98241c247981 */ /* 0x000ee2000c1e1b00 */
[----:B------:R-:W-:-:S08]  /*0dc0*/  DMUL R22, R34, R22 ;  /* 0x0000001622167228 */ /* 0x000fd00000000000 */
[----:B------:R-:W-:Y:S02]  /*0dd0*/  DFMA R22, R18, R6, R22 ;  /* 0x000000061216722b */ /* 0x000fe40000000016 */
[----:B------:R-:W-:Y:S02]  /*0de0*/  DMUL R26, R30, R26 ;  /* 0x0000001a1e1a7228 */ /* 0x000fe40000000000 */
[----:B------:R-:W-:-:S06]  /*0df0*/  DMUL R4, R8, R4 ;  /* 0x0000000408047228 */ /* 0x000fcc0000000000 */
[----:B------:R-:W-:Y:S01]  /*0e00*/  DFMA R20, R20, R24, R26 ;  /* 0x000000181414722b */ /* 0x000fe2000000001a */
[----:B------:R-:W-:Y:S01]  /*0e10*/  ISETP.NE.AND P0, PT, R17, 0x14, PT ;  /* 0x000000141100780c */ /* 0x000fe20003f05270 */
[----:B------:R-:W-:Y:S01]  /*0e20*/  BSSY.RECONVERGENT B6, `(.L_x_26) ;  /* 0x000001c000067945 */ /* 0x000fe20003800200 */
[----:B--2---:R-:W-:-:S08]  /*0e30*/  DMUL R32, R34, R32 ;  /* 0x0000002022207228 */ /* 0x004fd00000000000 */
[----:B---3--:R-:W-:-:S08]  /*0e40*/  DFMA R32, R36, R6, R32 ;  /* 0x000000062420722b */ /* 0x008fd00000000020 */
[----:B------:R-:W-:-:S08]  /*0e50*/  DMUL R32, R30, R32 ;  /* 0x000000201e207228 */ /* 0x000fd00000000000 */
[----:B------:R-:W-:Y:S02]  /*0e60*/  DFMA R22, R24, R22, R32 ;  /* 0x000000161816722b */ /* 0x000fe40000000020 */
[----:B------:R-:W-:-:S06]  /*0e70*/  DADD R6, -R8, 1 ;  /* 0x3ff0000008067429 */ /* 0x000fcc0000000100 */
[----:B------:R-:W-:-:S08]  /*0e80*/  DMUL R22, R8, R22 ;  /* 0x0000001608167228 */ /* 0x000fd00000000000 */
[-C--:B------:R-:W-:Y:S02]  /*0e90*/  DFMA R14, R14, R6.reuse, R22 ;  /* 0x000000060e0e722b */ /* 0x080fe40000000016 */
[----:B------:R-:W-:Y:S02]  /*0ea0*/  DADD R8, -R10, 1 ;  /* 0x3ff000000a087429 */ /* 0x000fe40000000100 */
[----:B------:R-:W-:-:S04]  /*0eb0*/  DFMA R4, R20, R6, R4 ;  /* 0x000000061404722b */ /* 0x000fc80000000004 */
[----:B------:R-:W-:-:S08]  /*0ec0*/  DMUL R14, R10, R14 ;  /* 0x0000000e0a0e7228 */ /* 0x000fd00000000000 */
[----:B------:R-:W-:-:S07]  /*0ed0*/  DFMA R4, R4, R8, R14 ;  /* 0x000000080404722b */ /* 0x000fce000000000e */
[----:B------:R0:W-:Y:S01]  /*0ee0*/  STG.E.64 desc[UR36][R12.64], R4 ;  /* 0x000000040c007986 */ /* 0x0001e2000c101b24 */
[----:B------:R-:W-:Y:S05]  /*0ef0*/  @P0 BRA `(.L_x_27) ;  /* 0x0000000000380947 */ /* 0x000fea0003800000 */
[----:B------:R-:W1:Y:S01]  /*0f00*/  LDC.64 R8, c[0x0][0x3a8] ;  /* 0x0000ea00ff087b82 */ /* 0x000e620000000a00 */
[----:B0-----:R-:W-:Y:S01]  /*0f10*/  IMAD.MOV.U32 R12, RZ, RZ, 0x14 ;  /* 0x00000014ff0c7424 */ /* 0x001fe200078e00ff */
[----:B------:R-:W-:Y:S01]  /*0f20*/  MOV R0, 0x10 ;  /* 0x0000001000007802 */ /* 0x000fe20000000f00 */
[----:B------:R-:W0:Y:S01]  /*0f30*/  LDCU.64 UR4, c[0x4][0x8] ;  /* 0x01000100ff0477ac */ /* 0x000e220008000a00 */
[----:B-1----:R-:W2:Y:S04]  /*0f40*/  LDG.E.64 R8, desc[UR36][R8.64+0xa0] ;  /* 0x0000a02408087981 */ /* 0x002ea8000c1e1b00 */
[----:B------:R1:W3:Y:S01]  /*0f50*/  LDC.64 R10, c[0x4][R0] ;  /* 0x01000000000a7b82 */ /* 0x0002e20000000a00 */
[----:B0-----:R-:W-:Y:S01]  /*0f60*/  IMAD.U32 R4, RZ, RZ, UR4 ;  /* 0x00000004ff047e24 */ /* 0x001fe2000f8e00ff */
[----:B------:R-:W-:Y:S01]  /*0f70*/  MOV R5, UR5 ;  /* 0x0000000500057c02 */ /* 0x000fe20008000f00 */
[----:B------:R1:W-:Y:S01]  /*0f80*/  STL [R1], R12 ;  /* 0x0000000c01007387 */ /* 0x0003e20000100800 */
[----:B------:R-:W-:-:S02]  /*0f90*/  IMAD.MOV.U32 R6, RZ, RZ, R16 ;  /* 0x000000ffff067224 */ /* 0x000fc400078e0010 */
[----:B------:R-:W-:Y:S01]  /*0fa0*/  IMAD.MOV.U32 R7, RZ, RZ, R2 ;  /* 0x000000ffff077224 */ /* 0x000fe200078e0002 */
[----:B--23--:R1:W-:Y:S06]  /*0fb0*/  STL.64 [R1+0x8], R8 ;  /* 0x0000080801007387 */ /* 0x00c3ec0000100a00 */
[----:B------:R-:W-:-:S07]  /*0fc0*/  LEPC R20, `(.L_x_27) ;  /* 0x000000001014794e */ /* 0x000fce0000000000 */
[----:B-1----:R-:W-:Y:S05]  /*0fd0*/  CALL.ABS.NOINC R10 ;  /* 0x000000000a007343 */ /* 0x002fea0003c00000 */
.L_x_27:
[----:B------:R-:W-:Y:S05]  /*0fe0*/  BSYNC.RECONVERGENT B6 ;  /* 0x0000000000067941 */ /* 0x000fea0003800200 */
.L_x_26:
[C---:B------:R-:W-:Y:S01]  /*0ff0*/  ISETP.GE.AND P0, PT, R17.reuse, 0x585e10, PT ;  /* 0x00585e101100780c */ /* 0x040fe20003f06270 */
[----:B------:R-:W-:-:S12]  /*1000*/  VIADD R17, R17, 0x70000 ;  /* 0x0007000011117836 */ /* 0x000fd80000000000 */
[----:B------:R-:W-:Y:S05]  /*1010*/  @!P0 BRA `(.L_x_28) ;  /* 0xfffffff0002c8947 */ /* 0x000fea000383ffff */
[----:B------:R-:W-:Y:S05]  /*1020*/  EXIT ;  /* 0x000000000000794d */ /* 0x000fea0003800000 */
        .weak           $__internal_1_$__cuda_sm20_div_rn_f64_full
        .type           $__internal_1_$__cuda_sm20_div_rn_f64_full,@function
        .size           $__internal_1_$__cuda_sm20_div_rn_f64_full,(.L_x_146 - $__internal_1_$__cuda_sm20_div_rn_f64_full)
$__internal_1_$__cuda_sm20_div_rn_f64_full:
[C---:B------:R-:W-:Y:S01]  /*1030*/  FSETP.GEU.AND P0, PT, |R19|.reuse, 1.469367938527859385e-39, PT ;  /* 0x001000001300780b */ /* 0x040fe20003f0e200 */
[----:B------:R-:W-:Y:S01]  /*1040*/  IMAD.MOV.U32 R18, RZ, RZ, R4 ;  /* 0x000000ffff127224 */ /* 0x000fe200078e0004 */
[----:B------:R-:W-:Y:S01]  /*1050*/  LOP3.LUT R14, R19, 0x800fffff, RZ, 0xc0, !PT ;  /* 0x800fffff130e7812 */ /* 0x000fe200078ec0ff */
[----:B------:R-:W-:Y:S01]  /*1060*/  IMAD.MOV.U32 R22, RZ, RZ, 0x1 ;  /* 0x00000001ff167424 */ /* 0x000fe200078e00ff */
[C---:B------:R-:W-:Y:S01]  /*1070*/  FSETP.GEU.AND P2, PT, |R21|.reuse, 1.469367938527859385e-39, PT ;  /* 0x001000001500780b */ /* 0x040fe20003f4e200 */
[----:B------:R-:W-:Y:S01]  /*1080*/  IMAD.MOV.U32 R32, RZ, RZ, 0x1ca00000 ;  /* 0x1ca00000ff207424 */ /* 0x000fe200078e00ff */
[----:B------:R-:W-:Y:S01]  /*1090*/  LOP3.LUT R15, R14, 0x3ff00000, RZ, 0xfc, !PT ;  /* 0x3ff000000e0f7812 */ /* 0x000fe200078efcff */
[----:B------:R-:W-:Y:S01]  /*10a0*/  BSSY.RECONVERGENT B1, `(.L_x_29) ;  /* 0x0000051000017945 */ /* 0x000fe20003800200 */
[----:B------:R-:W-:Y:S02]  /*10b0*/  MOV R14, R4 ;  /* 0x00000004000e7202 */ /* 0x000fe40000000f00 */
[----:B------:R-:W-:-:S02]  /*10c0*/  LOP3.LUT R31, R21, 0x7ff00000, RZ, 0xc0, !PT ;  /* 0x7ff00000151f7812 */ /* 0x000fc400078ec0ff */
[----:B------:R-:W-:Y:S01]  /*10d0*/  LOP3.LUT R34, R19, 0x7ff00000, RZ, 0xc0, !PT ;  /* 0x7ff0000013227812 */ /* 0x000fe200078ec0ff */
[----:B------:R-:W-:-:S03]  /*10e0*/  @!P0 DMUL R14, R18, 8.98846567431157953865e+307 ;  /* 0x7fe00000120e8828 */ /* 0x000fc60000000000 */
[----:B------:R-:W-:Y:S02]  /*10f0*/  ISETP.GE.U32.AND P1, PT, R31, R34, PT ;  /* 0x000000221f00720c */ /* 0x000fe40003f26070 */
[----:B------:R-:W-:Y:S01]  /*1100*/  @!P2 LOP3.LUT R26, R19, 0x7ff00000, RZ, 0xc0, !PT ;  /* 0x7ff00000131aa812 */ /* 0x000fe200078ec0ff */
[----:B------:R-:W0:Y:S03]  /*1110*/  MUFU.RCP64H R23, R15 ;  /* 0x0000000f00177308 */ /* 0x000e260000001800 */
[----:B------:R-:W-:Y:S02]  /*1120*/  @!P2 ISETP.GE.U32.AND P3, PT, R31, R26, PT ;  /* 0x0000001a1f00a20c */ /* 0x000fe40003f66070 */
[----:B------:R-:W-:Y:S02]  /*1130*/  @!P0 LOP3.LUT R34, R15, 0x7ff00000, RZ, 0xc0, !PT ;  /* 0x7ff000000f228812 */ /* 0x000fe400078ec0ff */
[----:B------:R-:W-:-:S04]  /*1140*/  @!P2 SEL R27, R32, 0x63400000, !P3 ;  /* 0x63400000201ba807 */ /* 0x000fc80005800000 */
[----:B------:R-:W-:-:S04]  /*1150*/  @!P2 LOP3.LUT R28, R27, 0x80000000, R21, 0xf8, !PT ;  /* 0x800000001b1ca812 */ /* 0x000fc800078ef815 */
[----:B------:R-:W-:Y:S01]  /*1160*/  @!P2 LOP3.LUT R29, R28, 0x100000, RZ, 0xfc, !PT ;  /* 0x001000001c1da812 */ /* 0x000fe200078efcff */
[----:B------:R-:W-:Y:S01]  /*1170*/  @!P2 IMAD.MOV.U32 R28, RZ, RZ, RZ ;  /* 0x000000ffff1ca224 */ /* 0x000fe200078e00ff */
[----:B0-----:R-:W-:-:S08]  /*1180*/  DFMA R24, R22, -R14, 1 ;  /* 0x3ff000001618742b */ /* 0x001fd0000000080e */
[----:B------:R-:W-:-:S08]  /*1190*/  DFMA R24, R24, R24, R24 ;  /* 0x000000181818722b */ /* 0x000fd00000000018 */
[----:B------:R-:W-:Y:S01]  /*11a0*/  DFMA R24, R22, R24, R22 ;  /* 0x000000181618722b */ /* 0x000fe20000000016 */
[----:B------:R-:W-:Y:S01]  /*11b0*/  SEL R23, R32, 0x63400000, !P1 ;  /* 0x6340000020177807 */ /* 0x000fe20004800000 */
[----:B------:R-:W-:-:S03]  /*11c0*/  IMAD.MOV.U32 R22, RZ, RZ, R20 ;  /* 0x000000ffff167224 */ /* 0x000fc600078e0014 */
[----:B------:R-:W-:-:S03]  /*11d0*/  LOP3.LUT R23, R23, 0x800fffff, R21, 0xf8, !PT ;  /* 0x800fffff17177812 */ /* 0x000fc600078ef815 */
[----:B------:R-:W-:-:S03]  /*11e0*/  DFMA R26, R24, -R14, 1 ;  /* 0x3ff00000181a742b */ /* 0x000fc6000000080e */
[----:B------:R-:W-:-:S05]  /*11f0*/  @!P2 DFMA R22, R22, 2, -R28 ;  /* 0x400000001616a82b */ /* 0x000fca000000081c */
[----:B------:R-:W-:-:S08]  /*1200*/  DFMA R24, R24, R26, R24 ;  /* 0x0000001a1818722b */ /* 0x000fd00000000018 */
[----:B------:R-:W-:-:S08]  /*1210*/  DMUL R26, R24, R22 ;  /* 0x00000016181a7228 */ /* 0x000fd00000000000 */
[----:B------:R-:W-:-:S08]  /*1220*/  DFMA R28, R26, -R14, R22 ;  /* 0x8000000e1a1c722b */ /* 0x000fd00000000016 */
[----:B------:R-:W-:Y:S01]  /*1230*/  DFMA R28, R24, R28, R26 ;  /* 0x0000001c181c722b */ /* 0x000fe2000000001a */
[----:B------:R-:W-:Y:S01]  /*1240*/  MOV R26, R31 ;  /* 0x0000001f001a7202 */ /* 0x000fe20000000f00 */
[----:B------:R-:W-:Y:S01]  /*1250*/  VIADD R25, R34, 0xffffffff ;  /* 0xffffffff22197836 */ /* 0x000fe20000000000 */
[----:B------:R-:W-:-:S05]  /*1260*/  @!P2 LOP3.LUT R26, R23, 0x7ff00000, RZ, 0xc0, !PT ;  /* 0x7ff00000171aa812 */ /* 0x000fca00078ec0ff */
[----:B------:R-:W-:-:S05]  /*1270*/  VIADD R24, R26, 0xffffffff ;  /* 0xffffffff1a187836 */ /* 0x000fca0000000000 */
[----:B------:R-:W-:-:S04]  /*1280*/  ISETP.GT.U32.AND P0, PT, R24, 0x7feffffe, PT ;  /* 0x7feffffe1800780c */ /* 0x000fc80003f04070 */
[----:B------:R-:W-:-:S13]  /*1290*/  ISETP.GT.U32.OR P0, PT, R25, 0x7feffffe, P0 ;  /* 0x7feffffe1900780c */ /* 0x000fda0000704470 */
[----:B------:R-:W-:Y:S05]  /*12a0*/  @P0 BRA `(.L_x_30) ;  /* 0x00000000006c0947 */ /* 0x000fea0003800000 */
[----:B------:R-:W-:-:S04]  /*12b0*/  LOP3.LUT R24, R19, 0x7ff00000, RZ, 0xc0, !PT ;  /* 0x7ff0000013187812 */ /* 0x000fc800078ec0ff */
[CC--:B------:R-:W-:Y:S02]  /*12c0*/  VIADDMNMX R20, R31.reuse, -R24.reuse, 0xb9600000, !PT ;  /* 0xb96000001f147446 */ /* 0x0c0fe40007800918 */
[----:B------:R-:W-:Y:S02]  /*12d0*/  ISETP.GE.U32.AND P0, PT, R31, R24, PT ;  /* 0x000000181f00720c */ /* 0x000fe40003f06070 */
[----:B------:R-:W-:Y:S02]  /*12e0*/  VIMNMX R20, PT, PT, R20, 0x46a00000, PT ;  /* 0x46a0000014147848 */ /* 0x000fe40003fe0100 */
[----:B------:R-:W-:-:S05]  /*12f0*/  SEL R21, R32, 0x63400000, !P0 ;  /* 0x6340000020157807 */ /* 0x000fca0004000000 */
[----:B------:R-:W-:Y:S01]  /*1300*/  IMAD.IADD R26, R20, 0x1, -R21 ;  /* 0x00000001141a7824 */ /* 0x000fe200078e0a15 */
[----:B------:R-:W-:-:S03]  /*1310*/  MOV R20, RZ ;  /* 0x000000ff00147202 */ /* 0x000fc60000000f00 */
        /* <DEDUP_REMOVED lines=12> */
[----:B------:R-:W-:-:S06]  /*13e0*/  IMAD.MOV.U32 R14, RZ, RZ, RZ ;  /* 0x000000ffff0e7224 */ /* 0x000fcc00078e00ff */
[----:B------:R-:W-:-:S03]  /*13f0*/  DFMA R14, R24, -R14, R28 ;  /* 0x8000000e180e722b */ /* 0x000fc6000000001c */
[----:B------:R-:W-:-:S03]  /*1400*/  LOP3.LUT R19, R21, R19, RZ, 0x3c, !PT ;  /* 0x0000001315137212 */ /* 0x000fc600078e3cff */
[----:B------:R-:W-:-:S04]  /*1410*/  IADD3 R14, PT, PT, -R26, -0x43300000, RZ ;  /* 0xbcd000001a0e7810 */ /* 0x000fc80007ffe1ff */
[----:B------:R-:W-:-:S04]  /*1420*/  FSETP.NEU.AND P0, PT, |R15|, R14, PT ;  /* 0x0000000e0f00720b */ /* 0x000fc80003f0d200 */
[----:B------:R-:W-:Y:S02]  /*1430*/  FSEL R24, R20, R24, !P0 ;  /* 0x0000001814187208 */ /* 0x000fe40004000000 */
[----:B------:R-:W-:Y:S01]  /*1440*/  FSEL R25, R19, R25, !P0 ;  /* 0x0000001913197208 */ /* 0x000fe20004000000 */
[----:B------:R-:W-:Y:S06]  /*1450*/  BRA `(.L_x_31) ;  /* 0x0000000000547947 */ /* 0x000fec0003800000 */
.L_x_30:
[----:B------:R-:W-:-:S14]  /*1460*/  DSETP.NAN.AND P0, PT, R20, R20, PT ;  /* 0x000000141400722a */ /* 0x000fdc0003f08000 */
[----:B------:R-:W-:Y:S05]  /*1470*/  @P0 BRA `(.L_x_32) ;  /* 0x0000000000440947 */ /* 0x000fea0003800000 */
[----:B------:R-:W-:-:S14]  /*1480*/  DSETP.NAN.AND P0, PT, R18, R18, PT ;  /* 0x000000121200722a */ /* 0x000fdc0003f08000 */
[----:B------:R-:W-:Y:S05]  /*1490*/  @P0 BRA `(.L_x_33) ;  /* 0x0000000000300947 */ /* 0x000fea0003800000 */
[----:B------:R-:W-:Y:S01]  /*14a0*/  ISETP.NE.AND P0, PT, R26, R34, PT ;  /* 0x000000221a00720c */ /* 0x000fe20003f05270 */
[----:B------:R-:W-:Y:S01]  /*14b0*/  IMAD.MOV.U32 R25, RZ, RZ, -0x80000 ;  /* 0xfff80000ff197424 */ /* 0x000fe200078e00ff */
[----:B------:R-:W-:-:S11]  /*14c0*/  MOV R24, 0x0 ;  /* 0x0000000000187802 */ /* 0x000fd60000000f00 */
[----:B------:R-:W-:Y:S05]  /*14d0*/  @!P0 BRA `(.L_x_31) ;  /* 0x0000000000348947 */ /* 0x000fea0003800000 */
[----:B------:R-:W-:Y:S02]  /*14e0*/  ISETP.NE.AND P0, PT, R26, 0x7ff00000, PT ;  /* 0x7ff000001a00780c */ /* 0x000fe40003f05270 */
[----:B------:R-:W-:Y:S02]  /*14f0*/  LOP3.LUT R25, R21, 0x80000000, R19, 0x48, !PT ;  /* 0x8000000015197812 */ /* 0x000fe400078e4813 */
[----:B------:R-:W-:-:S13]  /*1500*/  ISETP.EQ.OR P0, PT, R34, RZ, !P0 ;  /* 0x000000ff2200720c */ /* 0x000fda0004702670 */
[----:B------:R-:W-:Y:S01]  /*1510*/  @P0 LOP3.LUT R14, R25, 0x7ff00000, RZ, 0xfc, !PT ;  /* 0x7ff00000190e0812 */ /* 0x000fe200078efcff */
[----:B------:R-:W-:Y:S02]  /*1520*/  @!P0 IMAD.MOV.U32 R24, RZ, RZ, RZ ;  /* 0x000000ffff188224 */ /* 0x000fe400078e00ff */
[----:B------:R-:W-:Y:S01]  /*1530*/  @P0 IMAD.MOV.U32 R24, RZ, RZ, RZ ;  /* 0x000000ffff180224 */ /* 0x000fe200078e00ff */
[----:B------:R-:W-:Y:S01]  /*1540*/  @P0 MOV R25, R14 ;  /* 0x0000000e00190202 */ /* 0x000fe20000000f00 */
[----:B------:R-:W-:Y:S06]  /*1550*/  BRA `(.L_x_31) ;  /* 0x0000000000147947 */ /* 0x000fec0003800000 */
.L_x_33:
[----:B------:R-:W-:Y:S01]  /*1560*/  LOP3.LUT R25, R19, 0x80000, RZ, 0xfc, !PT ;  /* 0x0008000013197812 */ /* 0x000fe200078efcff */
[----:B------:R-:W-:Y:S01]  /*1570*/  IMAD.MOV.U32 R24, RZ, RZ, R18 ;  /* 0x000000ffff187224 */ /* 0x000fe200078e0012 */
[----:B------:R-:W-:Y:S06]  /*1580*/  BRA `(.L_x_31) ;  /* 0x0000000000087947 */ /* 0x000fec0003800000 */
.L_x_32:
[----:B------:R-:W-:Y:S01]  /*1590*/  LOP3.LUT R25, R21, 0x80000, RZ, 0xfc, !PT ;  /* 0x0008000015197812 */ /* 0x000fe200078efcff */
[----:B------:R-:W-:-:S07]  /*15a0*/  IMAD.MOV.U32 R24, RZ, RZ, R20 ;  /* 0x000000ffff187224 */ /* 0x000fce00078e0014 */
.L_x_31:
[----:B------:R-:W-:Y:S05]  /*15b0*/  BSYNC.RECONVERGENT B1 ;  /* 0x0000000000017941 */ /* 0x000fea0003800200 */
.L_x_29:
[----:B------:R-:W-:Y:S01]  /*15c0*/  IMAD.MOV.U32 R14, RZ, RZ, R0 ;  /* 0x000000ffff0e7224 */ /* 0x000fe200078e0000 */
[----:B------:R-:W-:Y:S01]  /*15d0*/  MOV R19, R25 ;  /* 0x0000001900137202 */ /* 0x000fe20000000f00 */
[----:B------:R-:W-:Y:S02]  /*15e0*/  IMAD.MOV.U32 R15, RZ, RZ, 0x0 ;  /* 0x00000000ff0f7424 */ /* 0x000fe400078e00ff */
[----:B------:R-:W-:Y:S02]  /*15f0*/  IMAD.MOV.U32 R18, RZ, RZ, R24 ;  /* 0x000000ffff127224 */ /* 0x000fe400078e0018 */
[----:B------:R-:W-:Y:S05]  /*1600*/  RET.REL.NODEC R14 `(_Z24global_memory_reading_v2PdS_S_S_S_S_) ;  /* 0xffffffe80e7c7950 */ /* 0x000fea0003c3ffff */
.L_x_34:
        /* <DEDUP_REMOVED lines=15> */
.L_x_146:


//--------------------- .text._Z37cooling_function_comparison_global_v2yPdS_S_S_S_ --------------------------
	.section	.text._Z37cooling_function_comparison_global_v2yPdS_S_S_S_,"ax",@progbits
	.align	128
        .global         _Z37cooling_function_comparison_global_v2yPdS_S_S_S_
        .type           _Z37cooling_function_comparison_global_v2yPdS_S_S_S_,@function
        .size           _Z37cooling_function_comparison_global_v2yPdS_S_S_S_,(.L_x_147 - _Z37cooling_function_comparison_global_v2yPdS_S_S_S_)
        .other          _Z37cooling_function_comparison_global_v2yPdS_S_S_S_,@"STO_CUDA_ENTRY STV_DEFAULT"
_Z37cooling_function_comparison_global_v2yPdS_S_S_S_:
.text._Z37cooling_function_comparison_global_v2yPdS_S_S_S_:
        /* <DEDUP_REMOVED lines=13> */
.L_x_45:
        /* <DEDUP_REMOVED lines=19> */
[----:B------:R-:W-:Y:S01]  /*0200*/  LEA.HI.SX32 R11, R10, R11, 0x16 ;  /* 0x0000000b0a0b7211 */ /* 0x000fe200078fb2ff */
[----:B------:R-:W-:Y:S01]  /*0210*/  IMAD.MOV.U32 R10, RZ, RZ, RZ ;  /* 0x000000ffff0a7224 */ /* 0x000fe200078e00ff */
        /* <DEDUP_REMOVED lines=16> */
[----:B------:R-:W-:Y:S02]  /*0320*/  LEA.HI.SX32 R5, R3, R4, 0x1c ;  /* 0x0000000403057211 */ /* 0x000fe400078fe2ff */
        /* <DEDUP_REMOVED lines=9> */
[----:B------:R-:W-:Y:S05]  /*03c0*/  CALL.REL.NOINC `($__internal_2_$__cuda_sm20_div_rn_f64_full) ;  /* 0x0000000800847944 */ /* 0x000fea0003c00000 */
.L_x_36:
[----:B------:R-:W-:Y:S05]  /*03d0*/  BSYNC.RECONVERGENT B0 ;  /* 0x0000000000007941 */ /* 0x000fea0003800200 */
.L_x_35:
[----:B------:R-:W0:Y:S02]  /*03e0*/  LDC.64 R8, c[0x0][0x390] ;  /* 0x0000e400ff087b82 */ /* 0x000e240000000a00 */
[----:B0-----:R-:W-:-:S05]  /*03f0*/  IMAD.WIDE R6, R6, 0x8, R8 ;  /* 0x0000000806067825 */ /* 0x001fca00078e0208 */
[----:B------:R-:W2:Y:S01]  /*0400*/  LDG.E.64 R14, desc[UR36][R6.64] ;  /* 0x00000024060e7981 */ /* 0x000ea2000c1e1b00 */
[----:B------:R-:W0:Y:S01]  /*0410*/  MUFU.RCP64H R9, 10 ;  /* 0x4024000000097908 */ /* 0x000e220000001800 */
[----:B------:R-:W-:Y:S01]  /*0420*/  MOV R22, 0x0 ;  /* 0x0000000000167802 */ /* 0x000fe20000000f00 */
[----:B------:R-:W-:Y:S01]  /*0430*/  IMAD.MOV.U32 R23, RZ, RZ, 0x40240000 ;  /* 0x40240000ff177424 */ /* 0x000fe200078e00ff */
[----:B------:R-:W-:Y:S01]  /*0440*/  BSSY.RECONVERGENT B0, `(.L_x_37) ;  /* 0x0000017000007945 */ /* 0x000fe20003800200 */
[----:B------:R-:W-:-:S06]  /*0450*/  IMAD.MOV.U32 R8, RZ, RZ, 0x1 ;  /* 0x00000001ff087424 */ /* 0x000fcc00078e00ff */
        /* <DEDUP_REMOVED lines=9> */
[----:B------:R-:W-:Y:S02]  /*04f0*/  DFMA R8, R8, R6, R20 ;  /* 0x000000060808722b */ /* 0x000fe40000000014 */
[----:B------:R-:W-:-:S08]  /*0500*/  DADD R6, R12, 0.5 ;  /* 0x3fe000000c067429 */ /* 0x000fd00000000000 */
[----:B------:R-:W-:Y:S02]  /*0510*/  FFMA R3, RZ, 2.5625, R9 ;  /* 0x40240000ff037823 */ /* 0x000fe40000000009 */
[----:B------:R0:W1:Y:S03]  /*0520*/  F2F.F32.F64 R6, R6 ;  /* 0x0000000600067310 */ /* 0x0000660000301000 */
[----:B------:R-:W-:-:S13]  /*0530*/  FSETP.GT.AND P0, PT, |R3|, 1.469367938527859385e-39, PT ;  /* 0x001000000300780b */ /* 0x000fda0003f04200 */
[----:B01----:R-:W-:Y:S05]  /*0540*/  @P0 BRA P1, `(.L_x_38) ;  /* 0x0000000000180947 */ /* 0x003fea0000800000 */
[----:B------:R-:W-:Y:S01]  /*0550*/  IMAD.MOV.U32 R13, RZ, RZ, R15 ;  /* 0x000000ffff0d7224 */ /* 0x000fe200078e000f */
[----:B------:R-:W-:Y:S01]  /*0560*/  MOV R4, 0x590 ;  /* 0x0000059000047802 */ /* 0x000fe20000000f00 */
[----:B------:R-:W-:-:S07]  /*0570*/  IMAD.MOV.U32 R11, RZ, RZ, 0x40240000 ;  /* 0x40240000ff0b7424 */ /* 0x000fce00078e00ff */
[----:B------:R-:W-:Y:S05]  /*0580*/  CALL.REL.NOINC `($__internal_2_$__cuda_sm20_div_rn_f64_full) ;  /* 0x0000000800147944 */ /* 0x000fea0003c00000 */
[----:B------:R-:W-:Y:S01]  /*0590*/  MOV R8, R12 ;  /* 0x0000000c00087202 */ /* 0x000fe20000000f00 */
[----:B------:R-:W-:-:S07]  /*05a0*/  IMAD.MOV.U32 R9, RZ, RZ, R13 ;  /* 0x000000ffff097224 */ /* 0x000fce00078e000d */
.L_x_38:
[----:B------:R-:W-:Y:S05]  /*05b0*/  BSYNC.RECONVERGENT B0 ;  /* 0x0000000000007941 */ /* 0x000fea0003800200 */
.L_x_37:
        /* <DEDUP_REMOVED lines=19> */
[----:B------:R-:W-:Y:S01]  /*06f0*/  DFMA R12, R4, R20, R12 ;  /* 0x00000014040c722b */ /* 0x000fe2000000000c */
[----:B------:R0:W1:Y:S09]  /*0700*/  F2F.F32.F64 R5, R8 ;  /* 0x0000000800057310 */ /* 0x0000720000301000 */
[----:B------:R-:W-:-:S05]  /*0710*/  FFMA R3, RZ, 2.859375, R13 ;  /* 0x40370000ff037823 */ /* 0x000fca000000000d */
[----:B------:R-:W-:-:S13]  /*0720*/  FSETP.GT.AND P0, PT, |R3|, 1.469367938527859385e-39, PT ;  /* 0x001000000300780b */ /* 0x000fda0003f04200 */
[----:B01----:R-:W-:Y:S05]  /*0730*/  @P0 BRA P1, `(.L_x_40) ;  /* 0x0000000000100947 */ /* 0x003fea0000800000 */
[----:B------:R-:W-:Y:S01]  /*0740*/  MOV R13, R15 ;  /* 0x0000000f000d7202 */ /* 0x000fe20000000f00 */
[----:B------:R-:W-:Y:S01]  /*0750*/  IMAD.MOV.U32 R11, RZ, RZ, 0x40370000 ;  /* 0x40370000ff0b7424 */ /* 0x000fe200078e00ff */
[----:B------:R-:W-:-:S07]  /*0760*/  MOV R4, 0x780 ;  /* 0x0000078000047802 */ /* 0x000fce0000000f00 */
[----:B------:R-:W-:Y:S05]  /*0770*/  CALL.REL.NOINC `($__internal_2_$__cuda_sm20_div_rn_f64_full) ;  /* 0x0000000400987944 */ /* 0x000fea0003c00000 */
.L_x_40:
[----:B------:R-:W-:Y:S05]  /*0780*/  BSYNC.RECONVERGENT B0 ;  /* 0x0000000000007941 */ /* 0x000fea0003800200 */
.L_x_39:
[----:B------:R-:W0:Y:S02]  /*0790*/  LDC.64 R20, c[0x0][0x3a0] ;  /* 0x0000e800ff147b82 */ /* 0x000e240000000a00 */
[----:B0-----:R-:W-:-:S06]  /*07a0*/  IMAD.WIDE R20, R0, 0x8, R20 ;  /* 0x0000000800147825 */ /* 0x001fcc00078e0214 */
[----:B------:R-:W2:Y:S01]  /*07b0*/  LDG.E.64 R20, desc[UR36][R20.64] ;  /* 0x0000002414147981 */ /* 0x000ea2000c1e1b00 */
[----:B------:R-:W0:Y:S01]  /*07c0*/  MUFU.RCP64H R15, 13 ;  /* 0x402a0000000f7908 */ /* 0x000e220000001800 */
[----:B------:R-:W-:Y:S01]  /*07d0*/  IMAD.MOV.U32 R8, RZ, RZ, 0x0 ;  /* 0x00000000ff087424 */ /* 0x000fe200078e00ff */
[----:B------:R-:W-:Y:S01]  /*07e0*/  MOV R14, 0x1 ;  /* 0x00000001000e7802 */ /* 0x000fe20000000f00 */
[----:B------:R-:W-:Y:S01]  /*07f0*/  IMAD.MOV.U32 R9, RZ, RZ, 0x402a0000 ;  /* 0x402a0000ff097424 */ /* 0x000fe200078e00ff */
[----:B------:R-:W-:Y:S01]  /*0800*/  DADD R12, R12, 0.5 ;  /* 0x3fe000000c0c7429 */ /* 0x000fe20000000000 */
[----:B------:R-:W-:Y:S05]  /*0810*/  BSSY.RECONVERGENT B0, `(.L_x_41) ;  /* 0x0000016000007945 */ /* 0x000fea0003800200 */
[----:B------:R1:W3:Y:S01]  /*0820*/  F2F.F32.F64 R0, R12 ;  /* 0x0000000c00007310 */ /* 0x0002e20000301000 */
        /* <DEDUP_REMOVED lines=11> */
[----:B------:R-:W-:-:S05]  /*08e0*/  FFMA R3, RZ, 2.65625, R9 ;  /* 0x402a0000ff037823 */ /* 0x000fca0000000009 */
[----:B------:R-:W-:-:S13]  /*08f0*/  FSETP.GT.AND P0, PT, |R3|, 1.469367938527859385e-39, PT ;  /* 0x001000000300780b */ /* 0x000fda0003f04200 */
[----:B-1-3--:R-:W-:Y:S05]  /*0900*/  @P0 BRA P1, `(.L_x_42) ;  /* 0x0000000000180947 */ /* 0x00afea0000800000 */
[----:B------:R-:W-:Y:S01]  /*0910*/  IMAD.MOV.U32 R13, RZ, RZ, R15 ;  /* 0x000000ffff0d7224 */ /* 0x000fe200078e000f */
[----:B------:R-:W-:Y:S01]  /*0920*/  MOV R4, 0x950 ;  /* 0x0000095000047802 */ /* 0x000fe20000000f00 */
[----:B------:R-:W-:-:S07]  /*0930*/  IMAD.MOV.U32 R11, RZ, RZ, 0x402a0000 ;  /* 0x402a0000ff0b7424 */ /* 0x000fce00078e00ff */
[----:B------:R-:W-:Y:S05]  /*0940*/  CALL.REL.NOINC `($__internal_2_$__cuda_sm20_div_rn_f64_full) ;  /* 0x0000000400247944 */ /* 0x000fea0003c00000 */
[----:B------:R-:W-:Y:S01]  /*0950*/  IMAD.MOV.U32 R8, RZ, RZ, R12 ;  /* 0x000000ffff087224 */ /* 0x000fe200078e000c */
[----:B------:R-:W-:-:S07]  /*0960*/  MOV R9, R13 ;  /* 0x0000000d00097202 */ /* 0x000fce0000000f00 */
.L_x_42:
[----:B------:R-:W-:Y:S05]  /*0970*/  BSYNC.RECONVERGENT B0 ;  /* 0x0000000000007941 */ /* 0x000fea0003800200 */
.L_x_41:
[----:B------:R-:W-:Y:S01]  /*0980*/  DADD R14, R8, 0.5 ;  /* 0x3fe00000080e7429 */ /* 0x000fe20000000000 */
[----:B------:R-:W-:Y:S01]  /*0990*/  F2I.FLOOR.NTZ R3, R0 ;  /* 0x0000000000037305 */ /* 0x000fe20000207100 */
[----:B------:R-:W0:Y:S01]  /*09a0*/  LDCU UR4, c[0x0][0x380] ;  /* 0x00007000ff0477ac */ /* 0x000e220008000800 */
[----:B------:R-:W-:Y:S01]  /*09b0*/  HFMA2 R25, -RZ, RZ, -3, 0 ;  /* 0xc2000000ff197431 */ /* 0x000fe200000001ff */
[----:B------:R-:W-:-:S05]  /*09c0*/  UMOV UR5, URZ ;  /* 0x000000ff00057c82 */ /* 0x000fca0008000000 */
[----:B------:R-:W1:Y:S08]  /*09d0*/  F2F.F32.F64 R7, R14 ;  /* 0x0000000e00077310 */ /* 0x000e700000301000 */
[----:B-1----:R-:W1:Y:S02]  /*09e0*/  F2I.FLOOR.NTZ R24, R7 ;  /* 0x0000000700187305 */ /* 0x002e640000207100 */
[----:B-1----:R-:W-:-:S06]  /*09f0*/  IMAD R20, R3, 0x29, R24 ;  /* 0x0000002903147824 */ /* 0x002fcc00078e0218 */
[----:B------:R-:W1:Y:S01]  /*0a00*/  I2F.F64 R8, R20 ;  /* 0x0000001400087312 */ /* 0x000e620000201c00 */
[C---:B------:R-:W-:Y:S02]  /*0a10*/  VIADD R13, R20.reuse, 0x29 ;  /* 0x00000029140d7836 */ /* 0x040fe40000000000 */
[C---:B------:R-:W-:Y:S02]  /*0a20*/  VIADD R21, R20.reuse, 0x2a ;  /* 0x0000002a14157836 */ /* 0x040fe40000000000 */
[----:B------:R-:W-:-:S03]  /*0a30*/  VIADD R14, R20, 0x1 ;  /* 0x00000001140e7836 */ /* 0x000fc60000000000 */
[----:B------:R-:W2:Y:S01]  /*0a40*/  I2F.F64 R12, R13 ;  /* 0x0000000d000c7312 */ /* 0x000ea20000201c00 */
[----:B-1----:R-:W-:-:S07]  /*0a50*/  DADD R22, R8, 0.5 ;  /* 0x3fe0000008167429 */ /* 0x002fce0000000000 */
[----:B------:R1:W3:Y:S01]  /*0a60*/  I2F.F64 R10, R21 ;  /* 0x00000015000a7312 */ /* 0x0002e20000201c00 */
[----:B--2---:R-:W-:-:S07]  /*0a70*/  DADD R28, R12, 0.5 ;  /* 0x3fe000000c1c7429 */ /* 0x004fce0000000000 */
[----:B------:R2:W4:Y:S01]  /*0a80*/  I2F.F64 R8, R14 ;  /* 0x0000000e00087312 */ /* 0x0005220000201c00 */
[--C-:B------:R-:W-:Y:S02]  /*0a90*/  IMAD.MOV.U32 R13, RZ, RZ, R5.reuse ;  /* 0x000000ffff0d7224 */ /* 0x100fe400078e0005 */
[----:B-1----:R-:W-:Y:S01]  /*0aa0*/  IMAD.MOV.U32 R21, RZ, RZ, R5 ;  /* 0x000000ffff157224 */ /* 0x002fe200078e0005 */
[----:B---3--:R-:W-:-:S04]  /*0ab0*/  DADD R10, R10, 0.5 ;  /* 0x3fe000000a0a7429 */ /* 0x008fc80000000000 */
[----:B------:R-:W0:Y:S01]  /*0ac0*/  F2F.F32.F64 R12, R28 ;  /* 0x0000001c000c7310 */ /* 0x000e220000301000 */
[----:B--2---:R-:W-:Y:S01]  /*0ad0*/  MOV R14, R6 ;  /* 0x00000006000e7202 */ /* 0x004fe20000000f00 */
[----:B----4-:R-:W-:-:S06]  /*0ae0*/  DADD R26, R8, 0.5 ;  /* 0x3fe00000081a7429 */ /* 0x010fcc0000000000 */
[----:B------:R1:W2:Y:S01]  /*0af0*/  F2F.F32.F64 R4, R22 ;  /* 0x0000001600047310 */ /* 0x0002a20000301000 */
[----:B------:R-:W-:-:S07]  /*0b00*/  IMAD.MOV.U32 R9, RZ, RZ, R5 ;  /* 0x000000ffff097224 */ /* 0x000fce00078e0005 */
[----:B------:R3:W4:Y:S01]  /*0b10*/  F2F.F32.F64 R20, R10 ;  /* 0x0000000a00147310 */ /* 0x0007220000301000 */
[----:B0-----:R-:W5:Y:S01]  /*0b20*/  TEX.LL RZ, R12, R12, R25, UR4, 3D, 0x1 ;  /* 0x48ff04190c0c7f60 */ /* 0x001f6200089e01ff */
[----:B-1----:R-:W-:-:S06]  /*0b30*/  IMAD.MOV.U32 R22, RZ, RZ, R6 ;  /* 0x000000ffff167224 */ /* 0x002fcc00078e0006 */
[----:B------:R-:W0:Y:S01]  /*0b40*/  F2F.F32.F64 R8, R26 ;  /* 0x0000001a00087310 */ /* 0x000e220000301000 */
[----:B--2---:R-:W5:Y:S01]  /*0b50*/  TEX.LL RZ, R4, R4, R25, UR4, 3D, 0x1 ;  /* 0x48ff041904047f60 */ /* 0x004f6200089e01ff */
[----:B---3--:R-:W-:Y:S01]  /*0b60*/  IMAD.MOV.U32 R10, RZ, RZ, R6 ;  /* 0x000000ffff0a7224 */ /* 0x008fe200078e0006 */
[----:B----4-:R-:W5:Y:S03]  /*0b70*/  TEX.LL RZ, R20, R20, R25, UR4, 3D, 0x1 ;  /* 0x48ff041914147f60 */ /* 0x010f6600089e01ff */
[----:B0-----:R-:W5:Y:S01]  /*0b80*/  TEX.LL RZ, R8, R8, R25, UR4, 3D, 0x1 ;  /* 0x48ff041908087f60 */ /* 0x001f6200089e01ff */
[----:B------:R-:W-:Y:S01]  /*0b90*/  I2FP.F32.S32 R24, R24 ;  /* 0x0000001800187245 */ /* 0x000fe20000201400 */
[----:B------:R-:W-:Y:S01]  /*0ba0*/  BSSY.RECONVERGENT B6, `(.L_x_43) ;  /* 0x000001f000067945 */ /* 0x000fe20003800200 */
[----:B------:R-:W-:Y:S02]  /*0bb0*/  I2FP.F32.S32 R3, R3 ;  /* 0x0000000300037245 */ /* 0x000fe40000201400 */
[----:B------:R-:W-:Y:S01]  /*0bc0*/  ISETP.NE.AND P0, PT, R17, 0x14, PT ;  /* 0x000000141100780c */ /* 0x000fe20003f05270 */
[----:B------:R-:W-:-:S02]  /*0bd0*/  FADD R7, R7, -R24 ;  /* 0x8000001807077221 */ /* 0x000fc40000000000 */
[----:B------:R-:W-:Y:S02]  /*0be0*/  FADD R3, R0, -R3 ;  /* 0x8000000300037221 */ /* 0x000fe40000000000 */
[----:B------:R-:W-:Y:S01]  /*0bf0*/  FADD R11, -R7, 1 ;  /* 0x3f800000070b7421 */ /* 0x000fe20000000100 */
[----:B------:R-:W-:-:S04]  /*0c00*/  DEPBAR.LE SB5, 0x2 ;  /* 0x0000d0800000791a */ /* 0x000fc80000000000 */
[-C--:B------:R-:W-:Y:S01]  /*0c10*/  FMUL R15, R12, R11.reuse ;  /* 0x0000000b0c0f7220 */ /* 0x080fe20000400000 */
[----:B------:R-:W-:Y:S01]  /*0c20*/  FMUL R11, R4, R11 ;  /* 0x0000000b040b7220 */ /* 0x000fe20000400000 */
[----:B------:R-:W-:Y:S02]  /*0c30*/  FADD R4, -R3, 1 ;  /* 0x3f80000003047421 */ /* 0x000fe40000000100 */
[----:B-----5:R-:W-:-:S04]  /*0c40*/  FFMA R0, R20, R7, R15 ;  /* 0x0000000714007223 */ /* 0x020fc8000000000f */
[----:B------:R-:W-:Y:S01]  /*0c50*/  FMUL R0, R3, R0 ;  /* 0x0000000003007220 */ /* 0x000fe20000400000 */
[----:B------:R-:W-:-:S04]  /*0c60*/  FFMA R11, R8, R7, R11 ;  /* 0x00000007080b7223 */ /* 0x000fc8000000000b */
[----:B------:R-:W-:-:S06]  /*0c70*/  FFMA R4, R11, R4, R0 ;  /* 0x000000040b047223 */ /* 0x000fcc0000000000 */
[----:B------:R-:W0:Y:S02]  /*0c80*/  F2F.F64.F32 R4, R4 ;  /* 0x0000000400047310 */ /* 0x000e240000201800 */
[----:B0-----:R0:W-:Y:S01]  /*0c90*/  STG.E.64 desc[UR36][R18.64], R4 ;  /* 0x0000000412007986 */ /* 0x0011e2000c101b24 */
[----:B------:R-:W-:Y:S05]  /*0ca0*/  @P0 BRA `(.L_x_44) ;  /* 0x0000000000380947 */ /* 0x000fea0003800000 */
[----:B------:R-:W1:Y:S01]  /*0cb0*/  LDC.64 R8, c[0x0][0x3a8] ;  /* 0x0000ea00ff087b82 */ /* 0x000e620000000a00 */
[----:B------:R-:W-:Y:S01]  /*0cc0*/  IMAD.MOV.U32 R12, RZ, RZ, 0x14 ;  /* 0x00000014ff0c7424 */ /* 0x000fe200078e00ff */
[----:B------:R-:W-:Y:S01]  /*0cd0*/  MOV R0, 0x10 ;  /* 0x0000001000007802 */ /* 0x000fe20000000f00 */
[----:B------:R-:W0:Y:S01]  /*0ce0*/  LDCU.64 UR4, c[0x4][0x8] ;  /* 0x01000100ff0477ac */ /* 0x000e220008000a00 */
[----:B-1----:R-:W2:Y:S04]  /*0cf0*/  LDG.E.64 R8, desc[UR36][R8.64+0xa0] ;  /* 0x0000a02408087981 */ /* 0x002ea8000c1e1b00 */
[----:B------:R1:W3:Y:S01]  /*0d00*/  LDC.64 R10, c[0x4][R0] ;  /* 0x01000000000a7b82 */ /* 0x0002e20000000a00 */
[----:B0-----:R-:W-:Y:S01]  /*0d10*/  MOV R4, UR4 ;  /* 0x0000000400047c02 */ /* 0x001fe20008000f00 */
[----:B------:R-:W-:Y:S01]  /*0d20*/  IMAD.U32 R5, RZ, RZ, UR5 ;  /* 0x00000005ff057e24 */ /* 0x000fe2000f8e00ff */
[----:B------:R1:W-:Y:S01]  /*0d30*/  STL [R1], R12 ;  /* 0x0000000c01007387 */ /* 0x0003e20000100800 */
[----:B------:R-:W-:-:S02]  /*0d40*/  IMAD.MOV.U32 R6, RZ, RZ, R2 ;  /* 0x000000ffff067224 */ /* 0x000fc400078e0002 */
[----:B------:R-:W-:Y:S01]  /*0d50*/  IMAD.MOV.U32 R7, RZ, RZ, R16 ;  /* 0x000000ffff077224 */ /* 0x000fe200078e0010 */
[----:B--23--:R1:W-:Y:S06]  /*0d60*/  STL.64 [R1+0x8], R8 ;  /* 0x0000080801007387 */ /* 0x00c3ec0000100a00 */
[----:B------:R-:W-:-:S07]  /*0d70*/  LEPC R20, `(.L_x_44) ;  /* 0x000000001014794e */ /* 0x000fce0000000000 */
[----:B-1----:R-:W-:Y:S05]  /*0d80*/  CALL.ABS.NOINC R10 ;  /* 0x000000000a007343 */ /* 0x002fea0003c00000 */
.L_x_44:
[----:B------:R-:W-:Y:S05]  /*0d90*/  BSYNC.RECONVERGENT B6 ;  /* 0x0000000000067941 */ /* 0x000fea0003800200 */
.L_x_43:
[C---:B------:R-:W-:Y:S02]  /*0da0*/  ISETP.GE.AND P0, PT, R17.reuse, 0x585e10, PT ;  /* 0x00585e101100780c */ /* 0x040fe40003f06270 */
[----:B------:R-:W-:-:S11]  /*0db0*/  IADD3 R17, PT, PT, R17, 0x70000, RZ ;  /* 0x0007000011117810 */ /* 0x000fd60007ffe0ff */
[----:B------:R-:W-:Y:S05]  /*0dc0*/  @!P0 BRA `(.L_x_45) ;  /* 0xfffffff000c08947 */ /* 0x000fea000383ffff */
[----:B------:R-:W-:Y:S05]  /*0dd0*/  EXIT ;  /* 0x000000000000794d */ /* 0x000fea0003800000 */
        .weak           $__internal_2_$__cuda_sm20_div_rn_f64_full
        .type           $__internal_2_$__cuda_sm20_div_rn_f64_full,@function
        .size           $__internal_2_$__cuda_sm20_div_rn_f64_full,(.L_x_147 - $__internal_2_$__cuda_sm20_div_rn_f64_full)
$__internal_2_$__cuda_sm20_div_rn_f64_full:
[C---:B------:R-:W-:Y:S01]  /*0de0*/  FSETP.GEU.AND P0, PT, |R11|.reuse, 1.469367938527859385e-39, PT ;  /* 0x001000000b00780b */ /* 0x040fe20003f0e200 */
[----:B------:R-:W-:Y:S01]  /*0df0*/  IMAD.MOV.U32 R12, RZ, RZ, R14 ;  /* 0x000000ffff0c7224 */ /* 0x000fe200078e000e */
[----:B------:R-:W-:Y:S01]  /*0e00*/  LOP3.LUT R8, R11, 0x800fffff, RZ, 0xc0, !PT ;  /* 0x800fffff0b087812 */ /* 0x000fe200078ec0ff */
[----:B------:R-:W-:Y:S01]  /*0e10*/  IMAD.MOV.U32 R14, RZ, RZ, 0x1 ;  /* 0x00000001ff0e7424 */ /* 0x000fe200078e00ff */
[C---:B------:R-:W-:Y:S01]  /*0e20*/  FSETP.GEU.AND P2, PT, |R13|.reuse, 1.469367938527859385e-39, PT ;  /* 0x001000000d00780b */ /* 0x040fe20003f4e200 */
[----:B------:R-:W-:Y:S01]  /*0e30*/  BSSY.RECONVERGENT B1, `(.L_x_46) ;  /* 0x0000053000017945 */ /* 0x000fe20003800200 */
[----:B------:R-:W-:Y:S01]  /*0e40*/  LOP3.LUT R9, R8, 0x3ff00000, RZ, 0xfc, !PT ;  /* 0x3ff0000008097812 */ /* 0x000fe200078efcff */
[----:B------:R-:W-:Y:S01]  /*0e50*/  IMAD.MOV.U32 R8, RZ, RZ, R10 ;  /* 0x000000ffff087224 */ /* 0x000fe200078e000a */
[----:B------:R-:W-:Y:S02]  /*0e60*/  LOP3.LUT R3, R13, 0x7ff00000, RZ, 0xc0, !PT ;  /* 0x7ff000000d037812 */ /* 0x000fe400078ec0ff */
[----:B------:R-:W-:-:S02]  /*0e70*/  MOV R7, 0x1ca00000 ;  /* 0x1ca0000000077802 */ /* 0x000fc40000000f00 */
        /* <DEDUP_REMOVED lines=23> */
[----:B------:R-:W-:Y:S01]  /*0ff0*/  IMAD.MOV.U32 R22, RZ, RZ, R3 ;  /* 0x000000ffff167224 */ /* 0x000fe200078e0003 */
[----:B------:R-:W-:-:S04]  /*1000*/  @!P2 LOP3.LUT R22, R15, 0x7ff00000, RZ, 0xc0, !PT ;  /* 0x7ff000000f16a812 */ /* 0x000fc800078ec0ff */
[----:B------:R-:W-:-:S04]  /*1010*/  IADD3 R20, PT, PT, R22, -0x1, RZ ;  /* 0xffffffff16147810 */ /* 0x000fc80007ffe0ff */
[----:B------:R-:W-:Y:S01]  /*1020*/  ISETP.GT.U32.AND P0, PT, R20, 0x7feffffe, PT ;  /* 0x7feffffe1400780c */ /* 0x000fe20003f04070 */
[----:B------:R-:W-:-:S05]  /*1030*/  VIADD R20, R26, 0xffffffff ;  /* 0xffffffff1a147836 */ /* 0x000fca0000000000 */
        /* <DEDUP_REMOVED lines=29> */
.L_x_47:
        /* <DEDUP_REMOVED lines=16> */
.L_x_50:
[----:B------:R-:W-:Y:S01]  /*1310*/  LOP3.LUT R21, R11, 0x80000, RZ, 0xfc, !PT ;  /* 0x000800000b157812 */ /* 0x000fe200078efcff */
[----:B------:R-:W-:Y:S01]  /*1320*/  IMAD.MOV.U32 R20, RZ, RZ, R10 ;  /* 0x000000ffff147224 */ /* 0x000fe200078e000a */
[----:B------:R-:W-:Y:S06]  /*1330*/  BRA `(.L_x_48) ;  /* 0x0000000000087947 */ /* 0x000fec0003800000 */
.L_x_49:
[----:B------:R-:W-:Y:S01]  /*1340*/  LOP3.LUT R21, R13, 0x80000, RZ, 0xfc, !PT ;  /* 0x000800000d157812 */ /* 0x000fe200078efcff */
[----:B------:R-:W-:-:S07]  /*1350*/  IMAD.MOV.U32 R20, RZ, RZ, R12 ;  /* 0x000000ffff147224 */ /* 0x000fce00078e000c */
.L_x_48:
[----:B------:R-:W-:Y:S05]  /*1360*/  BSYNC.RECONVERGENT B1 ;  /* 0x0000000000017941 */ /* 0x000fea0003800200 */
.L_x_46:
[----:B------:R-:W-:Y:S01]  /*1370*/  IMAD.MOV.U32 R8, RZ, RZ, R4 ;  /* 0x000000ffff087224 */ /* 0x000fe200078e0004 */
[----:B------:R-:W-:Y:S01]  /*1380*/  MOV R13, R21 ;  /* 0x00000015000d7202 */ /* 0x000fe20000000f00 */
[----:B------:R-:W-:Y:S02]  /*1390*/  IMAD.MOV.U32 R9, RZ, RZ, 0x0 ;  /* 0x00000000ff097424 */ /* 0x000fe400078e00ff */
[----:B------:R-:W-:Y:S02]  /*13a0*/  IMAD.MOV.U32 R12, RZ, RZ, R20 ;  /* 0x000000ffff0c7224 */ /* 0x000fe400078e0014 */
[----:B------:R-:W-:Y:S05]  /*13b0*/  RET.REL.NODEC R8 `(_Z37cooling_function_comparison_global_v2yPdS_S_S_S_) ;  /* 0xffffffec08107950 */ /* 0x000fea0003c3ffff */
.L_x_51:
        /* <DEDUP_REMOVED lines=12> */
.L_x_147:


//--------------------- .text._Z21global_memory_readingPdS_S_S_S_S_S_S_S_S_ --------------------------
	.section	.text._Z21global_memory_readingPdS_S_S_S_S_S_S_S_S_,"ax",@progbits
	.align	128
        .global         _Z21global_memory_readingPdS_S_S_S_S_S_S_S_S_
        .type           _Z21global_memory_readingPdS_S_S_S_S_S_S_S_S_,@function
        .size           _Z21global_memory_readingPdS_S_S_S_S_S_S_S_S_,(.L_x_155 - _Z21global_memory_readingPdS_S_S_S_S_S_S_S_S_)
        .other          _Z21global_memory_readingPdS_S_S_S_S_S_S_S_S_,@"STO_CUDA_ENTRY STV_DEFAULT"
_Z21global_memory_readingPdS_S_S_S_S_S_S_S_S_:
.text._Z21global_memory_readingPdS_S_S_S_S_S_S_S_S_:
[----:B------:R-:W-:Y:S01]  /*0000*/  LDC R1, c[0x0][0x37c] ;  /* 0x0000df00ff017b82 */ /* 0x000fe20000000800 */
[----:B------:R-:W-:Y:S01]  /*0010*/  HFMA2 R0, -RZ, RZ, 0, 0 ;  /* 0x00000000ff007431 */ /* 0x000fe200000001ff */
[----:B------:R-:W0:Y:S01]  /*0020*/  LDCU.64 UR4, c[0x0][0x358] ;  /* 0x00006b00ff0477ac */ /* 0x000e220008000a00 */
[----:B------:R-:W-:-:S05]  /*0030*/  NOP ;  /* 0x0000000000007918 */ /* 0x000fca0000000000 */
.L_x_63:
[----:B------:R-:W1:Y:S08]  /*0040*/  LDC.64 R4, c[0x0][0x380] ;  /* 0x0000e000ff047b82 */ /* 0x000e700000000a00 */
[----:B------:R-:W2:Y:S01]  /*0050*/  LDC.64 R8, c[0x0][0x3a0] ;  /* 0x0000e800ff087b82 */ /* 0x000ea20000000a00 */
[----:B-1----:R-:W-:-:S06]  /*0060*/  IMAD.WIDE.U32 R4, R0, 0x8, R4 ;  /* 0x0000000800047825 */ /* 0x002fcc00078e0004 */
[----:B0-----:R-:W5:Y:S01]  /*0070*/  LDG.E.64 R4, desc[UR4][R4.64] ;  /* 0x0000000404047981 */ /* 0x001f62000c1e1b00 */
[----:B------:R-:W-:Y:S01]  /*0080*/  VIADD R0, R0, 0x1 ;  /* 0x0000000100007836 */ /* 0x000fe20000000000 */
[----:B------:R-:W-:Y:S01]  /*0090*/  MOV R11, RZ ;  /* 0x000000ff000b7202 */ /* 0x000fe20000000f00 */
[----:B------:R-:W-:-:S03]  /*00a0*/  IMAD.MOV.U32 R10, RZ, RZ, 0x28 ;  /* 0x00000028ff0a7424 */ /* 0x000fc600078e00ff */
[----:B--2---:R-:W-:-:S13]  /*00b0*/  ISETP.NE.AND P0, PT, R0, 0x32, PT ;  /* 0x000000320000780c */ /* 0x004fda0003f05270 */
.L_x_53:
[----:B------:R-:W-:-:S04]  /*00c0*/  IADD3 R2, PT, PT, R10, -R11, RZ ;  /* 0x8000000b0a027210 */ /* 0x000fc80007ffe0ff */
[----:B------:R-:W-:-:S04]  /*00d0*/  LEA.HI R2, R2, R2, RZ, 0x1 ;  /* 0x0000000202027211 */ /* 0x000fc800078f08ff */
[----:B------:R-:W-:-:S05]  /*00e0*/  LEA.HI.SX32 R2, R2, R11, 0x1f ;  /* 0x0000000b02027211 */ /* 0x000fca00078ffaff */
[----:B------:R-:W-:-:S06]  /*00f0*/  IMAD.WIDE R6, R2, 0x8, R8 ;  /* 0x0000000802067825 */ /* 0x000fcc00078e0208 */
[----:B------:R-:W2:Y:S02]  /*0100*/  LDG.E.64 R6, desc[UR4][R6.64] ;  /* 0x0000000406067981 */ /* 0x000ea4000c1e1b00 */
[----:B--2--5:R-:W-:-:S14]  /*0110*/  DSETP.NEU.AND P1, PT, R6, R4, PT ;  /* 0x000000040600722a */ /* 0x024fdc0003f2d000 */
[----:B------:R-:W-:Y:S05]  /*0120*/  @!P1 BRA `(.L_x_52) ;  /* 0x0000000000349947 */ /* 0x000fea0003800000 */
[----:B------:R-:W-:-:S14]  /*0130*/  DSETP.GEU.AND P1, PT, R6, R4, PT ;  /* 0x000000040600722a */ /* 0x000fdc0003f2e000 */
[C---:B------:R-:W-:Y:S01]  /*0140*/  @!P1 VIADD R11, R2.reuse, 0x1 ;  /* 0x00000001020b9836 */ /* 0x040fe20000000000 */
[----:B------:R-:W-:-:S04]  /*0150*/  @P1 IADD3 R10, PT, PT, R2, -0x1, RZ ;  /* 0xffffffff020a1810 */ /* 0x000fc80007ffe0ff */
[----:B------:R-:W-:-:S13]  /*0160*/  ISETP.GT.AND P1, PT, R11, R10, PT ;  /* 0x0000000a0b00720c */ /* 0x000fda0003f24270 */
[----:B------:R-:W-:Y:S05]  /*0170*/  @!P1 BRA `(.L_x_53) ;  /* 0xfffffffc00d09947 */ /* 0x000fea000383ffff */
[----:B------:R-:W-:-:S04]  /*0180*/  IMAD.WIDE R6, R11, 0x8, R8 ;  /* 0x000000080b067825 */ /* 0x000fc800078e0208 */
[----:B------:R-:W-:Y:S02]  /*0190*/  IMAD.WIDE R8, R10, 0x8, R8 ;  /* 0x000000080a087825 */ /* 0x000fe400078e0208 */
[----:B------:R-:W2:Y:S04]  /*01a0*/  LDG.E.64 R6, desc[UR4][R6.64] ;  /* 0x0000000406067981 */ /* 0x000ea8000c1e1b00 */
[----:B------:R-:W3:Y:S01]  /*01b0*/  LDG.E.64 R8, desc[UR4][R8.64] ;  /* 0x0000000408087981 */ /* 0x000ee2000c1e1b00 */
[C---:B--2---:R-:W-:Y:S02]  /*01c0*/  DADD R2, -R4.reuse, R6 ;  /* 0x0000000004027229 */ /* 0x044fe40000000106 */
[----:B---3--:R-:W-:-:S08]  /*01d0*/  DADD R4, -R4, R8 ;  /* 0x0000000004047229 */ /* 0x008fd00000000108 */
[----:B------:R-:W-:-:S06]  /*01e0*/  DSETP.GEU.AND P1, PT, |R2|, |R4|, PT ;  /* 0x400000040200722a */ /* 0x000fcc0003f2e200 */
[----:B------:R-:W-:-:S08]  /*01f0*/  SEL R2, R11, R10, !P1 ;  /* 0x0000000a0b027207 */ /* 0x000fd00004800000 */
.L_x_52:
[----:B------:R-:W-:-:S07]  /*0200*/  IMAD.MOV.U32 R3, RZ, RZ, RZ ;  /* 0x000000ffff037224 */ /* 0x000fce00078e00ff */
.L_x_62:
[----:B0-----:R-:W0:Y:S08]  /*0210*/  LDC.64 R4, c[0x0][0x388] ;  /* 0x0000e200ff047b82 */ /* 0x001e300000000a00 */
[----:B------:R-:W1:Y:S01]  /*0220*/  LDC.64 R6, c[0x0][0x3a8] ;  /* 0x0000ea00ff067b82 */ /* 0x000e620000000a00 */
[----:B0-----:R-:W-:-:S06]  /*0230*/  IMAD.WIDE.U32 R4, R3, 0x8, R4 ;  /* 0x0000000803047825 */ /* 0x001fcc00078e0004 */
[----:B------:R-:W5:Y:S01]  /*0240*/  LDG.E.64 R4, desc[UR4][R4.64] ;  /* 0x0000000404047981 */ /* 0x000f62000c1e1b00 */
[----:B------:R-:W-:Y:S01]  /*0250*/  IADD3 R3, PT, PT, R3, 0x1, RZ ;  /* 0x0000000103037810 */ /* 0x000fe20007ffe0ff */
[----:B------:R-:W-:Y:S01]  /*0260*/  IMAD.MOV.U32 R13, RZ, RZ, RZ ;  /* 0x000000ffff0d7224 */ /* 0x000fe200078e00ff */
[----:B------:R-:W-:Y:S02]  /*0270*/  MOV R12, 0x28 ;  /* 0x00000028000c7802 */ /* 0x000fe40000000f00 */
[----:B-1----:R-:W-:-:S13]  /*0280*/  ISETP.NE.AND P1, PT, R3, 0x32, PT ;  /* 0x000000320300780c */ /* 0x002fda0003f25270 */
.L_x_55:
[----:B------:R-:W-:-:S05]  /*0290*/  IMAD.MOV.U32 R11, RZ, RZ, R13 ;  /* 0x000000ffff0b7224 */ /* 0x000fca00078e000d */
        /* <DEDUP_REMOVED lines=9> */
[----:B------:R-:W-:-:S03]  /*0330*/  @P2 IADD3 R12, PT, PT, R13, -0x1, RZ ;  /* 0xffffffff0d0c2810 */ /* 0x000fc60007ffe0ff */
[----:B------:R-:W-:Y:S01]  /*0340*/  IMAD.MOV.U32 R13, RZ, RZ, R11 ;  /* 0x000000ffff0d7224 */ /* 0x000fe200078e000b */
        /* <DEDUP_REMOVED lines=10> */
.L_x_54:
[----:B------:R-:W-:Y:S01]  /*03f0*/  IMAD R4, R2, 0x29, R13 ;  /* 0x0000002902047824 */ /* 0x000fe200078e020d */
[----:B------:R-:W-:-:S07]  /*0400*/  MOV R5, RZ ;  /* 0x000000ff00057202 */ /* 0x000fce0000000f00 */
.L_x_61:
[----:B0-----:R-:W0:Y:S08]  /*0410*/  LDC.64 R6, c[0x0][0x390] ;  /* 0x0000e400ff067b82 */ /* 0x001e300000000a00 */
[----:B------:R-:W1:Y:S01]  /*0420*/  LDC.64 R8, c[0x0][0x3b0] ;  /* 0x0000ec00ff087b82 */ /* 0x000e620000000a00 */
[----:B0-----:R-:W-:-:S06]  /*0430*/  IMAD.WIDE.U32 R6, R5, 0x8, R6 ;  /* 0x0000000805067825 */ /* 0x001fcc00078e0006 */
[----:B------:R-:W5:Y:S01]  /*0440*/  LDG.E.64 R6, desc[UR4][R6.64] ;  /* 0x0000000406067981 */ /* 0x000f62000c1e1b00 */
[----:B------:R-:W-:Y:S01]  /*0450*/  VIADD R5, R5, 0x1 ;  /* 0x0000000105057836 */ /* 0x000fe20000000000 */
[----:B------:R-:W-:Y:S01]  /*0460*/  MOV R15, RZ ;  /* 0x000000ff000f7202 */ /* 0x000fe20000000f00 */
[----:B------:R-:W-:-:S03]  /*0470*/  IMAD.MOV.U32 R14, RZ, RZ, 0x28 ;  /* 0x00000028ff0e7424 */ /* 0x000fc600078e00ff */
[----:B-1----:R-:W-:-:S13]  /*0480*/  ISETP.NE.AND P2, PT, R5, 0x32, PT ;  /* 0x000000320500780c */ /* 0x002fda0003f45270 */
.L_x_57:
[----:B------:R-:W-:-:S05]  /*0490*/  MOV R13, R15 ;  /* 0x0000000f000d7202 */ /* 0x000fca0000000f00 */
[----:B------:R-:W-:-:S05]  /*04a0*/  IMAD.IADD R10, R14, 0x1, -R13 ;  /* 0x000000010e0a7824 */ /* 0x000fca00078e0a0d */
[----:B------:R-:W-:-:S04]  /*04b0*/  LEA.HI R10, R10, R10, RZ, 0x1 ;  /* 0x0000000a0a0a7211 */ /* 0x000fc800078f08ff */
[----:B------:R-:W-:-:S05]  /*04c0*/  LEA.HI.SX32 R15, R10, R13, 0x1f ;  /* 0x0000000d0a0f7211 */ /* 0x000fca00078ffaff */
[----:B------:R-:W-:-:S06]  /*04d0*/  IMAD.WIDE R10, R15, 0x8, R8 ;  /* 0x000000080f0a7825 */ /* 0x000fcc00078e0208 */
[----:B------:R-:W2:Y:S02]  /*04e0*/  LDG.E.64 R10, desc[UR4][R10.64] ;  /* 0x000000040a0a7981 */ /* 0x000ea4000c1e1b00 */
[----:B--2--5:R-:W-:-:S14]  /*04f0*/  DSETP.NEU.AND P3, PT, R10, R6, PT ;  /* 0x000000060a00722a */ /* 0x024fdc0003f6d000 */
[----:B------:R-:W-:Y:S05]  /*0500*/  @!P3 BRA `(.L_x_56) ;  /* 0x000000000038b947 */ /* 0x000fea0003800000 */
[----:B------:R-:W-:-:S14]  /*0510*/  DSETP.GEU.AND P3, PT, R10, R6, PT ;  /* 0x000000060a00722a */ /* 0x000fdc0003f6e000 */
[C---:B------:R-:W-:Y:S01]  /*0520*/  @P3 VIADD R14, R15.reuse, 0xffffffff ;  /* 0xffffffff0f0e3836 */ /* 0x040fe20000000000 */
[----:B------:R-:W-:-:S04]  /*0530*/  @!P3 IADD3 R13, PT, PT, R15, 0x1, RZ ;  /* 0x000000010f0db810 */ /* 0x000fc80007ffe0ff */
[----:B------:R-:W-:Y:S02]  /*0540*/  ISETP.GT.AND P3, PT, R13, R14, PT ;  /* 0x0000000e0d00720c */ /* 0x000fe40003f64270 */
[----:B------:R-:W-:-:S11]  /*0550*/  MOV R15, R13 ;  /* 0x0000000d000f7202 */ /* 0x000fd60000000f00 */
        /* <DEDUP_REMOVED lines=9> */
.L_x_56:
[----:B------:R-:W-:Y:S02]  /*05f0*/  IMAD R8, R4, 0x29, R15 ;  /* 0x0000002904087824 */ /* 0x000fe400078e020f */
[----:B------:R-:W-:-:S07]  /*0600*/  IMAD.MOV.U32 R9, RZ, RZ, RZ ;  /* 0x000000ffff097224 */ /* 0x000fce00078e00ff */
.L_x_60:
[----:B0-----:R-:W0:Y:S08]  /*0610*/  LDC.64 R6, c[0x0][0x398] ;  /* 0x0000e600ff067b82 */ /* 0x001e300000000a00 */
[----:B------:R-:W1:Y:S01]  /*0620*/  LDC.64 R10, c[0x0][0x3b8] ;  /* 0x0000ee00ff0a7b82 */ /* 0x000e620000000a00 */
[----:B0-----:R-:W-:-:S06]  /*0630*/  IMAD.WIDE.U32 R6, R9, 0x8, R6 ;  /* 0x0000000809067825 */ /* 0x001fcc00078e0006 */
[----:B------:R-:W5:Y:S01]  /*0640*/  LDG.E.64 R6, desc[UR4][R6.64] ;  /* 0x0000000406067981 */ /* 0x000f62000c1e1b00 */
[----:B------:R-:W-:Y:S01]  /*0650*/  MOV R17, RZ ;  /* 0x000000ff00117202 */ /* 0x000fe20000000f00 */
[----:B-1----:R-:W-:-:S07]  /*0660*/  IMAD.MOV.U32 R16, RZ, RZ, 0x28 ;  /* 0x00000028ff107424 */ /* 0x002fce00078e00ff */
.L_x_59:
        /* <DEDUP_REMOVED lines=22> */
.L_x_58:
[----:B------:R-:W0:Y:S01]  /*07d0*/  LDC.64 R6, c[0x0][0x3c0] ;  /* 0x0000f000ff067b82 */ /* 0x000e220000000a00 */
[----:B------:R-:W-:-:S07]  /*07e0*/  IMAD R17, R8, 0x29, R17 ;  /* 0x0000002908117824 */ /* 0x000fce00078e0211 */
[----:B------:R-:W1:Y:S01]  /*07f0*/  LDC.64 R10, c[0x0][0x3c8] ;  /* 0x0000f200ff0a7b82 */ /* 0x000e620000000a00 */
[----:B0-----:R-:W-:-:S06]  /*0800*/  IMAD.WIDE R6, R17, 0x8, R6 ;  /* 0x0000000811067825 */ /* 0x001fcc00078e0206 */
[----:B------:R-:W2:Y:S01]  /*0810*/  LDG.E.64 R6, desc[UR4][R6.64] ;  /* 0x0000000406067981 */ /* 0x000ea2000c1e1b00 */
[----:B------:R-:W-:Y:S01]  /*0820*/  IADD3 R9, PT, PT, R9, 0x1, RZ ;  /* 0x0000000109097810 */ /* 0x000fe20007ffe0ff */
[----:B-1----:R-:W-:-:S03]  /*0830*/  IMAD.WIDE R10, R17, 0x8, R10 ;  /* 0x00000008110a7825 */ /* 0x002fc600078e020a */
[----:B------:R-:W-:Y:S02]  /*0840*/  ISETP.NE.AND P3, PT, R9, 0x32, PT ;  /* 0x000000320900780c */ /* 0x000fe40003f65270 */
[----:B--2---:R0:W-:Y:S11]  /*0850*/  STG.E.64 desc[UR4][R10.64], R6 ;  /* 0x000000060a007986 */ /* 0x0041f6000c101b04 */
[----:B------:R-:W-:Y:S05]  /*0860*/  @P3 BRA `(.L_x_60) ;  /* 0xfffffffc00683947 */ /* 0x000fea000383ffff */
[----:B------:R-:W-:Y:S05]  /*0870*/  @P2 BRA `(.L_x_61) ;  /* 0xfffffff800e42947 */ /* 0x000fea000383ffff */
[----:B------:R-:W-:Y:S05]  /*0880*/  @P1 BRA `(.L_x_62) ;  /* 0xfffffff800601947 */ /* 0x000fea000383ffff */
[----:B------:R-:W-:Y:S05]  /*0890*/  @P0 BRA `(.L_x_63) ;  /* 0xfffffff400e80947 */ /* 0x000fea000383ffff */
[----:B------:R-:W-:Y:S05]  /*08a0*/  EXIT ;  /* 0x000000000000794d */ /* 0x000fea0003800000 */
.L_x_64:
        /* <DEDUP_REMOVED lines=13> */
.L_x_155:


//--------------------- .text._Z21cooling_function_testyPdS_S_S_S_ --------------------------
	.section	.text._Z21cooling_function_testyPdS_S_S_S_,"ax",@progbits
	.align	128
        .global         _Z21cooling_function_testyPdS_S_S_S_
        .type           _Z21cooling_function_testyPdS_S_S_S_,@function
        .size           _Z21cooling_function_testyPdS_S_S_S_,(.L_x_148 - _Z21cooling_function_testyPdS_S_S_S_)
        .other          _Z21cooling_function_testyPdS_S_S_S_,@"STO_CUDA_ENTRY STV_DEFAULT"
_Z21cooling_function_testyPdS_S_S_S_:
.text._Z21cooling_function_testyPdS_S_S_S_:
[----:B------:R-:W-:Y:S01]  /*0000*/  LDC R1, c[0x0][0x37c] ;  /* 0x0000df00ff017b82 */ /* 0x000fe20000000800 */
[----:B------:R-:W0:Y:S01]  /*0010*/  LDCU.64 UR8, c[0x0][0x358] ;  /* 0x00006b00ff0877ac */ /* 0x000e220008000a00 */
[----:B------:R-:W1:Y:S01]  /*0020*/  LDCU.64 UR18, c[0x0][0x3a8] ;  /* 0x00007500ff1277ac */ /* 0x000e620008000a00 */
[----:B------:R-:W2:Y:S01]  /*0030*/  LDCU.64 UR16, c[0x0][0x3a0] ;  /* 0x00007400ff1077ac */ /* 0x000ea20008000a00 */
[----:B------:R-:W3:Y:S01]  /*0040*/  LDCU.64 UR14, c[0x0][0x398] ;  /* 0x00007300ff0e77ac */ /* 0x000ee20008000a00 */
[----:B------:R-:W0:Y:S01]  /*0050*/  LDCU.64 UR12, c[0x0][0x390] ;  /* 0x00007200ff0c77ac */ /* 0x000e220008000a00 */
[----:B------:R-:W0:Y:S01]  /*0060*/  LDCU.64 UR10, c[0x0][0x388] ;  /* 0x00007100ff0a77ac */ /* 0x000e220008000a00 */
[----:B------:R-:W-:-:S05]  /*0070*/  UMOV UR4, URZ ;  /* 0x000000ff00047c82 */ /* 0x000fca0008000000 */
.L_x_81:
[----:B0-----:R-:W-:Y:S02]  /*0080*/  MOV R4, UR10 ;  /* 0x0000000a00047c02 */ /* 0x001fe40008000f00 */
[----:B------:R-:W-:-:S06]  /*0090*/  MOV R5, UR11 ;  /* 0x0000000b00057c02 */ /* 0x000fcc0008000f00 */
[----:B------:R-:W2:Y:S01]  /*00a0*/  LDG.E.64 R4, desc[UR8][R4.64] ;  /* 0x0000000804047981 */ /* 0x000ea2000c1e1b00 */
[----:B------:R-:W-:Y:S01]  /*00b0*/  IMAD.U32 R14, RZ, RZ, UR12 ;  /* 0x0000000cff0e7e24 */ /* 0x000fe2000f8e00ff */
[----:B------:R-:W-:Y:S01]  /*00c0*/  MOV R15, UR13 ;  /* 0x0000000d000f7c02 */ /* 0x000fe20008000f00 */
[----:B---3--:R-:W-:Y:S01]  /*00d0*/  IMAD.U32 R29, RZ, RZ, UR15 ;  /* 0x0000000fff1d7e24 */ /* 0x008fe2000f8e00ff */
[----:B------:R-:W-:Y:S02]  /*00e0*/  MOV R28, UR14 ;  /* 0x0000000e001c7c02 */ /* 0x000fe40008000f00 */
[----:B--2---:R-:W-:Y:S02]  /*00f0*/  MOV R2, UR16 ;  /* 0x0000001000027c02 */ /* 0x004fe40008000f00 */
[----:B------:R-:W-:Y:S01]  /*0100*/  MOV R3, UR17 ;  /* 0x0000001100037c02 */ /* 0x000fe20008000f00 */
[----:B------:R-:W4:Y:S04]  /*0110*/  LDG.E.64 R14, desc[UR8][R14.64] ;  /* 0x000000080e0e7981 */ /* 0x000f28000c1e1b00 */
[----:B------:R-:W4:Y:S04]  /*0120*/  LDG.E.64 R28, desc[UR8][R28.64] ;  /* 0x000000081c1c7981 */ /* 0x000f28000c1e1b00 */
[----:B------:R-:W4:Y:S01]  /*0130*/  LDG.E.64 R2, desc[UR8][R2.64] ;  /* 0x0000000802027981 */ /* 0x000f22000c1e1b00 */
[----:B------:R-:W0:Y:S01]  /*0140*/  MUFU.RCP64H R7, 9 ;  /* 0x4022000000077908 */ /* 0x000e220000001800 */
[----:B------:R-:W-:-:S02]  /*0150*/  HFMA2 R11, -RZ, RZ, 2.06640625, 0 ;  /* 0x40220000ff0b7431 */ /* 0x000fc400000001ff */
[----:B------:R-:W-:Y:S01]  /*0160*/  IMAD.MOV.U32 R10, RZ, RZ, 0x0 ;  /* 0x00000000ff0a7424 */ /* 0x000fe200078e00ff */
[----:B------:R-:W-:-:S06]  /*0170*/  MOV R6, 0x1 ;  /* 0x0000000100067802 */ /* 0x000fcc0000000f00 */
[----:B0-----:R-:W-:-:S08]  /*0180*/  DFMA R8, R6, -R10, 1 ;  /* 0x3ff000000608742b */ /* 0x001fd0000000080a */
[----:B------:R-:W-:-:S08]  /*0190*/  DFMA R8, R8, R8, R8 ;  /* 0x000000080808722b */ /* 0x000fd00000000008 */
[----:B------:R-:W-:-:S08]  /*01a0*/  DFMA R8, R6, R8, R6 ;  /* 0x000000080608722b */ /* 0x000fd00000000006 */
[----:B------:R-:W-:-:S08]  /*01b0*/  DFMA R6, R8, -R10, 1 ;  /* 0x3ff000000806742b */ /* 0x000fd0000000080a */
[----:B------:R-:W-:Y:S02]  /*01c0*/  DFMA R6, R8, R6, R8 ;  /* 0x000000060806722b */ /* 0x000fe40000000008 */
[----:B------:R-:W-:-:S08]  /*01d0*/  DADD R4, R4, -3 ;  /* 0xc008000004047429 */ /* 0x000fd00000000000 */
        /* <DEDUP_REMOVED lines=8> */
[----:B------:R-:W-:Y:S05]  /*0260*/  @P0 BRA P2, `(.L_x_65) ;  /* 0x0000000000100947 */ /* 0x000fea0001000000 */
[----:B------:R-:W-:Y:S01]  /*0270*/  IMAD.MOV.U32 R18, RZ, RZ, RZ ;  /* 0x000000ffff127224 */ /* 0x000fe200078e00ff */
[----:B------:R-:W-:Y:S02]  /*0280*/  MOV R19, 0x40220000 ;  /* 0x4022000000137802 */ /* 0x000fe40000000f00 */
[----:B------:R-:W-:-:S07]  /*0290*/  MOV R6, 0x2b0 ;  /* 0x000002b000067802 */ /* 0x000fce0000000f00 */
[----:B-1--4-:R-:W-:Y:S05]  /*02a0*/  CALL.REL.NOINC `($__internal_3_$__cuda_sm20_div_rn_f64_full) ;  /* 0x0000002000107944 */ /* 0x012fea0003c00000 */
.L_x_65:
[----:B------:R-:W0:Y:S01]  /*02b0*/  MUFU.RCP64H R7, 10 ;  /* 0x4024000000077908 */ /* 0x000e220000001800 */
[----:B------:R-:W-:Y:S01]  /*02c0*/  MOV R4, 0x0 ;  /* 0x0000000000047802 */ /* 0x000fe20000000f00 */
[----:B------:R-:W-:Y:S01]  /*02d0*/  IMAD.MOV.U32 R5, RZ, RZ, 0x40240000 ;  /* 0x40240000ff057424 */ /* 0x000fe200078e00ff */
[----:B------:R-:W-:Y:S01]  /*02e0*/  MOV R6, 0x1 ;  /* 0x0000000100067802 */ /* 0x000fe20000000f00 */
[----:B----4-:R-:W-:Y:S01]  /*02f0*/  DSETP.MAX.AND P0, P2, RZ, R14, PT ;  /* 0x0000000eff00722a */ /* 0x010fe20003a0f000 */
[----:B------:R-:W-:Y:S01]  /*0300*/  IMAD.MOV.U32 R0, RZ, RZ, RZ ;  /* 0x000000ffff007224 */ /* 0x000fe200078e00ff */
[----:B------:R-:W-:-:S04]  /*0310*/  DADD R8, R8, 0.5 ;  /* 0x3fe0000008087429 */ /* 0x000fc80000000000 */
[----:B------:R-:W-:Y:S01]  /*0320*/  FSEL R13, R0, R15, P0 ;  /* 0x0000000f000d7208 */ /* 0x000fe20000000000 */
[----:B0-----:R-:W-:-:S07]  /*0330*/  DFMA R10, R6, -R4, 1 ;  /* 0x3ff00000060a742b */ /* 0x001fce0000000804 */
[----:B------:R-:W-:Y:S02]  /*0340*/  @P2 LOP3.LUT R13, R15, 0x80000, RZ, 0xfc, !PT ;  /* 0x000800000f0d2812 */ /* 0x000fe400078efcff */
[----:B------:R-:W-:Y:S01]  /*0350*/  FSEL R15, R9, 1.75, P1 ;  /* 0x3fe00000090f7808 */ /* 0x000fe20000800000 */
[----:B------:R-:W-:-:S08]  /*0360*/  DFMA R10, R10, R10, R10 ;  /* 0x0000000a0a0a722b */ /* 0x000fd0000000000a */
[----:B------:R-:W-:Y:S01]  /*0370*/  DFMA R10, R6, R10, R6 ;  /* 0x0000000a060a722b */ /* 0x000fe20000000006 */
[----:B------:R-:W-:Y:S02]  /*0380*/  MOV R7, R14 ;  /* 0x0000000e00077202 */ /* 0x000fe40000000f00 */
[----:B------:R-:W-:Y:S02]  /*0390*/  MOV R6, RZ ;  /* 0x000000ff00067202 */ /* 0x000fe40000000f00 */
[----:B------:R-:W-:-:S03]  /*03a0*/  FSEL R14, R8, RZ, P1 ;  /* 0x000000ff080e7208 */ /* 0x000fc60000800000 */
        /* <DEDUP_REMOVED lines=12> */
[----:B------:R-:W-:Y:S01]  /*0470*/  IMAD.MOV.U32 R18, RZ, RZ, RZ ;  /* 0x000000ffff127224 */ /* 0x000fe200078e00ff */
[----:B------:R-:W-:Y:S02]  /*0480*/  MOV R19, 0x40240000 ;  /* 0x4024000000137802 */ /* 0x000fe40000000f00 */
[----:B------:R-:W-:-:S07]  /*0490*/  MOV R6, 0x4b0 ;  /* 0x000004b000067802 */ /* 0x000fce0000000f00 */
[----:B-1----:R-:W-:Y:S05]  /*04a0*/  CALL.REL.NOINC `($__internal_3_$__cuda_sm20_div_rn_f64_full) ;  /* 0x0000001c00907944 */ /* 0x002fea0003c00000 */
[----:B------:R-:W-:Y:S01]  /*04b0*/  MOV R26, R8 ;  /* 0x00000008001a7202 */ /* 0x000fe20000000f00 */
[----:B------:R-:W-:-:S07]  /*04c0*/  IMAD.MOV.U32 R27, RZ, RZ, R9 ;  /* 0x000000ffff1b7224 */ /* 0x000fce00078e0009 */
.L_x_66:
[----:B------:R-:W0:Y:S01]  /*04d0*/  MUFU.RCP64H R5, 13 ;  /* 0x402a000000057908 */ /* 0x000e220000001800 */
[----:B------:R-:W-:Y:S01]  /*04e0*/  MOV R8, 0x0 ;  /* 0x0000000000087802 */ /* 0x000fe20000000f00 */
[----:B------:R-:W-:Y:S01]  /*04f0*/  IMAD.MOV.U32 R4, RZ, RZ, 0x1 ;  /* 0x00000001ff047424 */ /* 0x000fe200078e00ff */
[----:B------:R-:W-:Y:S01]  /*0500*/  MOV R9, 0x402a0000 ;  /* 0x402a000000097802 */ /* 0x000fe20000000f00 */
[----:B------:R-:W-:Y:S02]  /*0510*/  DSETP.GT.AND P0, PT, R2, 15, PT ;  /* 0x402e00000200742a */ /* 0x000fe40003f04000 */
[----:B------:R-:W-:Y:S02]  /*0520*/  DSETP.GT.AND P2, PT, R28, 25, PT ;  /* 0x403900001c00742a */ /* 0x000fe40003f44000 */
[----:B------:R-:W-:Y:S02]  /*0530*/  DADD R26, R26, 0.5 ;  /* 0x3fe000001a1a7429 */ /* 0x000fe40000000000 */
[----:B------:R-:W-:-:S02]  /*0540*/  FSEL R11, R2, RZ, !P0 ;  /* 0x000000ff020b7208 */ /* 0x000fc40004000000 */
[C---:B------:R-:W-:Y:S02]  /*0550*/  FSEL R13, R3.reuse, 2.71875, !P0 ;  /* 0x402e0000030d7808 */ /* 0x040fe40004000000 */
[----:B------:R-:W-:Y:S02]  /*0560*/  FSEL R2, R2, R11, P2 ;  /* 0x0000000b02027208 */ /* 0x000fe40001000000 */
[----:B------:R-:W-:Y:S01]  /*0570*/  FSEL R3, R3, R13, P2 ;  /* 0x0000000d03037208 */ /* 0x000fe20001000000 */
[----:B0-----:R-:W-:-:S05]  /*0580*/  DFMA R6, R4, -R8, 1 ;  /* 0x3ff000000406742b */ /* 0x001fca0000000808 */
[----:B------:R-:W-:-:S03]  /*0590*/  DADD R10, R2, -2 ;  /* 0xc0000000020a7429 */ /* 0x000fc60000000000 */
[----:B------:R-:W-:-:S05]  /*05a0*/  DFMA R6, R6, R6, R6 ;  /* 0x000000060606722b */ /* 0x000fca0000000006 */
[C---:B------:R-:W-:Y:S02]  /*05b0*/  DMUL R16, R10.reuse, 40 ;  /* 0x404400000a107828 */ /* 0x040fe40000000000 */
[----:B------:R-:W-:Y:S02]  /*05c0*/  DSETP.GT.AND P1, PT, R10, RZ, PT ;  /* 0x000000ff0a00722a */ /* 0x000fe40003f24000 */
[----:B------:R-:W-:-:S06]  /*05d0*/  DFMA R6, R4, R6, R4 ;  /* 0x000000060406722b */ /* 0x000fcc0000000004 */
[----:B------:R-:W-:Y:S02]  /*05e0*/  FSETP.GEU.AND P3, PT, |R17|, 6.5827683646048100446e-37, PT ;  /* 0x036000001100780b */ /* 0x000fe40003f6e200 */
[----:B------:R-:W-:-:S08]  /*05f0*/  DFMA R4, R6, -R8, 1 ;  /* 0x3ff000000604742b */ /* 0x000fd00000000808 */
[----:B------:R-:W-:-:S08]  /*0600*/  DFMA R4, R6, R4, R6 ;  /* 0x000000040604722b */ /* 0x000fd00000000006 */
[----:B------:R-:W-:-:S08]  /*0610*/  DMUL R8, R16, R4 ;  /* 0x0000000410087228 */ /* 0x000fd00000000000 */
[----:B------:R-:W-:-:S08]  /*0620*/  DFMA R6, R8, -13, R16 ;  /* 0xc02a00000806782b */ /* 0x000fd00000000010 */
[----:B------:R-:W-:-:S10]  /*0630*/  DFMA R8, R4, R6, R8 ;  /* 0x000000060408722b */ /* 0x000fd40000000008 */
[----:B------:R-:W-:-:S05]  /*0640*/  FFMA R0, RZ, 2.65625, R9 ;  /* 0x402a0000ff007823 */ /* 0x000fca0000000009 */
[----:B------:R-:W-:-:S13]  /*0650*/  FSETP.GT.AND P0, PT, |R0|, 1.469367938527859385e-39, PT ;  /* 0x001000000000780b */ /* 0x000fda0003f04200 */
[----:B------:R-:W-:Y:S05]  /*0660*/  @P0 BRA P3, `(.L_x_67) ;  /* 0x0000000000100947 */ /* 0x000fea0001800000 */
[----:B------:R-:W-:Y:S02]  /*0670*/  MOV R18, RZ ;  /* 0x000000ff00127202 */ /* 0x000fe40000000f00 */
[----:B------:R-:W-:Y:S02]  /*0680*/  MOV R19, 0x402a0000 ;  /* 0x402a000000137802 */ /* 0x000fe40000000f00 */
[----:B------:R-:W-:-:S07]  /*0690*/  MOV R6, 0x6b0 ;  /* 0x000006b000067802 */ /* 0x000fce0000000f00 */
[----:B-1----:R-:W-:Y:S05]  /*06a0*/  CALL.REL.NOINC `($__internal_3_$__cuda_sm20_div_rn_f64_full) ;  /* 0x0000001c00107944 */ /* 0x002fea0003c00000 */
.L_x_67:
[----:B------:R-:W0:Y:S01]  /*06b0*/  MUFU.RCP64H R5, 23 ;  /* 0x4037000000057908 */ /* 0x000e220000001800 */
[----:B------:R-:W-:Y:S01]  /*06c0*/  IMAD.MOV.U32 R10, RZ, RZ, 0x0 ;  /* 0x00000000ff0a7424 */ /* 0x000fe200078e00ff */
[----:B------:R-:W-:Y:S01]  /*06d0*/  MOV R11, 0x40370000 ;  /* 0x40370000000b7802 */ /* 0x000fe20000000f00 */
[----:B------:R-:W-:Y:S01]  /*06e0*/  DADD R28, R28, -2 ;  /* 0xc00000001c1c7429 */ /* 0x000fe20000000000 */
[----:B------:R-:W-:-:S09]  /*06f0*/  MOV R4, 0x1 ;  /* 0x0000000100047802 */ /* 0x000fd20000000f00 */
[----:B------:R-:W-:Y:S02]  /*0700*/  FSEL R12, R28, RZ, !P2 ;  /* 0x000000ff1c0c7208 */ /* 0x000fe40005000000 */
[----:B------:R-:W-:Y:S01]  /*0710*/  FSEL R13, R29, 2.859375, !P2 ;  /* 0x403700001d0d7808 */ /* 0x000fe20005000000 */
[----:B0-----:R-:W-:-:S05]  /*0720*/  DFMA R6, R4, -R10, 1 ;  /* 0x3ff000000406742b */ /* 0x001fca000000080a */
[----:B------:R-:W-:-:S03]  /*0730*/  DMUL R16, R12, 40 ;  /* 0x404400000c107828 */ /* 0x000fc60000000000 */
[----:B------:R-:W-:-:S07]  /*0740*/  DFMA R6, R6, R6, R6 ;  /* 0x000000060606722b */ /* 0x000fce0000000006 */
[----:B------:R-:W-:Y:S01]  /*0750*/  FSETP.GEU.AND P2, PT, |R17|, 6.5827683646048100446e-37, PT ;  /* 0x036000001100780b */ /* 0x000fe20003f4e200 */
[----:B------:R-:W-:-:S08]  /*0760*/  DFMA R6, R4, R6, R4 ;  /* 0x000000060406722b */ /* 0x000fd00000000004 */
[----:B------:R-:W-:-:S08]  /*0770*/  DFMA R4, R6, -R10, 1 ;  /* 0x3ff000000604742b */ /* 0x000fd0000000080a */
[----:B------:R-:W-:-:S08]  /*0780*/  DFMA R4, R6, R4, R6 ;  /* 0x000000040604722b */ /* 0x000fd00000000006 */
[----:B------:R-:W-:-:S08]  /*0790*/  DMUL R6, R16, R4 ;  /* 0x0000000410067228 */ /* 0x000fd00000000000 */
[----:B------:R-:W-:-:S08]  /*07a0*/  DFMA R10, R6, -23, R16 ;  /* 0xc0370000060a782b */ /* 0x000fd00000000010 */
[----:B------:R-:W-:Y:S01]  /*07b0*/  DFMA R6, R4, R10, R6 ;  /* 0x0000000a0406722b */ /* 0x000fe20000000006 */
[----:B------:R-:W-:Y:S02]  /*07c0*/  FSEL R4, R8, RZ, P1 ;  /* 0x000000ff08047208 */ /* 0x000fe40000800000 */
[----:B------:R-:W-:Y:S01]  /*07d0*/  FSEL R5, R9, RZ, P1 ;  /* 0x000000ff09057208 */ /* 0x000fe20000800000 */
[----:B------:R-:W-:-:S03]  /*07e0*/  DSETP.GT.AND P1, PT, R12, RZ, PT ;  /* 0x000000ff0c00722a */ /* 0x000fc60003f24000 */
[----:B------:R0:W2:Y:S03]  /*07f0*/  F2F.F32.F64 R4, R4 ;  /* 0x0000000400047310 */ /* 0x0000a60000301000 */
[----:B------:R-:W-:-:S05]  /*0800*/  FFMA R0, RZ, 2.859375, R7 ;  /* 0x40370000ff007823 */ /* 0x000fca0000000007 */
[----:B------:R-:W-:-:S13]  /*0810*/  FSETP.GT.AND P0, PT, |R0|, 1.469367938527859385e-39, PT ;  /* 0x001000000000780b */ /* 0x000fda0003f04200 */
[----:B0-2---:R-:W-:Y:S05]  /*0820*/  @P0 BRA P2, `(.L_x_68) ;  /* 0x0000000000180947 */ /* 0x005fea0001000000 */
[----:B------:R-:W-:Y:S01]  /*0830*/  IMAD.MOV.U32 R18, RZ, RZ, RZ ;  /* 0x000000ffff127224 */ /* 0x000fe200078e00ff */
[----:B------:R-:W-:Y:S02]  /*0840*/  MOV R19, 0x40370000 ;  /* 0x4037000000137802 */ /* 0x000fe40000000f00 */
[----:B------:R-:W-:-:S07]  /*0850*/  MOV R6, 0x870 ;  /* 0x0000087000067802 */ /* 0x000fce0000000f00 */
[----:B-1----:R-:W-:Y:S05]  /*0860*/  CALL.REL.NOINC `($__internal_3_$__cuda_sm20_div_rn_f64_full) ;  /* 0x0000001800a07944 */ /* 0x002fea0003c00000 */
[----:B------:R-:W-:Y:S01]  /*0870*/  MOV R6, R8 ;  /* 0x0000000800067202 */ /* 0x000fe20000000f00 */
[----:B------:R-:W-:-:S07]  /*0880*/  IMAD.MOV.U32 R7, RZ, RZ, R9 ;  /* 0x000000ffff077224 */ /* 0x000fce00078e0009 */
.L_x_68:
[----:B------:R-:W-:Y:S01]  /*0890*/  FSEL R6, R6, RZ, P1 ;  /* 0x000000ff06067208 */ /* 0x000fe20000800000 */
[----:B------:R-:W-:Y:S01]  /*08a0*/  F2I.TRUNC.NTZ R0, R4 ;  /* 0x0000000400007305 */ /* 0x000fe2000020f100 */
[----:B------:R-:W-:-:S07]  /*08b0*/  FSEL R7, R7, RZ, P1 ;  /* 0x000000ff07077208 */ /* 0x000fce0000800000 */
[----:B------:R-:W0:Y:S08]  /*08c0*/  F2F.F32.F64 R9, R6 ;  /* 0x0000000600097310 */ /* 0x000e300000301000 */
[----:B0-----:R-:W0:Y:S02]  /*08d0*/  F2I.TRUNC.NTZ R5, R9 ;  /* 0x0000000900057305 */ /* 0x001e24000020f100 */
[----:B0-----:R-:W-:-:S02]  /*08e0*/  I2FP.F32.S32 R8, R5 ;  /* 0x0000000500087245 */ /* 0x001fc40000201400 */
[----:B------:R-:W-:Y:S02]  /*08f0*/  I2FP.F32.S32 R5, R0 ;  /* 0x0000000000057245 */ /* 0x000fe40000201400 */
[----:B------:R-:W-:-:S04]  /*0900*/  FSETP.NEU.AND P0, PT, R9, R8, PT ;  /* 0x000000080900720b */ /* 0x000fc80003f0d000 */
[----:B------:R-:W-:-:S13]  /*0910*/  FSETP.NEU.OR P1, PT, R4, R5, P0 ;  /* 0x000000050400720b */ /* 0x000fda000072d400 */
[----:B------:R-:W-:Y:S05]  /*0920*/  @P1 BRA `(.L_x_69) ;  /* 0x0000000000241947 */ /* 0x000fea0003800000 */
[----:B------:R-:W0:Y:S01]  /*0930*/  LDCU UR6, c[0x0][0x380] ;  /* 0x00007000ff0677ac */ /* 0x000e220008000800 */
[----:B------:R-:W-:Y:S01]  /*0940*/  F2F.F32.F64 R5, R26 ;  /* 0x0000001a00057310 */ /* 0x000fe20000301000 */
[----:B------:R-:W-:Y:S01]  /*0950*/  FFMA R4, R9, 41, R4 ;  /* 0x4224000009047823 */ /* 0x000fe20000000004 */
[----:B------:R-:W-:Y:S01]  /*0960*/  HFMA2 R3, -RZ, RZ, -3, 0 ;  /* 0xc2000000ff037431 */ /* 0x000fe200000001ff */
[----:B------:R-:W-:Y:S02]  /*0970*/  UMOV UR7, URZ ;  /* 0x000000ff00077c82 */ /* 0x000fe40008000000 */
[----:B------:R-:W-:-:S03]  /*0980*/  FADD R4, R4, 0.5 ;  /* 0x3f00000004047421 */ /* 0x000fc60000000000 */
[----:B------:R-:W0:Y:S02]  /*0990*/  F2F.F32.F64 R6, R14 ;  /* 0x0000000e00067310 */ /* 0x000e240000301000 */
[----:B0-----:R0:W5:Y:S01]  /*09a0*/  TEX.LL RZ, R2, R4, R3, UR6, 3D, 0x1 ;  /* 0x48ff060304027f60 */ /* 0x00116200089e01ff */
[----:B------:R-:W-:Y:S05]  /*09b0*/  BRA `(.L_x_70) ;  /* 0x0000001800047947 */ /* 0x000fea0003800000 */
.L_x_69:
[----:B------:R-:W-:-:S13]  /*09c0*/  FSETP.EQ.OR P1, PT, R4, R5, !P0 ;  /* 0x000000050400720b */ /* 0x000fda0004722400 */
[----:B------:R-:W-:Y:S05]  /*09d0*/  @P1 BRA `(.L_x_71) ;  /* 0x0000000c00601947 */ /* 0x000fea0003800000 */
[----:B------:R-:W-:Y:S01]  /*09e0*/  UMOV UR6, 0xcccccccd ;  /* 0xcccccccd00067882 */ /* 0x000fe20000000000 */
[----:B------:R-:W-:Y:S01]  /*09f0*/  UMOV UR7, 0x40224ccc ;  /* 0x40224ccc00077882 */ /* 0x000fe20000000000 */
[----:B------:R-:W0:Y:S01]  /*0a00*/  FRND.FLOOR R8, R9 ;  /* 0x0000000900087307 */ /* 0x000e220000205000 */
[----:B------:R-:W-:Y:S01]  /*0a10*/  DSETP.GT.AND P0, PT, R2, UR6, PT ;  /* 0x0000000602007e2a */ /* 0x000fe2000bf04000 */
[----:B------:R-:W-:Y:S01]  /*0a20*/  UMOV UR6, 0x14c660a2 ;  /* 0x14c660a200067882 */ /* 0x000fe20000000000 */
[----:B------:R-:W-:-:S04]  /*0a30*/  UMOV UR7, 0x4022f1ac ;  /* 0x4022f1ac00077882 */ /* 0x000fc80000000000 */
[----:B------:R-:W-:Y:S01]  /*0a40*/  DSETP.GEU.OR P0, PT, R2, UR6, !P0 ;  /* 0x0000000602007e2a */ /* 0x000fe2000c70e400 */
[----:B------:R2:W3:Y:S01]  /*0a50*/  FRND.FLOOR R7, R4 ;  /* 0x0000000400077307 */ /* 0x0004e20000205000 */
[----:B0-----:R-:W-:-:S12]  /*0a60*/  FADD R0, R9, -R8 ;  /* 0x8000000809007221 */ /* 0x001fd80000000000 */
[----:B--2---:R-:W-:Y:S05]  /*0a70*/  @P0 BRA `(.L_x_72) ;  /* 0x0000000400440947 */ /* 0x004fea0003800000 */
[----:B------:R-:W0:Y:S01]  /*0a80*/  F2F.F32.F64 R5, R26 ;  /* 0x0000001a00057310 */ /* 0x000e220000301000 */
[----:B------:R-:W2:Y:S01]  /*0a90*/  LDCU UR6, c[0x0][0x380] ;  /* 0x00007000ff0677ac */ /* 0x000ea20008000800 */
[C---:B---3--:R-:W-:Y:S01]  /*0aa0*/  FADD R11, R7.reuse, -1 ;  /* 0xbf800000070b7421 */ /* 0x048fe20000000000 */
[C---:B------:R-:W-:Y:S01]  /*0ab0*/  FADD R10, R8.reuse, 1 ;  /* 0x3f800000080a7421 */ /* 0x040fe20000000000 */
[----:B------:R-:W-:Y:S01]  /*0ac0*/  FADD R9, R7, -2 ;  /* 0xc000000007097421 */ /* 0x000fe20000000000 */
[C---:B------:R-:W-:Y:S01]  /*0ad0*/  FFMA R4, R8.reuse, 41, R7 ;  /* 0x4224000008047823 */ /* 0x040fe20000000007 */
[--C-:B------:R-:W-:Y:S01]  /*0ae0*/  FFMA R12, R8, 41, R11.reuse ;  /* 0x42240000080c7823 */ /* 0x100fe2000000000b */
[----:B------:R-:W-:Y:S01]  /*0af0*/  FFMA R24, R10, 41, R11 ;  /* 0x422400000a187823 */ /* 0x000fe2000000000b */
[----:B------:R-:W3:Y:S01]  /*0b00*/  F2F.F32.F64 R6, R14 ;  /* 0x0000000e00067310 */ /* 0x000ee20000301000 */
[----:B------:R-:W-:Y:S01]  /*0b10*/  MOV R11, 0xc2000000 ;  /* 0xc2000000000b7802 */ /* 0x000fe20000000f00 */
[----:B------:R-:W-:Y:S01]  /*0b20*/  FADD R12, R12, 0.5 ;  /* 0x3f0000000c0c7421 */ /* 0x000fe20000000000 */
[----:B------:R-:W-:Y:S01]  /*0b30*/  FFMA R16, R8, 41, R9 ;  /* 0x4224000008107823 */ /* 0x000fe20000000009 */
[----:B------:R-:W-:Y:S01]  /*0b40*/  FADD R4, R4, 0.5 ;  /* 0x3f00000004047421 */ /* 0x000fe20000000000 */
[----:B------:R-:W-:Y:S01]  /*0b50*/  UMOV UR7, URZ ;  /* 0x000000ff00077c82 */ /* 0x000fe20008000000 */
[----:B------:R-:W-:Y:S01]  /*0b60*/  FADD R24, R24, 0.5 ;  /* 0x3f00000018187421 */ /* 0x000fe20000000000 */
[----:B0-----:R-:W-:-:S02]  /*0b70*/  IMAD.MOV.U32 R13, RZ, RZ, R5 ;  /* 0x000000ffff0d7224 */ /* 0x001fc400078e0005 */
[----:B------:R-:W-:Y:S01]  /*0b80*/  FFMA R7, R10, 41, R7 ;  /* 0x422400000a077823 */ /* 0x000fe20000000007 */
[-C--:B------:R-:W-:Y:S01]  /*0b90*/  MOV R25, R5.reuse ;  /* 0x0000000500197202 */ /* 0x080fe20000000f00 */
[----:B------:R-:W-:Y:S01]  /*0ba0*/  FADD R16, R16, 0.5 ;  /* 0x3f00000010107421 */ /* 0x000fe20000000000 */
[----:B------:R-:W-:Y:S01]  /*0bb0*/  FFMA R20, R10, 41, R9 ;  /* 0x422400000a147823 */ /* 0x000fe20000000009 */
[-C--:B------:R-:W-:Y:S01]  /*0bc0*/  MOV R17, R5.reuse ;  /* 0x0000000500117202 */ /* 0x080fe20000000f00 */
[----:B------:R-:W-:Y:S02]  /*0bd0*/  IMAD.MOV.U32 R9, RZ, RZ, R5 ;  /* 0x000000ffff097224 */ /* 0x000fe400078e0005 */
[----:B------:R-:W-:Y:S01]  /*0be0*/  FADD R8, R7, 0.5 ;  /* 0x3f00000007087421 */ /* 0x000fe20000000000 */
[-C--:B---3--:R-:W-:Y:S01]  /*0bf0*/  MOV R14, R6.reuse ;  /* 0x00000006000e7202 */ /* 0x088fe20000000f00 */
[--C-:B------:R-:W-:Y:S01]  /*0c00*/  IMAD.MOV.U32 R18, RZ, RZ, R6.reuse ;  /* 0x000000ffff127224 */ /* 0x100fe200078e0006 */
[-C--:B------:R-:W-:Y:S01]  /*0c10*/  MOV R26, R6.reuse ;  /* 0x00000006001a7202 */ /* 0x080fe20000000f00 */
[----:B------:R-:W-:Y:S01]  /*0c20*/  IMAD.MOV.U32 R22, RZ, RZ, R6 ;  /* 0x000000ffff167224 */ /* 0x000fe200078e0006 */
[----:B--2---:R-:W5:Y:S01]  /*0c30*/  TEX.LL RZ, R12, R12, R11, UR6, 3D, 0x1 ;  /* 0x48ff060b0c0c7f60 */ /* 0x004f6200089e01ff */
[----:B------:R-:W-:Y:S01]  /*0c40*/  TEX.LL RZ, R4, R4, R11, UR6, 3D, 0x1 ;  /* 0x48ff060b04047f60 */ /* 0x000fe200089e01ff */
[----:B------:R-:W5:Y:S01]  /*0c50*/  TEX.LL RZ, R24, R24, R11, UR6, 3D, 0x1 ;  /* 0x48ff060b18187f60 */ /* 0x000f6200089e01ff */
[----:B------:R-:W5:Y:S01]  /*0c60*/  TEX.LL RZ, R16, R16, R11, UR6, 3D, 0x1 ;  /* 0x48ff060b10107f60 */ /* 0x000f6200089e01ff */
[----:B------:R-:W-:Y:S01]  /*0c70*/  MOV R10, R6 ;  /* 0x00000006000a7202 */ /* 0x000fe20000000f00 */
[----:B------:R-:W-:Y:S01]  /*0c80*/  FADD R20, R20, 0.5 ;  /* 0x3f00000014147421 */ /* 0x000fe20000000000 */
[----:B------:R-:W-:-:S02]  /*0c90*/  MOV R21, R5 ;  /* 0x0000000500157202 */ /* 0x000fc40000000f00 */
[----:B------:R-:W5:Y:S02]  /*0ca0*/  TEX.LL RZ, R15, R8, R11, UR6, 3D, 0x1 ;  /* 0x48ff060b080f7f60 */ /* 0x000f6400089e01ff */
[----:B------:R0:W5:Y:S01]  /*0cb0*/  TEX.LL RZ, R27, R20, R11, UR6, 3D, 0x1 ;  /* 0x48ff060b141b7f60 */ /* 0x00016200089e01ff */
[----:B------:R-:W2:Y:S01]  /*0cc0*/  MUFU.RCP64H R29, 0.32201600074768066406 ;  /* 0x3fd49be9001d7908 */ /* 0x000ea20000001800 */
[----:B------:R-:W-:Y:S01]  /*0cd0*/  MOV R32, 0x0 ;  /* 0x0000000000207802 */ /* 0x000fe20000000f00 */
[----:B------:R-:W-:Y:S01]  /*0ce0*/  IMAD.MOV.U32 R28, RZ, RZ, 0x1 ;  /* 0x00000001ff1c7424 */ /* 0x000fe200078e00ff */
[----:B------:R-:W-:-:S06]  /*0cf0*/  MOV R33, 0x3fd49be9 ;  /* 0x3fd49be900217802 */ /* 0x000fcc0000000f00 */
[----:B--2---:R-:W-:-:S08]  /*0d00*/  DFMA R30, R28, -R32, 1 ;  /* 0x3ff000001c1e742b */ /* 0x004fd00000000820 */
[----:B------:R-:W-:-:S08]  /*0d10*/  DFMA R30, R30, R30, R30 ;  /* 0x0000001e1e1e722b */ /* 0x000fd0000000001e */
[----:B------:R-:W-:Y:S01]  /*0d20*/  DFMA R30, R28, R30, R28 ;  /* 0x0000001e1c1e722b */ /* 0x000fe2000000001c */
[----:B0-----:R-:W-:Y:S01]  /*0d30*/  UMOV UR6, 0xcccccccd ;  /* 0xcccccccd00067882 */ /* 0x001fe20000000000 */
[----:B------:R-:W-:-:S06]  /*0d40*/  UMOV UR7, 0x40224ccc ;  /* 0x40224ccc00077882 */ /* 0x000fcc0000000000 */
[----:B------:R-:W-:-:S08]  /*0d50*/  DFMA R6, R30, -R32, 1 ;  /* 0x3ff000001e06742b */ /* 0x000fd00000000820 */
[----:B------:R-:W-:Y:S02]  /*0d60*/  DFMA R30, R30, R6, R30 ;  /* 0x000000061e1e722b */ /* 0x000fe4000000001e */
[----:B------:R-:W-:-:S08]  /*0d70*/  DADD R6, R2, -UR6 ;  /* 0x8000000602067e29 */ /* 0x000fd00008000000 */
[----:B------:R-:W-:Y:S02]  /*0d80*/  DMUL R8, R6, R30 ;  /* 0x0000001e06087228 */ /* 0x000fe40000000000 */
[----:B------:R-:W-:-:S06]  /*0d90*/  FSETP.GEU.AND P1, PT, |R7|, 6.5827683646048100446e-37, PT ;  /* 0x036000000700780b */ /* 0x000fcc0003f2e200 */
[----:B------:R-:W-:-:S08]  /*0da0*/  DFMA R2, R8, -0.32201600074768066406, R6 ;  /* 0xbfd49be90802782b */ /* 0x000fd00000000006 */
[----:B------:R-:W-:-:S10]  /*0db0*/  DFMA R8, R30, R2, R8 ;  /* 0x000000021e08722b */ /* 0x000fd40000000008 */
[----:B------:R-:W-:-:S05]  /*0dc0*/  FFMA R2, RZ, 1.661008000373840332, R9 ;  /* 0x3fd49be9ff027823 */ /* 0x000fca0000000009 */
[----:B------:R-:W-:Y:S01]  /*0dd0*/  FSETP.GT.AND P0, PT, |R2|, 1.469367938527859385e-39, PT ;  /* 0x001000000200780b */ /* 0x000fe20003f04200 */
[----:B------:R-:W-:-:S04]  /*0de0*/  DEPBAR.LE SB5, 0x3 ;  /* 0x0000d0c00000791a */ /* 0x000fc80000000000 */
[----:B------:R-:W-:Y:S01]  /*0df0*/  FMUL R3, R12, 3 ;  /* 0x404000000c037820 */ /* 0x000fe20000400000 */
[----:B------:R-:W-:-:S03]  /*0e00*/  FMUL R14, R24, 3 ;  /* 0x40400000180e7820 */ /* 0x000fc60000400000 */
[----:B------:R-:W-:Y:S01]  /*0e10*/  FFMA R3, R4, 3, -R3 ;  /* 0x4040000004037823 */ /* 0x000fe20000000803 */
[----:B------:R-:W-:-:S04]  /*0e20*/  DEPBAR.LE SB5, 0x1 ;  /* 0x0000d0400000791a */ /* 0x000fc80000000000 */
[----:B------:R-:W-:Y:S01]  /*0e30*/  FADD R2, R3, R16 ;  /* 0x0000001003027221 */ /* 0x000fe20000000000 */
[----:B------:R-:W-:Y:S01]  /*0e40*/  FFMA R14, R15, 3, -R14 ;  /* 0x404000000f0e7823 */ /* 0x000fe2000000080e */
[----:B------:R-:W-:Y:S06]  /*0e50*/  @P0 BRA P1, `(.L_x_73) ;  /* 0x0000000000180947 */ /* 0x000fec0000800000 */
[----:B------:R-:W-:Y:S01]  /*0e60*/  MOV R16, R6 ;  /* 0x0000000600107202 */ /* 0x000fe20000000f00 */
[----:B------:R-:W-:Y:S01]  /*0e70*/  IMAD.MOV.U32 R19, RZ, RZ, 0x3fd49be9 ;  /* 0x3fd49be9ff137424 */ /* 0x000fe200078e00ff */
[----:B------:R-:W-:Y:S02]  /*0e80*/  MOV R17, R7 ;  /* 0x0000000700117202 */ /* 0x000fe40000000f00 */
[----:B------:R-:W-:Y:S02]  /*0e90*/  MOV R18, RZ ;  /* 0x000000ff00127202 */ /* 0x000fe40000000f00 */
[----:B------:R-:W-:-:S07]  /*0ea0*/  MOV R6, 0xec0 ;  /* 0x00000ec000067802 */ /* 0x000fce0000000f00 */
[----:B-1---5:R-:W-:Y:S05]  /*0eb0*/  CALL.REL.NOINC `($__internal_3_$__cuda_sm20_div_rn_f64_full) ;  /* 0x00000014000c7944 */ /* 0x022fea0003c00000 */
.L_x_73:
[----:B------:R-:W0:Y:S01]  /*0ec0*/  F2F.F32.F64 R9, R8 ;  /* 0x0000000800097310 */ /* 0x000e220000301000 */
[----:B------:R-:W-:Y:S01]  /*0ed0*/  FADD R6, -R0, 1 ;  /* 0x3f80000000067421 */ /* 0x000fe20000000100 */
[----:B-----5:R-:W-:Y:S01]  /*0ee0*/  FADD R14, R14, R27 ;  /* 0x0000001b0e0e7221 */ /* 0x020fe20000000000 */
[----:B0-----:R-:W-:-:S04]  /*0ef0*/  FADD R3, -R9, 1 ;  /* 0x3f80000009037421 */ /* 0x001fc80000000100 */
[-C--:B------:R-:W-:Y:S01]  /*0f00*/  FMUL R5, R3, R6.reuse ;  /* 0x0000000603057220 */ /* 0x080fe20000400000 */
[----:B------:R-:W-:Y:S01]  /*0f10*/  FMUL R6, R9, R6 ;  /* 0x0000000609067220 */ /* 0x000fe20000400000 */
[C---:B------:R-:W-:Y:S01]  /*0f20*/  FMUL R3, R0.reuse, R3 ;  /* 0x0000000300037220 */ /* 0x040fe20000400000 */
[----:B------:R-:W-:Y:S01]  /*0f30*/  FMUL R0, R0, R9 ;  /* 0x0000000900007220 */ /* 0x000fe20000400000 */
[----:B------:R-:W-:-:S04]  /*0f40*/  FMUL R5, R4, R5 ;  /* 0x0000000504057220 */ /* 0x000fc80000400000 */
[----:B------:R-:W-:-:S04]  /*0f50*/  FFMA R2, R2, R6, R5 ;  /* 0x0000000602027223 */ /* 0x000fc80000000005 */
[----:B------:R-:W-:-:S04]  /*0f60*/  FFMA R3, R15, R3, R2 ;  /* 0x000000030f037223 */ /* 0x000fc80000000002 */
[----:B------:R-:W-:Y:S01]  /*0f70*/  FFMA R2, R14, R0, R3 ;  /* 0x000000000e027223 */ /* 0x000fe20000000003 */
[----:B------:R-:W-:Y:S06]  /*0f80*/  BRA `(.L_x_70) ;  /* 0x0000001000907947 */ /* 0x000fec0003800000 */
.L_x_72:
[----:B------:R-:W-:Y:S01]  /*0f90*/  UMOV UR20, 0x33333333 ;  /* 0x3333333300147882 */ /* 0x000fe20000000000 */
[----:B------:R-:W-:Y:S02]  /*0fa0*/  UMOV UR21, 0x4022f333 ;  /* 0x4022f33300157882 */ /* 0x000fe40000000000 */
[----:B------:R-:W-:-:S06]  /*0fb0*/  DSETP.GEU.AND P0, PT, R2, UR20, PT ;  /* 0x0000001402007e2a */ /* 0x000fcc000bf0e000 */
[----:B------:R-:W-:-:S14]  /*0fc0*/  DSETP.LEU.OR P0, PT, R2, UR6, P0 ;  /* 0x0000000602007e2a */ /* 0x000fdc000870b400 */
[----:B------:R-:W-:Y:S05]  /*0fd0*/  @P0 BRA `(.L_x_74) ;  /* 0x0000000400480947 */ /* 0x000fea0003800000 */
[----:B------:R-:W0:Y:S01]  /*0fe0*/  F2F.F32.F64 R5, R26 ;  /* 0x0000001a00057310 */ /* 0x000e220000301000 */
[----:B------:R-:W2:Y:S01]  /*0ff0*/  LDCU UR6, c[0x0][0x380] ;  /* 0x00007000ff0677ac */ /* 0x000ea20008000800 */
[C---:B---3--:R-:W-:Y:S01]  /*1000*/  FADD R13, R7.reuse, 2 ;  /* 0x40000000070d7421 */ /* 0x048fe20000000000 */
[C---:B------:R-:W-:Y:S01]  /*1010*/  FADD R9, R7.reuse, 1 ;  /* 0x3f80000007097421 */ /* 0x040fe20000000000 */
[C---:B------:R-:W-:Y:S01]  /*1020*/  FADD R24, R8.reuse, 1 ;  /* 0x3f80000008187421 */ /* 0x040fe20000000000 */
[----:B------:R-:W-:Y:S01]  /*1030*/  FADD R11, R7, 3 ;  /* 0x40400000070b7421 */ /* 0x000fe20000000000 */
[C---:B------:R-:W-:Y:S01]  /*1040*/  FFMA R12, R8.reuse, 41, R13 ;  /* 0x42240000080c7823 */ /* 0x040fe2000000000d */
[--C-:B------:R-:W-:Y:S01]  /*1050*/  FFMA R4, R8, 41, R9.reuse ;  /* 0x4224000008047823 */ /* 0x100fe20000000009 */
[----:B------:R-:W3:Y:S01]  /*1060*/  F2F.F32.F64 R6, R14 ;  /* 0x0000000e00067310 */ /* 0x000ee20000301000 */
[C---:B------:R-:W-:Y:S01]  /*1070*/  FFMA R7, R24.reuse, 41, R9 ;  /* 0x4224000018077823 */ /* 0x040fe20000000009 */
[C---:B------:R-:W-:Y:S01]  /*1080*/  FFMA R20, R24.reuse, 41, R11 ;  /* 0x4224000018147823 */ /* 0x040fe2000000000b */
[----:B------:R-:W-:Y:S01]  /*1090*/  FFMA R24, R24, 41, R13 ;  /* 0x4224000018187823 */ /* 0x000fe2000000000d */
[----:B------:R-:W-:Y:S01]  /*10a0*/  FADD R12, R12, 0.5 ;  /* 0x3f0000000c0c7421 */ /* 0x000fe20000000000 */
[----:B------:R-:W-:Y:S01]  /*10b0*/  FFMA R16, R8, 41, R11 ;  /* 0x4224000008107823 */ /* 0x000fe2000000000b */
[----:B------:R-:W-:Y:S01]  /*10c0*/  MOV R11, 0xc2000000 ;  /* 0xc2000000000b7802 */ /* 0x000fe20000000f00 */
[----:B0-----:R-:W-:-:S02]  /*10d0*/  IMAD.MOV.U32 R13, RZ, RZ, R5 ;  /* 0x000000ffff0d7224 */ /* 0x001fc400078e0005 */
[----:B------:R-:W-:Y:S01]  /*10e0*/  FADD R4, R4, 0.5 ;  /* 0x3f00000004047421 */ /* 0x000fe20000000000 */
[----:B------:R-:W-:Y:S01]  /*10f0*/  UMOV UR7, URZ ;  /* 0x000000ff00077c82 */ /* 0x000fe20008000000 */
[----:B------:R-:W-:Y:S01]  /*1100*/  FADD R24, R24, 0.5 ;  /* 0x3f00000018187421 */ /* 0x000fe20000000000 */
[----:B------:R-:W-:Y:S02]  /*1110*/  IMAD.MOV.U32 R25, RZ, RZ, R5 ;  /* 0x000000ffff197224 */ /* 0x000fe400078e0005 */
[----:B------:R-:W-:Y:S01]  /*1120*/  FADD R16, R16, 0.5 ;  /* 0x3f00000010107421 */ /* 0x000fe20000000000 */
[----:B------:R-:W-:Y:S01]  /*1130*/  MOV R17, R5 ;  /* 0x0000000500117202 */ /* 0x000fe20000000f00 */
[----:B------:R-:W-:Y:S01]  /*1140*/  FADD R8, R7, 0.5 ;  /* 0x3f00000007087421 */ /* 0x000fe20000000000 */
[-C--:B---3--:R-:W-:Y:S01]  /*1150*/  MOV R14, R6.reuse ;  /* 0x00000006000e7202 */ /* 0x088fe20000000f00 */
[----:B------:R-:W-:Y:S01]  /*1160*/  FADD R20, R20, 0.5 ;  /* 0x3f00000014147421 */ /* 0x000fe20000000000 */
[----:B------:R-:W-:-:S02]  /*1170*/  MOV R26, R6 ;  /* 0x00000006001a7202 */ /* 0x000fc40000000f00 */
[----:B--2---:R-:W5:Y:S01]  /*1180*/  TEX.LL RZ, R12, R12, R11, UR6, 3D, 0x1 ;  /* 0x48ff060b0c0c7f60 */ /* 0x004f6200089e01ff */
[----:B------:R-:W-:Y:S01]  /*1190*/  TEX.LL RZ, R4, R4, R11, UR6, 3D, 0x1 ;  /* 0x48ff060b04047f60 */ /* 0x000fe200089e01ff */
[----:B------:R-:W5:Y:S01]  /*11a0*/  TEX.LL RZ, R24, R24, R11, UR6, 3D, 0x1 ;  /* 0x48ff060b18187f60 */ /* 0x000f6200089e01ff */
[-C--:B------:R-:W-:Y:S02]  /*11b0*/  MOV R18, R6.reuse ;  /* 0x0000000600127202 */ /* 0x080fe40000000f00 */
[-C--:B------:R-:W-:Y:S02]  /*11c0*/  MOV R9, R5.reuse ;  /* 0x0000000500097202 */ /* 0x080fe40000000f00 */
[-C--:B------:R-:W-:Y:S01]  /*11d0*/  MOV R10, R6.reuse ;  /* 0x00000006000a7202 */ /* 0x080fe20000000f00 */
[----:B------:R-:W5:Y:S01]  /*11e0*/  TEX.LL RZ, R16, R16, R11, UR6, 3D, 0x1 ;  /* 0x48ff060b10107f60 */ /* 0x000f6200089e01ff */
[----:B------:R-:W-:Y:S02]  /*11f0*/  MOV R21, R5 ;  /* 0x0000000500157202 */ /* 0x000fe40000000f00 */
[----:B------:R-:W5:Y:S01]  /*1200*/  TEX.LL RZ, R15, R8, R11, UR6, 3D, 0x1 ;  /* 0x48ff060b080f7f60 */ /* 0x000f6200089e01ff */
[----:B------:R-:W-:-:S04]  /*1210*/  MOV R22, R6 ;  /* 0x0000000600167202 */ /* 0x000fc80000000f00 */
[----:B------:R0:W5:Y:S01]  /*1220*/  TEX.LL RZ, R27, R20, R11, UR6, 3D, 0x1 ;  /* 0x48ff060b141b7f60 */ /* 0x00016200089e01ff */
[----:B------:R-:W2:Y:S01]  /*1230*/  MUFU.RCP64H R31, 0.0029839985072612762451 ;  /* 0x3f6871e6001f7908 */ /* 0x000ea20000001800 */
[----:B------:R-:W-:Y:S01]  /*1240*/  IMAD.MOV.U32 R28, RZ, RZ, -0x40000000 ;  /* 0xc0000000ff1c7424 */ /* 0x000fe200078e00ff */
[----:B------:R-:W-:Y:S02]  /*1250*/  MOV R29, 0x3f6871e6 ;  /* 0x3f6871e6001d7802 */ /* 0x000fe40000000f00 */
        /* <DEDUP_REMOVED lines=11> */
[----:B------:R-:W-:-:S08]  /*1310*/  DFMA R28, R8, -R28, R6 ;  /* 0x8000001c081c722b */ /* 0x000fd00000000006 */
[----:B------:R-:W-:-:S10]  /*1320*/  DFMA R8, R32, R28, R8 ;  /* 0x0000001c2008722b */ /* 0x000fd40000000008 */
[----:B------:R-:W-:-:S05]  /*1330*/  FFMA R2, RZ, 0.90798795223236083984, R9 ;  /* 0x3f6871e6ff027823 */ /* 0x000fca0000000009 */
        /* <DEDUP_REMOVED lines=10> */
[----:B------:R-:W-:Y:S01]  /*13e0*/  IMAD.MOV.U32 R17, RZ, RZ, R7 ;  /* 0x000000ffff117224 */ /* 0x000fe200078e0007 */
[----:B------:R-:W-:Y:S02]  /*13f0*/  MOV R18, 0xc0000000 ;  /* 0xc000000000127802 */ /* 0x000fe40000000f00 */
[----:B------:R-:W-:Y:S02]  /*1400*/  MOV R19, 0x3f6871e6 ;  /* 0x3f6871e600137802 */ /* 0x000fe40000000f00 */
[----:B------:R-:W-:-:S07]  /*1410*/  MOV R6, 0x1430 ;  /* 0x0000143000067802 */ /* 0x000fce0000000f00 */
[----:B-1---5:R-:W-:Y:S05]  /*1420*/  CALL.REL.NOINC `($__internal_3_$__cuda_sm20_div_rn_f64_full) ;  /* 0x0000000c00b07944 */ /* 0x022fea0003c00000 */
.L_x_75:
[----:B------:R-:W0:Y:S01]  /*1430*/  F2F.F32.F64 R9, R8 ;  /* 0x0000000800097310 */ /* 0x000e220000301000 */
[----:B------:R-:W-:Y:S01]  /*1440*/  FADD R6, -R0, 1 ;  /* 0x3f80000000067421 */ /* 0x000fe20000000100 */
[----:B-----5:R-:W-:-:S03]  /*1450*/  FADD R14, R14, R27 ;  /* 0x0000001b0e0e7221 */ /* 0x020fc60000000000 */
[----:B0-----:R-:W-:Y:S01]  /*1460*/  FMUL R5, R6, R9 ;  /* 0x0000000906057220 */ /* 0x001fe20000400000 */
[----:B------:R-:W-:-:S03]  /*1470*/  FADD R3, -R9, 1 ;  /* 0x3f80000009037421 */ /* 0x000fc60000000100 */
[----:B------:R-:W-:Y:S01]  /*1480*/  FMUL R7, R4, R5 ;  /* 0x0000000504077220 */ /* 0x000fe20000400000 */
[-C--:B------:R-:W-:Y:S01]  /*1490*/  FMUL R5, R6, R3.reuse ;  /* 0x0000000306057220 */ /* 0x080fe20000400000 */
[C---:B------:R-:W-:Y:S01]  /*14a0*/  FMUL R3, R0.reuse, R3 ;  /* 0x0000000300037220 */ /* 0x040fe20000400000 */
[----:B------:R-:W-:Y:S02]  /*14b0*/  FMUL R0, R0, R9 ;  /* 0x0000000900007220 */ /* 0x000fe40000400000 */
[----:B------:R-:W-:-:S04]  /*14c0*/  FFMA R5, R2, R5, R7 ;  /* 0x0000000502057223 */ /* 0x000fc80000000007 */
[----:B------:R-:W-:-:S04]  /*14d0*/  FFMA R14, R14, R3, R5 ;  /* 0x000000030e0e7223 */ /* 0x000fc80000000005 */
[----:B------:R-:W-:Y:S01]  /*14e0*/  FFMA R2, R15, R0, R14 ;  /* 0x000000000f027223 */ /* 0x000fe2000000000e */
[----:B------:R-:W-:Y:S06]  /*14f0*/  BRA `(.L_x_70) ;  /* 0x0000000c00347947 */ /* 0x000fec0003800000 */
.L_x_74:
[----:B------:R-:W0:Y:S01]  /*1500*/  F2F.F32.F64 R13, R26 ;  /* 0x0000001a000d7310 */ /* 0x000e220000301000 */
[----:B------:R-:W2:Y:S01]  /*1510*/  LDCU UR6, c[0x0][0x380] ;  /* 0x00007000ff0677ac */ /* 0x000ea20008000800 */
[----:B---3--:R-:W-:Y:S01]  /*1520*/  FADD R3, R7, 1 ;  /* 0x3f80000007037421 */ /* 0x008fe20000000000 */
[C---:B------:R-:W-:Y:S01]  /*1530*/  FFMA R12, R8.reuse, 41, R7 ;  /* 0x42240000080c7823 */ /* 0x040fe20000000007 */
[C---:B------:R-:W-:Y:S01]  /*1540*/  FADD R2, R8.reuse, 1 ;  /* 0x3f80000008027421 */ /* 0x040fe20000000000 */
[----:B------:R-:W-:Y:S01]  /*1550*/  MOV R19, 0xc2000000 ;  /* 0xc200000000137802 */ /* 0x000fe20000000f00 */
[----:B------:R-:W-:Y:S01]  /*1560*/  FFMA R8, R8, 41, R3 ;  /* 0x4224000008087823 */ /* 0x000fe20000000003 */
[----:B------:R-:W-:Y:S01]  /*1570*/  UMOV UR7, URZ ;  /* 0x000000ff00077c82 */ /* 0x000fe20008000000 */
[----:B------:R-:W3:Y:S01]  /*1580*/  F2F.F32.F64 R14, R14 ;  /* 0x0000000e000e7310 */ /* 0x000ee20000301000 */
[----:B------:R-:W-:Y:S01]  /*1590*/  FFMA R16, R2, 41, R7 ;  /* 0x4224000002107823 */ /* 0x000fe20000000007 */
[----:B------:R-:W-:Y:S01]  /*15a0*/  FADD R8, R8, 0.5 ;  /* 0x3f00000008087421 */ /* 0x000fe20000000000 */
[----:B------:R-:W-:Y:S01]  /*15b0*/  FADD R12, R12, 0.5 ;  /* 0x3f0000000c0c7421 */ /* 0x000fe20000000000 */
[----:B------:R-:W-:Y:S01]  /*15c0*/  FFMA R20, R2, 41, R3 ;  /* 0x4224000002147823 */ /* 0x000fe20000000003 */
[----:B------:R-:W-:Y:S01]  /*15d0*/  FADD R16, R16, 0.5 ;  /* 0x3f00000010107421 */ /* 0x000fe20000000000 */
[----:B0-----:R-:W-:Y:S01]  /*15e0*/  MOV R9, R13 ;  /* 0x0000000d00097202 */ /* 0x001fe20000000f00 */
[----:B------:R-:W-:-:S02]  /*15f0*/  IMAD.MOV.U32 R17, RZ, RZ, R13 ;  /* 0x000000ffff117224 */ /* 0x000fc400078e000d */
[----:B------:R-:W-:Y:S01]  /*1600*/  FADD R20, R20, 0.5 ;  /* 0x3f00000014147421 */ /* 0x000fe20000000000 */
[----:B------:R-:W-:Y:S01]  /*1610*/  IMAD.MOV.U32 R21, RZ, RZ, R13 ;  /* 0x000000ffff157224 */ /* 0x000fe200078e000d */
[-C--:B---3--:R-:W-:Y:S02]  /*1620*/  MOV R10, R14.reuse ;  /* 0x0000000e000a7202 */ /* 0x088fe40000000f00 */
[-C--:B------:R-:W-:Y:S02]  /*1630*/  MOV R18, R14.reuse ;  /* 0x0000000e00127202 */ /* 0x080fe40000000f00 */
[----:B--2---:R-:W5:Y:S01]  /*1640*/  TEX.LL RZ, R5, R8, R19, UR6, 3D, 0x1 ;  /* 0x48ff061308057f60 */ /* 0x004f6200089e01ff */
[----:B------:R-:W5:Y:S01]  /*1650*/  TEX.LL RZ, R12, R12, R19, UR6, 3D, 0x1 ;  /* 0x48ff06130c0c7f60 */ /* 0x000f6200089e01ff */
[----:B------:R-:W5:Y:S01]  /*1660*/  TEX.LL RZ, R16, R16, R19, UR6, 3D, 0x1 ;  /* 0x48ff061310107f60 */ /* 0x000f6200089e01ff */
[----:B------:R-:W-:-:S04]  /*1670*/  MOV R22, R14 ;  /* 0x0000000e00167202 */ /* 0x000fc80000000f00 */
[----:B------:R-:W5:Y:S01]  /*1680*/  TEX.LL RZ, R20, R20, R19, UR6, 3D, 0x1 ;  /* 0x48ff061314147f60 */ /* 0x000f6200089e01ff */
[----:B------:R-:W-:Y:S01]  /*1690*/  FADD R7, R4, -R7 ;  /* 0x8000000704077221 */ /* 0x000fe20000000000 */
[----:B------:R-:W-:-:S03]  /*16a0*/  FADD R4, -R0, 1 ;  /* 0x3f80000000047421 */ /* 0x000fc60000000100 */
[----:B------:R-:W-:Y:S01]  /*16b0*/  FADD R3, -R7, 1 ;  /* 0x3f80000007037421 */ /* 0x000fe20000000100 */
[-C--:B------:R-:W-:Y:S01]  /*16c0*/  FMUL R2, R4, R7.reuse ;  /* 0x0000000704027220 */ /* 0x080fe20000400000 */
[----:B------:R-:W-:Y:S01]  /*16d0*/  FMUL R7, R0, R7 ;  /* 0x0000000700077220 */ /* 0x000fe20000400000 */
[----:B------:R-:W-:-:S04]  /*16e0*/  DEPBAR.LE SB5, 0x3 ;  /* 0x0000d0c00000791a */ /* 0x000fc80000000000 */
[----:B------:R-:W-:Y:S01]  /*16f0*/  FMUL R11, R2, R5 ;  /* 0x00000005020b7220 */ /* 0x000fe20000400000 */
[-C--:B------:R-:W-:Y:S01]  /*1700*/  FMUL R5, R4, R3.reuse ;  /* 0x0000000304057220 */ /* 0x080fe20000400000 */
[----:B------:R-:W-:-:S03]  /*1710*/  FMUL R2, R0, R3 ;  /* 0x0000000300027220 */ /* 0x000fc60000400000 */
[----:B-----5:R-:W-:-:S04]  /*1720*/  FFMA R5, R12, R5, R11 ;  /* 0x000000050c057223 */ /* 0x020fc8000000000b */
[----:B------:R-:W-:-:S04]  /*1730*/  FFMA R2, R2, R16, R5 ;  /* 0x0000001002027223 */ /* 0x000fc80000000005 */
[----:B------:R-:W-:Y:S01]  /*1740*/  FFMA R2, R7, R20, R2 ;  /* 0x0000001407027223 */ /* 0x000fe20000000002 */
[----:B------:R-:W-:Y:S06]  /*1750*/  BRA `(.L_x_70) ;  /* 0x00000008009c7947 */ /* 0x000fec0003800000 */
.L_x_71:
[----:B------:R-:W-:Y:S05]  /*1760*/  @!P0 BRA `(.L_x_76) ;  /* 0x0000000000508947 */ /* 0x000fea0003800000 */
[----:B------:R-:W0:Y:S01]  /*1770*/  FRND.FLOOR R7, R9 ;  /* 0x0000000900077307 */ /* 0x000e220000205000 */
[----:B------:R-:W2:Y:S01]  /*1780*/  LDCU UR6, c[0x0][0x380] ;  /* 0x00007000ff0677ac */ /* 0x000ea20008000800 */
[----:B------:R-:W-:Y:S01]  /*1790*/  HFMA2 R11, -RZ, RZ, -3, 0 ;  /* 0xc2000000ff0b7431 */ /* 0x000fe200000001ff */
[----:B------:R-:W-:-:S05]  /*17a0*/  UMOV UR7, URZ ;  /* 0x000000ff00077c82 */ /* 0x000fca0008000000 */
[----:B------:R-:W3:Y:S01]  /*17b0*/  F2F.F32.F64 R13, R26 ;  /* 0x0000001a000d7310 */ /* 0x000ee20000301000 */
[----:B0-----:R-:W-:-:S07]  /*17c0*/  FADD R3, R7, 1 ;  /* 0x3f80000007037421 */ /* 0x001fce0000000000 */
[----:B------:R-:W0:Y:S01]  /*17d0*/  F2F.F32.F64 R14, R14 ;  /* 0x0000000e000e7310 */ /* 0x000e220000301000 */
[--C-:B------:R-:W-:Y:S01]  /*17e0*/  FFMA R12, R7, 41, R4.reuse ;  /* 0x42240000070c7823 */ /* 0x100fe20000000004 */
[----:B------:R-:W-:-:S03]  /*17f0*/  FFMA R3, R3, 41, R4 ;  /* 0x4224000003037823 */ /* 0x000fc60000000004 */
[----:B------:R-:W-:Y:S01]  /*1800*/  FADD R12, R12, 0.5 ;  /* 0x3f0000000c0c7421 */ /* 0x000fe20000000000 */
[----:B------:R-:W-:Y:S01]  /*1810*/  FADD R4, R3, 0.5 ;  /* 0x3f00000003047421 */ /* 0x000fe20000000000 */
[----:B---3--:R-:W-:Y:S01]  /*1820*/  MOV R5, R13 ;  /* 0x0000000d00057202 */ /* 0x008fe20000000f00 */
[----:B0-----:R-:W-:-:S04]  /*1830*/  IMAD.MOV.U32 R6, RZ, RZ, R14 ;  /* 0x000000ffff067224 */ /* 0x001fc800078e000e */
[----:B--2---:R-:W5:Y:S01]  /*1840*/  TEX.LL RZ, R4, R4, R11, UR6, 3D, 0x1 ;  /* 0x48ff060b04047f60 */ /* 0x004f6200089e01ff */
[----:B------:R-:W5:Y:S01]  /*1850*/  TEX.LL RZ, R12, R12, R11, UR6, 3D, 0x1 ;  /* 0x48ff060b0c0c7f60 */ /* 0x000f6200089e01ff */
[----:B------:R-:W-:-:S04]  /*1860*/  FADD R9, R9, -R7 ;  /* 0x8000000709097221 */ /* 0x000fc80000000000 */
[C---:B------:R-:W-:Y:S01]  /*1870*/  FADD R3, -R9.reuse, 1 ;  /* 0x3f80000009037421 */ /* 0x040fe20000000100 */
[----:B-----5:R-:W-:-:S04]  /*1880*/  FMUL R9, R9, R4 ;  /* 0x0000000409097220 */ /* 0x020fc80000400000 */
[----:B------:R-:W-:Y:S01]  /*1890*/  FFMA R2, R12, R3, R9 ;  /* 0x000000030c027223 */ /* 0x000fe20000000009 */
[----:B------:R-:W-:Y:S06]  /*18a0*/  BRA `(.L_x_70) ;  /* 0x0000000800487947 */ /* 0x000fec0003800000 */
.L_x_76:
[----:B------:R-:W-:Y:S01]  /*18b0*/  UMOV UR6, 0xcccccccd ;  /* 0xcccccccd00067882 */ /* 0x000fe20000000000 */
[----:B------:R-:W-:Y:S02]  /*18c0*/  UMOV UR7, 0x40224ccc ;  /* 0x40224ccc00077882 */ /* 0x000fe40000000000 */
[----:B------:R-:W-:Y:S01]  /*18d0*/  DSETP.GT.AND P0, PT, R2, UR6, PT ;  /* 0x0000000602007e2a */ /* 0x000fe2000bf04000 */
[----:B------:R-:W-:Y:S01]  /*18e0*/  UMOV UR6, 0x14c660a2 ;  /* 0x14c660a200067882 */ /* 0x000fe20000000000 */
[----:B------:R-:W-:-:S04]  /*18f0*/  UMOV UR7, 0x4022f1ac ;  /* 0x4022f1ac00077882 */ /* 0x000fc80000000000 */
[----:B------:R-:W-:-:S14]  /*1900*/  DSETP.GEU.OR P0, PT, R2, UR6, !P0 ;  /* 0x0000000602007e2a */ /* 0x000fdc000c70e400 */
[----:B------:R-:W-:Y:S05]  /*1910*/  @P0 BRA `(.L_x_77) ;  /* 0x0000000000d80947 */ /* 0x000fea0003800000 */
[----:B------:R-:W0:Y:S01]  /*1920*/  FRND.FLOOR R0, R4 ;  /* 0x0000000400007307 */ /* 0x000e220000205000 */
[----:B------:R-:W2:Y:S01]  /*1930*/  LDCU UR6, c[0x0][0x380] ;  /* 0x00007000ff0677ac */ /* 0x000ea20008000800 */
[----:B------:R-:W-:Y:S01]  /*1940*/  MOV R11, 0xc2000000 ;  /* 0xc2000000000b7802 */ /* 0x000fe20000000f00 */
[----:B------:R-:W-:-:S05]  /*1950*/  UMOV UR7, URZ ;  /* 0x000000ff00077c82 */ /* 0x000fca0008000000 */
[----:B------:R-:W3:Y:S01]  /*1960*/  FRND.FLOOR R10, R9 ;  /* 0x00000009000a7307 */ /* 0x000ee20000205000 */
[----:B0-----:R-:W-:-:S07]  /*1970*/  FADD R8, R0, -1 ;  /* 0xbf80000000087421 */ /* 0x001fce0000000000 */
[----:B------:R-:W0:Y:S01]  /*1980*/  F2F.F32.F64 R5, R26 ;  /* 0x0000001a00057310 */ /* 0x000e220000301000 */
[----:B------:R-:W-:Y:S01]  /*1990*/  FADD R7, R0, -2 ;  /* 0xc000000000077421 */ /* 0x000fe20000000000 */
[----:B------:R-:W-:-:S04]  /*19a0*/  FFMA R0, R9, 41, R0 ;  /* 0x4224000009007823 */ /* 0x000fc80000000000 */
[----:B------:R-:W-:Y:S01]  /*19b0*/  FADD R4, R0, 0.5 ;  /* 0x3f00000000047421 */ /* 0x000fe20000000000 */
[C---:B---3--:R-:W-:Y:S01]  /*19c0*/  FFMA R8, R10.reuse, 41, R8 ;  /* 0x422400000a087823 */ /* 0x048fe20000000008 */
[----:B------:R-:W3:Y:S01]  /*19d0*/  F2F.F32.F64 R6, R14 ;  /* 0x0000000e00067310 */ /* 0x000ee20000301000 */
[----:B------:R-:W-:Y:S02]  /*19e0*/  FFMA R7, R10, 41, R7 ;  /* 0x422400000a077823 */ /* 0x000fe40000000007 */
[----:B------:R-:W-:Y:S02]  /*19f0*/  FADD R16, R8, 0.5 ;  /* 0x3f00000008107421 */ /* 0x000fe40000000000 */
[----:B------:R-:W-:Y:S01]  /*1a00*/  FADD R8, R7, 0.5 ;  /* 0x3f00000007087421 */ /* 0x000fe20000000000 */
[----:B0-----:R-:W-:Y:S01]  /*1a10*/  MOV R17, R5 ;  /* 0x0000000500117202 */ /* 0x001fe20000000f00 */
[----:B------:R-:W-:Y:S01]  /*1a20*/  IMAD.MOV.U32 R9, RZ, RZ, R5 ;  /* 0x000000ffff097224 */ /* 0x000fe200078e0005 */
[----:B---3--:R-:W-:-:S02]  /*1a30*/  MOV R18, R6 ;  /* 0x0000000600127202 */ /* 0x008fc40000000f00 */
[----:B------:R-:W-:Y:S02]  /*1a40*/  MOV R10, R6 ;  /* 0x00000006000a7202 */ /* 0x000fe40000000f00 */
[----:B--2---:R-:W5:Y:S01]  /*1a50*/  TEX.LL RZ, R7, R16, R11, UR6, 3D, 0x1 ;  /* 0x48ff060b10077f60 */ /* 0x004f6200089e01ff */
[----:B------:R-:W5:Y:S01]  /*1a60*/  TEX.LL RZ, R4, R4, R11, UR6, 3D, 0x1 ;  /* 0x48ff060b04047f60 */ /* 0x000f6200089e01ff */
        /* <DEDUP_REMOVED lines=9> */
[----:B------:R-:W-:Y:S02]  /*1b00*/  UMOV UR7, 0x40224ccc ;  /* 0x40224ccc00077882 */ /* 0x000fe40000000000 */
[----:B------:R-:W-:-:S04]  /*1b10*/  DADD R16, R2, -UR6 ;  /* 0x8000000602107e29 */ /* 0x000fc80008000000 */
[----:B------:R-:W-:-:S06]  /*1b20*/  DFMA R14, R20, -R14, 1 ;  /* 0x3ff00000140e742b */ /* 0x000fcc000000080e */
[----:B------:R-:W-:Y:S02]  /*1b30*/  FSETP.GEU.AND P1, PT, |R17|, 6.5827683646048100446e-37, PT ;  /* 0x036000001100780b */ /* 0x000fe40003f2e200 */
[----:B------:R-:W-:-:S08]  /*1b40*/  DFMA R14, R20, R14, R20 ;  /* 0x0000000e140e722b */ /* 0x000fd00000000014 */
[----:B------:R-:W-:-:S08]  /*1b50*/  DMUL R8, R14, R16 ;  /* 0x000000100e087228 */ /* 0x000fd00000000000 */
[----:B------:R-:W-:-:S08]  /*1b60*/  DFMA R2, R8, -0.32201600074768066406, R16 ;  /* 0xbfd49be90802782b */ /* 0x000fd00000000010 */
[----:B------:R-:W-:-:S10]  /*1b70*/  DFMA R8, R14, R2, R8 ;  /* 0x000000020e08722b */ /* 0x000fd40000000008 */
[----:B------:R-:W-:-:S05]  /*1b80*/  FFMA R2, RZ, 1.661008000373840332, R9 ;  /* 0x3fd49be9ff027823 */ /* 0x000fca0000000009 */
[----:B------:R-:W-:Y:S01]  /*1b90*/  FSETP.GT.AND P0, PT, |R2|, 1.469367938527859385e-39, PT ;  /* 0x001000000200780b */ /* 0x000fe20003f04200 */
[----:B------:R-:W-:-:S04]  /*1ba0*/  DEPBAR.LE SB5, 0x1 ;  /* 0x0000d0400000791a */ /* 0x000fc80000000000 */
[----:B------:R-:W-:-:S04]  /*1bb0*/  FMUL R3, R7, 3 ;  /* 0x4040000007037820 */ /* 0x000fc80000400000 */
[----:B------:R-:W-:-:S04]  /*1bc0*/  FFMA R3, R4, 3, -R3 ;  /* 0x4040000004037823 */ /* 0x000fc80000000803 */
[----:B------:R-:W-:Y:S05]  /*1bd0*/  @P0 BRA P1, `(.L_x_78) ;  /* 0x0000000000100947 */ /* 0x000fea0000800000 */
[----:B------:R-:W-:Y:S02]  /*1be0*/  MOV R18, RZ ;  /* 0x000000ff00127202 */ /* 0x000fe40000000f00 */
[----:B------:R-:W-:Y:S02]  /*1bf0*/  MOV R19, 0x3fd49be9 ;  /* 0x3fd49be900137802 */ /* 0x000fe40000000f00 */
[----:B------:R-:W-:-:S07]  /*1c00*/  MOV R6, 0x1c20 ;  /* 0x00001c2000067802 */ /* 0x000fce0000000f00 */
[----:B-1---5:R-:W-:Y:S05]  /*1c10*/  CALL.REL.NOINC `($__internal_3_$__cuda_sm20_div_rn_f64_full) ;  /* 0x0000000400b47944 */ /* 0x022fea0003c00000 */
.L_x_78:
[----:B------:R-:W0:Y:S01]  /*1c20*/  F2F.F32.F64 R8, R8 ;  /* 0x0000000800087310 */ /* 0x000e220000301000 */
[----:B-----5:R-:W-:-:S04]  /*1c30*/  FADD R3, R3, R0 ;  /* 0x0000000003037221 */ /* 0x020fc80000000000 */
[C---:B0-----:R-:W-:Y:S01]  /*1c40*/  FMUL R5, R8.reuse, R3 ;  /* 0x0000000308057220 */ /* 0x041fe20000400000 */
[----:B------:R-:W-:-:S04]  /*1c50*/  FADD R3, -R8, 1 ;  /* 0x3f80000008037421 */ /* 0x000fc80000000100 */
[----:B------:R-:W-:Y:S01]  /*1c60*/  FFMA R2, R4, R3, R5 ;  /* 0x0000000304027223 */ /* 0x000fe20000000005 */
[----:B------:R-:W-:Y:S06]  /*1c70*/  BRA `(.L_x_70) ;  /* 0x0000000400547947 */ /* 0x000fec0003800000 */
.L_x_77:
[----:B------:R-:W-:Y:S01]  /*1c80*/  UMOV UR20, 0x33333333 ;  /* 0x3333333300147882 */ /* 0x000fe20000000000 */
[----:B------:R-:W-:Y:S02]  /*1c90*/  UMOV UR21, 0x4022f333 ;  /* 0x4022f33300157882 */ /* 0x000fe40000000000 */
[----:B------:R-:W-:-:S06]  /*1ca0*/  DSETP.GEU.AND P0, PT, R2, UR20, PT ;  /* 0x0000001402007e2a */ /* 0x000fcc000bf0e000 */
[----:B------:R-:W-:-:S14]  /*1cb0*/  DSETP.LEU.OR P0, PT, R2, UR6, P0 ;  /* 0x0000000602007e2a */ /* 0x000fdc000870b400 */
[----:B------:R-:W-:Y:S05]  /*1cc0*/  @P0 BRA `(.L_x_79) ;  /* 0x0000000000f40947 */ /* 0x000fea0003800000 */
[----:B------:R-:W0:Y:S01]  /*1cd0*/  FRND.FLOOR R6, R4 ;  /* 0x0000000400067307 */ /* 0x000e220000205000 */
[----:B------:R-:W-:Y:S01]  /*1ce0*/  FADD R0, R4, 1 ;  /* 0x3f80000004007421 */ /* 0x000fe20000000000 */
[----:B------:R-:W2:Y:S01]  /*1cf0*/  LDCU UR6, c[0x0][0x380] ;  /* 0x00007000ff0677ac */ /* 0x000ea20008000800 */
[----:B------:R-:W-:Y:S01]  /*1d00*/  MOV R11, 0xc2000000 ;  /* 0xc2000000000b7802 */ /* 0x000fe20000000f00 */
[----:B------:R-:W-:-:S04]  /*1d10*/  UMOV UR7, URZ ;  /* 0x000000ff00077c82 */ /* 0x000fc80008000000 */
[----:B------:R-:W3:Y:S01]  /*1d20*/  FRND.FLOOR R9, R9 ;  /* 0x0000000900097307 */ /* 0x000ee20000205000 */
[----:B0-----:R-:W-:-:S07]  /*1d30*/  FADD R5, R6, 3 ;  /* 0x4040000006057421 */ /* 0x001fce0000000000 */
[----:B------:R-:W0:Y:S01]  /*1d40*/  FRND.FLOOR R0, R0 ;  /* 0x0000000000007307 */ /* 0x000e220000205000 */
[----:B------:R-:W-:-:S04]  /*1d50*/  FADD R6, R6, 2 ;  /* 0x4000000006067421 */ /* 0x000fc80000000000 */
[----:B---3--:R-:W-:-:S03]  /*1d60*/  FFMA R6, R9, 41, R6 ;  /* 0x4224000009067823 */ /* 0x008fc60000000006 */
[----:B------:R-:W3:Y:S01]  /*1d70*/  F2F.F32.F64 R13, R26 ;  /* 0x0000001a000d7310 */ /* 0x000ee20000301000 */
[----:B------:R-:W-:Y:S01]  /*1d80*/  FFMA R5, R9, 41, R5 ;  /* 0x4224000009057823 */ /* 0x000fe20000000005 */
[----:B------:R-:W-:-:S03]  /*1d90*/  FADD R16, R6, 0.5 ;  /* 0x3f00000006107421 */ /* 0x000fc60000000000 */
[----:B------:R-:W-:Y:S01]  /*1da0*/  FADD R8, R5, 0.5 ;  /* 0x3f00000005087421 */ /* 0x000fe20000000000 */
[----:B0-----:R-:W-:Y:S02]  /*1db0*/  FFMA R12, R9, 41, R0 ;  /* 0x42240000090c7823 */ /* 0x001fe40000000000 */
[----:B------:R-:W0:Y:S02]  /*1dc0*/  F2F.F32.F64 R14, R14 ;  /* 0x0000000e000e7310 */ /* 0x000e240000301000 */
[----:B------:R-:W-:Y:S01]  /*1dd0*/  FADD R12, R12, 0.5 ;  /* 0x3f0000000c0c7421 */ /* 0x000fe20000000000 */
[----:B---3--:R-:W-:Y:S01]  /*1de0*/  IMAD.MOV.U32 R17, RZ, RZ, R13 ;  /* 0x000000ffff117224 */ /* 0x008fe200078e000d */
[----:B------:R-:W-:Y:S02]  /*1df0*/  MOV R9, R13 ;  /* 0x0000000d00097202 */ /* 0x000fe40000000f00 */
[-C--:B0-----:R-:W-:Y:S02]  /*1e00*/  MOV R18, R14.reuse ;  /* 0x0000000e00127202 */ /* 0x081fe40000000f00 */
[----:B------:R-:W-:-:S02]  /*1e10*/  MOV R10, R14 ;  /* 0x0000000e000a7202 */ /* 0x000fc40000000f00 */
[----:B--2---:R-:W5:Y:S01]  /*1e20*/  TEX.LL RZ, R4, R16, R11, UR6, 3D, 0x1 ;  /* 0x48ff060b10047f60 */ /* 0x004f6200089e01ff */
[----:B------:R-:W5:Y:S01]  /*1e30*/  TEX.LL RZ, R12, R12, R11, UR6, 3D, 0x1 ;  /* 0x48ff060b0c0c7f60 */ /* 0x000f6200089e01ff */
        /* <DEDUP_REMOVED lines=15> */
[----:B------:R-:W-:-:S08]  /*1f30*/  DFMA R6, R8, -R6, R16 ;  /* 0x800000060806722b */ /* 0x000fd00000000010 */
[----:B------:R-:W-:-:S10]  /*1f40*/  DFMA R8, R22, R6, R8 ;  /* 0x000000061608722b */ /* 0x000fd40000000008 */
[----:B------:R-:W-:-:S05]  /*1f50*/  FFMA R2, RZ, 0.90798795223236083984, R9 ;  /* 0x3f6871e6ff027823 */ /* 0x000fca0000000009 */
[----:B------:R-:W-:Y:S01]  /*1f60*/  FSETP.GT.AND P0, PT, |R2|, 1.469367938527859385e-39, PT ;  /* 0x001000000200780b */ /* 0x000fe20003f04200 */
[----:B------:R-:W-:-:S04]  /*1f70*/  DEPBAR.LE SB5, 0x1 ;  /* 0x0000d0400000791a */ /* 0x000fc80000000000 */
[----:B------:R-:W-:-:S04]  /*1f80*/  FMUL R3, R4, 3 ;  /* 0x4040000004037820 */ /* 0x000fc80000400000 */
[----:B------:R-:W-:-:S04]  /*1f90*/  FFMA R3, R12, 3, -R3 ;  /* 0x404000000c037823 */ /* 0x000fc80000000803 */
[----:B------:R-:W-:Y:S05]  /*1fa0*/  @P0 BRA P1, `(.L_x_80) ;  /* 0x0000000000100947 */ /* 0x000fea0000800000 */
[----:B------:R-:W-:Y:S01]  /*1fb0*/  MOV R18, 0xcd291000 ;  /* 0xcd29100000127802 */ /* 0x000fe20000000f00 */
[----:B------:R-:W-:Y:S01]  /*1fc0*/  IMAD.MOV.U32 R19, RZ, RZ, 0x3f6871e6 ;  /* 0x3f6871e6ff137424 */ /* 0x000fe200078e00ff */
[----:B------:R-:W-:-:S07]  /*1fd0*/  MOV R6, 0x1ff0 ;  /* 0x00001ff000067802 */ /* 0x000fce0000000f00 */
[----:B-1---5:R-:W-:Y:S05]  /*1fe0*/  CALL.REL.NOINC `($__internal_3_$__cuda_sm20_div_rn_f64_full) ;  /* 0x0000000000c07944 */ /* 0x022fea0003c00000 */
.L_x_80:
[----:B------:R-:W0:Y:S01]  /*1ff0*/  LDCU UR6, c[0x0][0x380] ;  /* 0x00007000ff0677ac */ /* 0x000e220008000800 */
[----:B------:R-:W-:Y:S01]  /*2000*/  MOV R5, 0xc2000000 ;  /* 0xc200000000057802 */ /* 0x000fe20000000f00 */
[----:B------:R-:W-:-:S03]  /*2010*/  UMOV UR7, URZ ;  /* 0x000000ff00077c82 */ /* 0x000fc60008000000 */
[----:B0-----:R-:W5:Y:S01]  /*2020*/  TEX.LL RZ, R12, R12, R5, UR6, 3D, 0x1 ;  /* 0x48ff06050c0c7f60 */ /* 0x001f6200089e01ff */
[----:B------:R-:W0:Y:S01]  /*2030*/  F2F.F32.F64 R2, R8 ;  /* 0x0000000800027310 */ /* 0x000e220000301000 */
[----:B------:R-:W-:-:S04]  /*2040*/  DEPBAR.LE SB5, 0x1 ;  /* 0x0000d0400000791a */ /* 0x000fc80000000000 */
[----:B------:R-:W-:Y:S01]  /*2050*/  FADD R0, R3, R0 ;  /* 0x0000000003007221 */ /* 0x000fe20000000000 */
[----:B0-----:R-:W-:-:S04]  /*2060*/  FADD R3, -R2, 1 ;  /* 0x3f80000002037421 */ /* 0x001fc80000000100 */
[----:B------:R-:W-:-:S04]  /*2070*/  FMUL R3, R0, R3 ;  /* 0x0000000300037220 */ /* 0x000fc80000400000 */
[----:B-----5:R-:W-:Y:S01]  /*2080*/  FFMA R2, R2, R12, R3 ;  /* 0x0000000c02027223 */ /* 0x020fe20000000003 */
[----:B------:R-:W-:Y:S06]  /*2090*/  BRA `(.L_x_70) ;  /* 0x00000000004c7947 */ /* 0x000fec0003800000 */
.L_x_79:
[----:B------:R-:W0:Y:S01]  /*20a0*/  FRND.FLOOR R2, R4 ;  /* 0x0000000400027307 */ /* 0x000e220000205000 */
[----:B------:R-:W2:Y:S01]  /*20b0*/  LDCU UR6, c[0x0][0x380] ;  /* 0x00007000ff0677ac */ /* 0x000ea20008000800 */
[----:B------:R-:W-:Y:S01]  /*20c0*/  MOV R7, 0xc2000000 ;  /* 0xc200000000077802 */ /* 0x000fe20000000f00 */
[----:B------:R-:W-:-:S05]  /*20d0*/  UMOV UR7, URZ ;  /* 0x000000ff00077c82 */ /* 0x000fca0008000000 */
[----:B------:R-:W3:Y:S01]  /*20e0*/  F2F.F32.F64 R13, R26 ;  /* 0x0000001a000d7310 */ /* 0x000ee20000301000 */
[----:B0-----:R-:W-:-:S07]  /*20f0*/  FADD R0, R2, 1 ;  /* 0x3f80000002007421 */ /* 0x001fce0000000000 */
[----:B------:R-:W0:Y:S01]  /*2100*/  F2F.F32.F64 R14, R14 ;  /* 0x0000000e000e7310 */ /* 0x000e220000301000 */
[C---:B------:R-:W-:Y:S01]  /*2110*/  FFMA R12, R9.reuse, 41, R2 ;  /* 0x42240000090c7823 */ /* 0x040fe20000000002 */
[----:B------:R-:W-:-:S03]  /*2120*/  FFMA R0, R9, 41, R0 ;  /* 0x4224000009007823 */ /* 0x000fc60000000000 */
[----:B------:R-:W-:Y:S01]  /*2130*/  FADD R12, R12, 0.5 ;  /* 0x3f0000000c0c7421 */ /* 0x000fe20000000000 */
[----:B---3--:R-:W-:Y:S01]  /*2140*/  MOV R9, R13 ;  /* 0x0000000d00097202 */ /* 0x008fe20000000f00 */
[----:B------:R-:W-:Y:S01]  /*2150*/  FADD R8, R0, 0.5 ;  /* 0x3f00000000087421 */ /* 0x000fe20000000000 */
[----:B0-----:R-:W-:-:S04]  /*2160*/  IMAD.MOV.U32 R10, RZ, RZ, R14 ;  /* 0x000000ffff0a7224 */ /* 0x001fc800078e000e */
[----:B--2---:R-:W5:Y:S01]  /*2170*/  TEX.LL RZ, R5, R8, R7, UR6, 3D, 0x1 ;  /* 0x48ff060708057f60 */ /* 0x004f6200089e01ff */
[----:B------:R-:W5:Y:S01]  /*2180*/  TEX.LL RZ, R12, R12, R7, UR6, 3D, 0x1 ;  /* 0x48ff06070c0c7f60 */ /* 0x000f6200089e01ff */
[----:B------:R-:W-:-:S04]  /*2190*/  FADD R4, R4, -R2 ;  /* 0x8000000204047221 */ /* 0x000fc80000000000 */
[C---:B------:R-:W-:Y:S01]  /*21a0*/  FADD R3, -R4.reuse, 1 ;  /* 0x3f80000004037421 */ /* 0x040fe20000000100 */
[----:B-----5:R-:W-:-:S04]  /*21b0*/  FMUL R5, R4, R5 ;  /* 0x0000000504057220 */ /* 0x020fc80000400000 */
[----:B------:R-:W-:-:S07]  /*21c0*/  FFMA R2, R12, R3, R5 ;  /* 0x000000030c027223 */ /* 0x000fce0000000005 */
.L_x_70:
[----:B0----5:R-:W0:Y:S01]  /*21d0*/  F2F.F64.F32 R2, R2 ;  /* 0x0000000200027310 */ /* 0x021e220000201800 */
[----:B-1----:R-:W-:Y:S01]  /*21e0*/  MOV R4, UR18 ;  /* 0x0000001200047c02 */ /* 0x002fe20008000f00 */
[----:B------:R-:W-:Y:S01]  /*21f0*/  UIADD3 UR18, UP0, UPT, UR18, 0x8, URZ ;  /* 0x0000000812127890 */ /* 0x000fe2000ff1e0ff */
[----:B------:R-:W-:Y:S01]  /*2200*/  MOV R5, UR19 ;  /* 0x0000001300057c02 */ /* 0x000fe20008000f00 */
[----:B------:R-:W-:Y:S02]  /*2210*/  UIADD3 UR4, UPT, UPT, UR4, 0x1, URZ ;  /* 0x0000000104047890 */ /* 0x000fe4000fffe0ff */
[----:B------:R-:W-:Y:S02]  /*2220*/  UIADD3.X UR19, UPT, UPT, URZ, UR19, URZ, UP0, !UPT ;  /* 0x00000013ff137290 */ /* 0x000fe400087fe4ff */
[----:B------:R-:W-:Y:S02]  /*2230*/  UISETP.NE.AND UP0, UPT, UR4, 0x10000, UPT ;  /* 0x000100000400788c */ /* 0x000fe4000bf05270 */
[----:B------:R-:W-:-:S02]  /*2240*/  UIADD3 UR16, UP1, UPT, UR16, 0x8, URZ ;  /* 0x0000000810107890 */ /* 0x000fc4000ff3e0ff */
[----:B------:R-:W-:Y:S02]  /*2250*/  UIADD3 UR14, UP2, UPT, UR14, 0x8, URZ ;  /* 0x000000080e0e7890 */ /* 0x000fe4000ff5e0ff */
[----:B------:R-:W-:Y:S01]  /*2260*/  UIADD3 UR12, UP3, UPT, UR12, 0x8, URZ ;  /* 0x000000080c0c7890 */ /* 0x000fe2000ff7e0ff */
[----:B0-----:R0:W-:Y:S01]  /*2270*/  STG.E.64 desc[UR8][R4.64], R2 ;  /* 0x0000000204007986 */ /* 0x0011e2000c101b08 */
[----:B------:R-:W-:Y:S02]  /*2280*/  UIADD3 UR10, UP4, UPT, UR10, 0x8, URZ ;  /* 0x000000080a0a7890 */ /* 0x000fe4000ff9e0ff */
[----:B------:R-:W-:Y:S02]  /*2290*/  UIADD3.X UR17, UPT, UPT, URZ, UR17, URZ, UP1, !UPT ;  /* 0x00000011ff117290 */ /* 0x000fe40008ffe4ff */
[----:B------:R-:W-:Y:S02]  /*22a0*/  UIADD3.X UR15, UPT, UPT, URZ, UR15, URZ, UP2, !UPT ;  /* 0x0000000fff0f7290 */ /* 0x000fe400097fe4ff */
[----:B------:R-:W-:-:S02]  /*22b0*/  UIADD3.X UR13, UPT, UPT, URZ, UR13, URZ, UP3, !UPT ;  /* 0x0000000dff0d7290 */ /* 0x000fc40009ffe4ff */
[----:B------:R-:W-:Y:S01]  /*22c0*/  UIADD3.X UR11, UPT, UPT, URZ, UR11, URZ, UP4, !UPT ;  /* 0x0000000bff0b7290 */ /* 0x000fe2000a7fe4ff */
[----:B------:R-:W-:Y:S11]  /*22d0*/  BRA.U UP0, `(.L_x_81) ;  /* 0xffffffdd00687547 */ /* 0x000ff6000b83ffff */
[----:B------:R-:W-:Y:S05]  /*22e0*/  EXIT ;  /* 0x000000000000794d */ /* 0x000fea0003800000 */
        .weak           $__internal_3_$__cuda_sm20_div_rn_f64_full
        .type           $__internal_3_$__cuda_sm20_div_rn_f64_full,@function
        .size           $__internal_3_$__cuda_sm20_div_rn_f64_full,(.L_x_148 - $__internal_3_$__cuda_sm20_div_rn_f64_full)
$__internal_3_$__cuda_sm20_div_rn_f64_full:
[C---:B------:R-:W-:Y:S01]  /*22f0*/  FSETP.GEU.AND P0, PT, |R19|.reuse, 1.469367938527859385e-39, PT ;  /* 0x001000001300780b */ /* 0x040fe20003f0e200 */
[----:B------:R-:W-:Y:S01]  /*2300*/  IMAD.MOV.U32 R10, RZ, RZ, 0x1 ;  /* 0x00000001ff0a7424 */ /* 0x000fe200078e00ff */
[C---:B------:R-:W-:Y:S02]  /*2310*/  LOP3.LUT R20, R19.reuse, 0x800fffff, RZ, 0xc0, !PT ;  /* 0x800fffff13147812 */ /* 0x040fe400078ec0ff */
[----:B------:R-:W-:Y:S02]  /*2320*/  LOP3.LUT R12, R19, 0x7ff00000, RZ, 0xc0, !PT ;  /* 0x7ff00000130c7812 */ /* 0x000fe400078ec0ff */
[----:B------:R-:W-:Y:S02]  /*2330*/  LOP3.LUT R21, R20, 0x3ff00000, RZ, 0xfc, !PT ;  /* 0x3ff0000014157812 */ /* 0x000fe400078efcff */
[----:B------:R-:W-:Y:S02]  /*2340*/  MOV R20, R18 ;  /* 0x0000001200147202 */ /* 0x000fe40000000f00 */
[----:B------:R-:W-:-:S02]  /*2350*/  LOP3.LUT R7, R17, 0x7ff00000, RZ, 0xc0, !PT ;  /* 0x7ff0000011077812 */ /* 0x000fc400078ec0ff */
[----:B------:R-:W-:Y:S01]  /*2360*/  MOV R5, 0x1ca00000 ;  /* 0x1ca0000000057802 */ /* 0x000fe20000000f00 */
[----:B------:R-:W-:Y:S01]  /*2370*/  @!P0 DMUL R20, R18, 8.98846567431157953865e+307 ;  /* 0x7fe0000012148828 */ /* 0x000fe20000000000 */
[----:B------:R-:W-:-:S05]  /*2380*/  ISETP.GE.U32.AND P3, PT, R7, R12, PT ;  /* 0x0000000c0700720c */ /* 0x000fca0003f66070 */
[----:B------:R-:W0:Y:S02]  /*2390*/  MUFU.RCP64H R11, R21 ;  /* 0x00000015000b7308 */ /* 0x000e240000001800 */
[----:B0-----:R-:W-:-:S08]  /*23a0*/  DFMA R8, R10, -R20, 1 ;  /* 0x3ff000000a08742b */ /* 0x001fd00000000814 */
[----:B------:R-:W-:-:S08]  /*23b0*/  DFMA R8, R8, R8, R8 ;  /* 0x000000080808722b */ /* 0x000fd00000000008 */
[----:B------:R-:W-:Y:S01]  /*23c0*/  DFMA R8, R10, R8, R10 ;  /* 0x000000080a08722b */ /* 0x000fe2000000000a */
[----:B------:R-:W-:Y:S02]  /*23d0*/  SEL R11, R5, 0x63400000, !P3 ;  /* 0x63400000050b7807 */ /* 0x000fe40005800000 */
[----:B------:R-:W-:Y:S02]  /*23e0*/  FSETP.GEU.AND P3, PT, |R17|, 1.469367938527859385e-39, PT ;  /* 0x001000001100780b */ /* 0x000fe40003f6e200 */
[----:B------:R-:W-:-:S03]  /*23f0*/  LOP3.LUT R11, R11, 0x800fffff, R17, 0xf8, !PT ;  /* 0x800fffff0b0b7812 */ /* 0x000fc600078ef811 */
[----:B------:R-:W-:Y:S01]  /*2400*/  DFMA R22, R8, -R20, 1 ;  /* 0x3ff000000816742b */ /* 0x000fe20000000814 */
[----:B------:R-:W-:-:S07]  /*2410*/  MOV R10, R16 ;  /* 0x00000010000a7202 */ /* 0x000fce0000000f00 */
[----:B------:R-:W-:Y:S01]  /*2420*/  DFMA R8, R8, R22, R8 ;  /* 0x000000160808722b */ /* 0x000fe20000000008 */
[----:B------:R-:W-:Y:S10]  /*2430*/  @P3 BRA `(.L_x_82) ;  /* 0x0000000000203947 */ /* 0x000ff40003800000 */
[----:B------:R-:W-:-:S04]  /*2440*/  LOP3.LUT R22, R19, 0x7ff00000, RZ, 0xc0, !PT ;  /* 0x7ff0000013167812 */ /* 0x000fc800078ec0ff */
[----:B------:R-:W-:Y:S02]  /*2450*/  ISETP.GE.U32.AND P3, PT, R7, R22, PT ;  /* 0x000000160700720c */ /* 0x000fe40003f66070 */
[----:B------:R-:W-:Y:S02]  /*2460*/  MOV R22, RZ ;  /* 0x000000ff00167202 */ /* 0x000fe40000000f00 */
[----:B------:R-:W-:-:S04]  /*2470*/  SEL R7, R5, 0x63400000, !P3 ;  /* 0x6340000005077807 */ /* 0x000fc80005800000 */
[----:B------:R-:W-:-:S04]  /*2480*/  LOP3.LUT R7, R7, 0x80000000, R17, 0xf8, !PT ;  /* 0x8000000007077812 */ /* 0x000fc800078ef811 */
[----:B------:R-:W-:-:S06]  /*2490*/  LOP3.LUT R23, R7, 0x100000, RZ, 0xfc, !PT ;  /* 0x0010000007177812 */ /* 0x000fcc00078efcff */
[----:B------:R-:W-:-:S10]  /*24a0*/  DFMA R10, R10, 2, -R22 ;  /* 0x400000000a0a782b */ /* 0x000fd40000000816 */
[----:B------:R-:W-:-:S07]  /*24b0*/  LOP3.LUT R7, R11, 0x7ff00000, RZ, 0xc0, !PT ;  /* 0x7ff000000b077812 */ /* 0x000fce00078ec0ff */
.L_x_82:
[----:B------:R-:W-:Y:S01]  /*24c0*/  VIADD R24, R7, 0xffffffff ;  /* 0xffffffff07187836 */ /* 0x000fe20000000000 */
[----:B------:R-:W-:Y:S01]  /*24d0*/  @!P0 LOP3.LUT R12, R21, 0x7ff00000, RZ, 0xc0, !PT ;  /* 0x7ff00000150c8812 */ /* 0x000fe200078ec0ff */
[----:B------:R-:W-:-:S03]  /*24e0*/  DMUL R22, R8, R10 ;  /* 0x0000000a08167228 */ /* 0x000fc60000000000 */
[----:B------:R-:W-:Y:S02]  /*24f0*/  ISETP.GT.U32.AND P0, PT, R24, 0x7feffffe, PT ;  /* 0x7feffffe1800780c */ /* 0x000fe40003f04070 */
[----:B------:R-:W-:-:S03]  /*2500*/  IADD3 R24, PT, PT, R12, -0x1, RZ ;  /* 0xffffffff0c187810 */ /* 0x000fc60007ffe0ff */
[----:B------:R-:W-:Y:S01]  /*2510*/  DFMA R30, R22, -R20, R10 ;  /* 0x80000014161e722b */ /* 0x000fe2000000000a */
[----:B------:R-:W-:-:S07]  /*2520*/  ISETP.GT.U32.OR P0, PT, R24, 0x7feffffe, P0 ;  /* 0x7feffffe1800780c */ /* 0x000fce0000704470 */
[----:B------:R-:W-:-:S06]  /*2530*/  DFMA R22, R8, R30, R22 ;  /* 0x0000001e0816722b */ /* 0x000fcc0000000016 */
[----:B------:R-:W-:Y:S05]  /*2540*/  @P0 BRA `(.L_x_83) ;  /* 0x0000000000700947 */ /* 0x000fea0003800000 */
[----:B------:R-:W-:Y:S02]  /*2550*/  LOP3.LUT R16, R17, 0x7ff00000, RZ, 0xc0, !PT ;  /* 0x7ff0000011107812 */ /* 0x000fe400078ec0ff */
[----:B------:R-:W-:-:S04]  /*2560*/  LOP3.LUT R7, R19, 0x7ff00000, RZ, 0xc0, !PT ;  /* 0x7ff0000013077812 */ /* 0x000fc800078ec0ff */
[CC--:B------:R-:W-:Y:S02]  /*2570*/  VIADDMNMX R8, R16.reuse, -R7.reuse, 0xb9600000, !PT ;  /* 0xb960000010087446 */ /* 0x0c0fe40007800907 */
[----:B------:R-:W-:Y:S01]  /*2580*/  ISETP.GE.U32.AND P0, PT, R16, R7, PT ;  /* 0x000000071000720c */ /* 0x000fe20003f06070 */
[----:B------:R-:W-:Y:S01]  /*2590*/  IMAD.MOV.U32 R16, RZ, RZ, RZ ;  /* 0x000000ffff107224 */ /* 0x000fe200078e00ff */
[----:B------:R-:W-:Y:S02]  /*25a0*/  VIMNMX R8, PT, PT, R8, 0x46a00000, PT ;  /* 0x46a0000008087848 */ /* 0x000fe40003fe0100 */
[----:B------:R-:W-:-:S04]  /*25b0*/  SEL R5, R5, 0x63400000, !P0 ;  /* 0x6340000005057807 */ /* 0x000fc80004000000 */
[----:B------:R-:W-:-:S04]  /*25c0*/  IADD3 R5, PT, PT, -R5, R8, RZ ;  /* 0x0000000805057210 */ /* 0x000fc80007ffe1ff */
[----:B------:R-:W-:-:S06]  /*25d0*/  IADD3 R17, PT, PT, R5, 0x7fe00000, RZ ;  /* 0x7fe0000005117810 */ /* 0x000fcc0007ffe0ff */
[----:B------:R-:W-:-:S10]  /*25e0*/  DMUL R8, R22, R16 ;  /* 0x0000001016087228 */ /* 0x000fd40000000000 */
[----:B------:R-:W-:-:S13]  /*25f0*/  FSETP.GTU.AND P0, PT, |R9|, 1.469367938527859385e-39, PT ;  /* 0x001000000900780b */ /* 0x000fda0003f0c200 */
[----:B------:R-:W-:Y:S05]  /*2600*/  @P0 BRA `(.L_x_84) ;  /* 0x0000000000940947 */ /* 0x000fea0003800000 */
[----:B------:R-:W-:Y:S01]  /*2610*/  DFMA R10, R22, -R20, R10 ;  /* 0x80000014160a722b */ /* 0x000fe2000000000a */
[----:B------:R-:W-:-:S09]  /*2620*/  MOV R16, RZ ;  /* 0x000000ff00107202 */ /* 0x000fd20000000f00 */
[C---:B------:R-:W-:Y:S02]  /*2630*/  FSETP.NEU.AND P0, PT, R11.reuse, RZ, PT ;  /* 0x000000ff0b00720b */ /* 0x040fe40003f0d000 */
[----:B------:R-:W-:-:S04]  /*2640*/  LOP3.LUT R18, R11, 0x80000000, R19, 0x48, !PT ;  /* 0x800000000b127812 */ /* 0x000fc800078e4813 */
[----:B------:R-:W-:-:S07]  /*2650*/  LOP3.LUT R17, R18, R17, RZ, 0xfc, !PT ;  /* 0x0000001112117212 */ /* 0x000fce00078efcff */
[----:B------:R-:W-:Y:S05]  /*2660*/  @!P0 BRA `(.L_x_84) ;  /* 0x00000000007c8947 */ /* 0x000fea0003800000 */
[C---:B------:R-:W-:Y:S02]  /*2670*/  IADD3 R11, PT, PT, -R5.reuse, RZ, RZ ;  /* 0x000000ff050b7210 */ /* 0x040fe40007ffe1ff */
[----:B------:R-:W-:Y:S02]  /*2680*/  MOV R10, RZ ;  /* 0x000000ff000a7202 */ /* 0x000fe40000000f00 */
[----:B------:R-:W-:-:S04]  /*2690*/  IADD3 R5, PT, PT, -R5, -0x43300000, RZ ;  /* 0xbcd0000005057810 */ /* 0x000fc80007ffe1ff */
[----:B------:R-:W-:Y:S02]  /*26a0*/  DFMA R10, R8, -R10, R22 ;  /* 0x8000000a080a722b */ /* 0x000fe40000000016 */
[----:B------:R-:W-:-:S08]  /*26b0*/  DMUL.RP R22, R22, R16 ;  /* 0x0000001016167228 */ /* 0x000fd00000008000 */
[----:B------:R-:W-:Y:S02]  /*26c0*/  FSETP.NEU.AND P0, PT, |R11|, R5, PT ;  /* 0x000000050b00720b */ /* 0x000fe40003f0d200 */
[----:B------:R-:W-:Y:S02]  /*26d0*/  LOP3.LUT R5, R23, R18, RZ, 0x3c, !PT ;  /* 0x0000001217057212 */ /* 0x000fe400078e3cff */
[----:B------:R-:W-:Y:S02]  /*26e0*/  FSEL R8, R22, R8, !P0 ;  /* 0x0000000816087208 */ /* 0x000fe40004000000 */
[----:B------:R-:W-:Y:S01]  /*26f0*/  FSEL R9, R5, R9, !P0 ;  /* 0x0000000905097208 */ /* 0x000fe20004000000 */
[----:B------:R-:W-:Y:S06]  /*2700*/  BRA `(.L_x_84) ;  /* 0x0000000000547947 */ /* 0x000fec0003800000 */
.L_x_83:
        /* <DEDUP_REMOVED lines=11> */
[----:B------:R-:W-:Y:S02]  /*27c0*/  @P0 LOP3.LUT R5, R9, 0x7ff00000, RZ, 0xfc, !PT ;  /* 0x7ff0000009050812 */ /* 0x000fe400078efcff */
[----:B------:R-:W-:Y:S02]  /*27d0*/  @!P0 MOV R8, RZ ;  /* 0x000000ff00088202 */ /* 0x000fe40000000f00 */
[----:B------:R-:W-:Y:S01]  /*27e0*/  @P0 MOV R8, RZ ;  /* 0x000000ff00080202 */ /* 0x000fe20000000f00 */
[----:B------:R-:W-:Y:S01]  /*27f0*/  @P0 IMAD.MOV.U32 R9, RZ, RZ, R5 ;  /* 0x000000ffff090224 */ /* 0x000fe200078e0005 */
[----:B------:R-:W-:Y:S06]  /*2800*/  BRA `(.L_x_84) ;  /* 0x0000000000147947 */ /* 0x000fec0003800000 */
.L_x_86:
[----:B------:R-:W-:Y:S02]  /*2810*/  LOP3.LUT R9, R19, 0x80000, RZ, 0xfc, !PT ;  /* 0x0008000013097812 */ /* 0x000fe400078efcff */
[----:B------:R-:W-:Y:S01]  /*2820*/  MOV R8, R18 ;  /* 0x0000001200087202 */ /* 0x000fe20000000f00 */
[----:B------:R-:W-:Y:S06]  /*2830*/  BRA `(.L_x_84) ;  /* 0x0000000000087947 */ /* 0x000fec0003800000 */
.L_x_85:
[----:B------:R-:W-:Y:S02]  /*2840*/  LOP3.LUT R9, R17, 0x80000, RZ, 0xfc, !PT ;  /* 0x0008000011097812 */ /* 0x000fe400078efcff */
[----:B------:R-:W-:-:S07]  /*2850*/  MOV R8, R16 ;  /* 0x0000001000087202 */ /* 0x000fce0000000f00 */
.L_x_84:
[----:B------:R-:W-:-:S04]  /*2860*/  MOV R7, 0x0 ;  /* 0x0000000000077802 */ /* 0x000fc80000000f00 */
[----:B------:R-:W-:Y:S05]  /*2870*/  RET.REL.NODEC R6 `(_Z21cooling_function_testyPdS_S_S_S_) ;  /* 0xffffffd406e07950 */ /* 0x000fea0003c3ffff */
.L_x_87:
        /* <DEDUP_REMOVED lines=16> */
.L_x_148:


//--------------------- .text._Z23cooling_function_marcelyfPdS_S_ --------------------------
	.section	.text._Z23cooling_function_marcelyfPdS_S_,"ax",@progbits
	.align	128
        .global         _Z23cooling_function_marcelyfPdS_S_
        .type           _Z23cooling_function_marcelyfPdS_S_,@function
        .size           _Z23cooling_function_marcelyfPdS_S_,(.L_x_150 - _Z23cooling_function_marcelyfPdS_S_)
        .other          _Z23cooling_function_marcelyfPdS_S_,@"STO_CUDA_ENTRY STV_DEFAULT"
_Z23cooling_function_marcelyfPdS_S_:
.text._Z23cooling_function_marcelyfPdS_S_:
[----:B------:R-:W-:Y:S08]  /*0000*/  LDC R1, c[0x0][0x37c] ;  /* 0x0000df00ff017b82 */ /* 0x000ff00000000800 */
[----:B------:R-:W0:Y:S01]  /*0010*/  LDC R11, c[0x0][0x388] ;  /* 0x0000e200ff0b7b82 */ /* 0x000e220000000800 */
[----:B------:R-:W-:Y:S01]  /*0020*/  HFMA2 R3, -RZ, RZ, 1.5048828125, 33.21875 ;  /* 0x3e055027ff037431 */ /* 0x000fe200000001ff */
[----:B------:R-:W1:Y:S01]  /*0030*/  MUFU.RCP64H R5, 9 ;  /* 0x4022000000057908 */ /* 0x000e620000001800 */
[----:B------:R-:W-:Y:S01]  /*0040*/  MOV R8, 0x0 ;  /* 0x0000000000087802 */ /* 0x000fe20000000f00 */
[----:B------:R-:W-:Y:S01]  /*0050*/  IMAD.MOV.U32 R9, RZ, RZ, 0x40220000 ;  /* 0x40220000ff097424 */ /* 0x000fe200078e00ff */
[----:B0-----:R-:W-:-:S13]  /*0060*/  FSETP.GEU.AND P0, PT, R11, 1.175494350822287508e-38, PT ;  /* 0x008000000b00780b */ /* 0x001fda0003f0e000 */
[----:B------:R-:W-:-:S05]  /*0070*/  @!P0 FMUL R11, R11, 8388608 ;  /* 0x4b0000000b0b8820 */ /* 0x000fca0000400000 */
[----:B------:R-:W-:-:S04]  /*0080*/  IADD3 R0, PT, PT, R11, -0x3f2aaaab, RZ ;  /* 0xc0d555550b007810 */ /* 0x000fc80007ffe0ff */
[----:B------:R-:W-:-:S05]  /*0090*/  LOP3.LUT R2, R0, 0xff800000, RZ, 0xc0, !PT ;  /* 0xff80000000027812 */ /* 0x000fca00078ec0ff */
[----:B------:R-:W-:-:S04]  /*00a0*/  IMAD.IADD R0, R11, 0x1, -R2 ;  /* 0x000000010b007824 */ /* 0x000fc800078e0a02 */
[----:B------:R-:W-:Y:S01]  /*00b0*/  FADD R4, R0, -1 ;  /* 0xbf80000000047421 */ /* 0x000fe20000000000 */
[----:B------:R-:W-:Y:S02]  /*00c0*/  FSEL R0, RZ, -23, P0 ;  /* 0xc1b80000ff007808 */ /* 0x000fe40000000000 */
[----:B------:R-:W-:Y:S01]  /*00d0*/  ISETP.GT.U32.AND P0, PT, R11, 0x7f7fffff, PT ;  /* 0x7f7fffff0b00780c */ /* 0x000fe20003f04070 */
[----:B------:R-:W-:-:S04]  /*00e0*/  FFMA R3, R4, -R3, 0.14084610342979431152 ;  /* 0x3e1039f604037423 */ /* 0x000fc80000000803 */
[----:B------:R-:W-:-:S04]  /*00f0*/  FFMA R3, R4, R3, -0.12148627638816833496 ;  /* 0xbdf8cdcc04037423 */ /* 0x000fc80000000003 */
[----:B------:R-:W-:-:S04]  /*0100*/  FFMA R3, R4, R3, 0.13980610668659210205 ;  /* 0x3e0f295504037423 */ /* 0x000fc80000000003 */
[----:B------:R-:W-:-:S04]  /*0110*/  FFMA R3, R4, R3, -0.16684235632419586182 ;  /* 0xbe2ad8b904037423 */ /* 0x000fc80000000003 */
[----:B------:R-:W-:-:S04]  /*0120*/  FFMA R3, R4, R3, 0.20012299716472625732 ;  /* 0x3e4ced0b04037423 */ /* 0x000fc80000000003 */
[----:B------:R-:W-:-:S04]  /*0130*/  FFMA R3, R4, R3, -0.24999669194221496582 ;  /* 0xbe7fff2204037423 */ /* 0x000fc80000000003 */
[----:B------:R-:W-:-:S04]  /*0140*/  FFMA R3, R4, R3, 0.33333182334899902344 ;  /* 0x3eaaaa7804037423 */ /* 0x000fc80000000003 */
[C---:B------:R-:W-:Y:S01]  /*0150*/  FFMA R7, R4.reuse, R3, -0.5 ;  /* 0xbf00000004077423 */ /* 0x040fe20000000003 */
[----:B------:R-:W-:Y:S01]  /*0160*/  I2FP.F32.S32 R3, R2 ;  /* 0x0000000200037245 */ /* 0x000fe20000201400 */
[----:B------:R-:W-:Y:S02]  /*0170*/  IMAD.MOV.U32 R2, RZ, RZ, 0x7f800000 ;  /* 0x7f800000ff027424 */ /* 0x000fe400078e00ff */
[C---:B------:R-:W-:Y:S02]  /*0180*/  FMUL R7, R4.reuse, R7 ;  /* 0x0000000704077220 */ /* 0x040fe40000400000 */
[----:B------:R-:W-:Y:S02]  /*0190*/  FFMA R0, R3, 1.1920928955078125e-07, R0 ;  /* 0x3400000003007823 */ /* 0x000fe40000000000 */
[----:B------:R-:W-:Y:S01]  /*01a0*/  FFMA R7, R4, R7, R4 ;  /* 0x0000000704077223 */ /* 0x000fe20000000004 */
[----:B------:R-:W-:-:S03]  /*01b0*/  HFMA2 R4, -RZ, RZ, 0, 5.9604644775390625e-08 ;  /* 0x00000001ff047431 */ /* 0x000fc600000001ff */
[----:B------:R-:W-:Y:S01]  /*01c0*/  FFMA R0, R0, 0.69314718246459960938, R7 ;  /* 0x3f31721800007823 */ /* 0x000fe20000000007 */
[C---:B------:R-:W-:Y:S01]  /*01d0*/  @P0 FFMA R0, R11.reuse, R2, +INF ;  /* 0x7f8000000b000423 */ /* 0x040fe20000000002 */
[----:B------:R-:W-:Y:S01]  /*01e0*/  FSETP.NEU.AND P0, PT, R11, RZ, PT ;  /* 0x000000ff0b00720b */ /* 0x000fe20003f0d000 */
[----:B-1----:R-:W-:Y:S02]  /*01f0*/  DFMA R2, R4, -R8, 1 ;  /* 0x3ff000000402742b */ /* 0x002fe40000000808 */
[----:B------:R-:W-:-:S05]  /*0200*/  FMUL R0, R0, 0.43429449200630187988 ;  /* 0x3ede5bd900007820 */ /* 0x000fca0000400000 */
[----:B------:R-:W-:Y:S01]  /*0210*/  FSEL R0, R0, -INF , P0 ;  /* 0xff80000000007808 */ /* 0x000fe20000000000 */
[----:B------:R-:W-:-:S03]  /*0220*/  DFMA R6, R2, R2, R2 ;  /* 0x000000020206722b */ /* 0x000fc60000000002 */
[----:B------:R-:W0:Y:S05]  /*0230*/  F2F.F64.F32 R2, R0 ;  /* 0x0000000000027310 */ /* 0x000e2a0000201800 */
[----:B------:R-:W-:-:S08]  /*0240*/  DFMA R6, R4, R6, R4 ;  /* 0x000000060406722b */ /* 0x000fd00000000004 */
[----:B------:R-:W-:Y:S02]  /*0250*/  DFMA R4, R6, -R8, 1 ;  /* 0x3ff000000604742b */ /* 0x000fe40000000808 */
[----:B0-----:R-:W-:-:S06]  /*0260*/  DADD R2, R2, -3 ;  /* 0xc008000002027429 */ /* 0x001fcc0000000000 */
[----:B------:R-:W-:Y:S02]  /*0270*/  DFMA R4, R6, R4, R6 ;  /* 0x000000040604722b */ /* 0x000fe40000000006 */
        /* <DEDUP_REMOVED lines=12> */
[----:B------:R-:W-:Y:S05]  /*0340*/  CALL.REL.NOINC `($__internal_4_$__cuda_sm20_div_rn_f64_full) ;  /* 0x0000003000c07944 */ /* 0x000fea0003c00000 */
.L_x_88:
[----:B------:R-:W0:Y:S01]  /*0350*/  LDCU UR4, c[0x0][0x388] ;  /* 0x00007100ff0477ac */ /* 0x000e220008000800 */
[----:B------:R-:W-:Y:S01]  /*0360*/  DADD R30, R30, 0.5 ;  /* 0x3fe000001e1e7429 */ /* 0x000fe20000000000 */
[----:B------:R-:W-:Y:S01]  /*0370*/  IMAD.MOV.U32 R11, RZ, RZ, RZ ;  /* 0x000000ffff0b7224 */ /* 0x000fe200078e00ff */
[----:B------:R-:W-:Y:S01]  /*0380*/  UMOV UR5, 0x3ae9bbd2 ;  /* 0x3ae9bbd200057882 */ /* 0x000fe20000000000 */
[----:B------:R-:W1:Y:S07]  /*0390*/  LDCU.64 UR8, c[0x0][0x358] ;  /* 0x00006b00ff0877ac */ /* 0x000e6e0008000a00 */
[----:B------:R-:W-:-:S02]  /*03a0*/  FSEL R2, R30, RZ, P1 ;  /* 0x000000ff1e027208 */ /* 0x000fc40000800000 */
[----:B------:R-:W-:-:S04]  /*03b0*/  FSEL R3, R31, 1.75, P1 ;  /* 0x3fe000001f037808 */ /* 0x000fc80000800000 */
[----:B------:R-:W-:Y:S08]  /*03c0*/  F2F.F32.F64 R10, R2 ;  /* 0x00000002000a7310 */ /* 0x000ff00000301000 */
[----:B0-----:R-:W0:Y:S01]  /*03d0*/  F2F.F64.F32 R34, UR4 ;  /* 0x0000000400227d10 */ /* 0x001e220008201800 */
[----:B------:R-:W-:Y:S02]  /*03e0*/  UMOV UR4, 0x5bc98409 ;  /* 0x5bc9840900047882 */ /* 0x000fe40000000000 */
[----:B01----:R-:W-:-:S11]  /*03f0*/  DMUL R34, R34, UR4 ;  /* 0x0000000422227c28 */ /* 0x003fd60008000000 */
.L_x_112:
[----:B0-----:R-:W0:Y:S02]  /*0400*/  LDC.64 R2, c[0x0][0x390] ;  /* 0x0000e400ff027b82 */ /* 0x001e240000000a00 */
[----:B0-----:R-:W-:-:S05]  /*0410*/  IMAD.WIDE.U32 R2, R11, 0x8, R2 ;  /* 0x000000080b027825 */ /* 0x001fca00078e0002 */
[----:B------:R-:W2:Y:S01]  /*0420*/  LDG.E.64 R20, desc[UR8][R2.64] ;  /* 0x0000000802147981 */ /* 0x000ea2000c1e1b00 */
[----:B------:R-:W0:Y:S01]  /*0430*/  MUFU.RCP64H R5, R35 ;  /* 0x0000002300057308 */ /* 0x000e220000001800 */
[----:B------:R-:W-:-:S06]  /*0440*/  MOV R4, 0x1 ;  /* 0x0000000100047802 */ /* 0x000fcc0000000f00 */
[----:B0-----:R-:W-:-:S08]  /*0450*/  DFMA R6, R4, -R34, 1 ;  /* 0x3ff000000406742b */ /* 0x001fd00000000822 */
[----:B------:R-:W-:-:S08]  /*0460*/  DFMA R6, R6, R6, R6 ;  /* 0x000000060606722b */ /* 0x000fd00000000006 */
[----:B------:R-:W-:-:S08]  /*0470*/  DFMA R6, R4, R6, R4 ;  /* 0x000000060406722b */ /* 0x000fd00000000004 */
[----:B------:R-:W-:-:S08]  /*0480*/  DFMA R4, R6, -R34, 1 ;  /* 0x3ff000000604742b */ /* 0x000fd00000000822 */
[----:B------:R-:W-:-:S08]  /*0490*/  DFMA R4, R6, R4, R6 ;  /* 0x000000040604722b */ /* 0x000fd00000000006 */
[----:B--2---:R-:W-:Y:S01]  /*04a0*/  DMUL R30, R20, R4 ;  /* 0x00000004141e7228 */ /* 0x004fe20000000000 */
[----:B------:R-:W-:-:S07]  /*04b0*/  FSETP.GEU.AND P1, PT, |R21|, 6.5827683646048100446e-37, PT ;  /* 0x036000001500780b */ /* 0x000fce0003f2e200 */
[----:B------:R-:W-:-:S08]  /*04c0*/  DFMA R6, R30, -R34, R20 ;  /* 0x800000221e06722b */ /* 0x000fd00000000014 */
[----:B------:R-:W-:-:S10]  /*04d0*/  DFMA R30, R4, R6, R30 ;  /* 0x00000006041e722b */ /* 0x000fd4000000001e */
[----:B------:R-:W-:-:S05]  /*04e0*/  FFMA R0, RZ, R35, R31 ;  /* 0x00000023ff007223 */ /* 0x000fca000000001f */
[----:B------:R-:W-:-:S13]  /*04f0*/  FSETP.GT.AND P0, PT, |R0|, 1.469367938527859385e-39, PT ;  /* 0x001000000000780b */ /* 0x000fda0003f04200 */
[----:B------:R-:W-:Y:S05]  /*0500*/  @P0 BRA P1, `(.L_x_89) ;  /* 0x0000000000100947 */ /* 0x000fea0000800000 */
[----:B------:R-:W-:Y:S01]  /*0510*/  IMAD.MOV.U32 R16, RZ, RZ, R34 ;  /* 0x000000ffff107224 */ /* 0x000fe200078e0022 */
[----:B------:R-:W-:Y:S02]  /*0520*/  MOV R23, R35 ;  /* 0x0000002300177202 */ /* 0x000fe40000000f00 */
[----:B------:R-:W-:-:S07]  /*0530*/  MOV R12, 0x550 ;  /* 0x00000550000c7802 */ /* 0x000fce0000000f00 */
[----:B------:R-:W-:Y:S05]  /*0540*/  CALL.REL.NOINC `($__internal_4_$__cuda_sm20_div_rn_f64_full) ;  /* 0x0000003000407944 */ /* 0x000fea0003c00000 */
.L_x_89:
[C---:B------:R-:W-:Y:S01]  /*0550*/  DMUL R36, R30.reuse, 1.80143985094819840000e+16 ;  /* 0x435000001e247828 */ /* 0x040fe20000000000 */
[----:B------:R-:W-:Y:S01]  /*0560*/  ISETP.GE.AND P0, PT, R31, 0x100000, PT ;  /* 0x001000001f00780c */ /* 0x000fe20003f06270 */
[----:B------:R-:W-:Y:S01]  /*0570*/  IMAD.MOV.U32 R2, RZ, RZ, 0x0 ;  /* 0x00000000ff027424 */ /* 0x000fe200078e00ff */
[----:B------:R-:W-:Y:S01]  /*0580*/  MOV R3, 0x7ff00000 ;  /* 0x7ff0000000037802 */ /* 0x000fe20000000f00 */
[----:B------:R-:W-:Y:S01]  /*0590*/  UMOV UR4, 0xe5413ae7 ;  /* 0xe5413ae700047882 */ /* 0x000fe20000000000 */
[----:B------:R-:W-:Y:S01]  /*05a0*/  UMOV UR5, 0x3c7fd5eb ;  /* 0x3c7fd5eb00057882 */ /* 0x000fe20000000000 */
[----:B------:R-:W0:Y:S01]  /*05b0*/  LDCU.64 UR10, c[0x0][0x398] ;  /* 0x00007300ff0a77ac */ /* 0x000e220008000a00 */
[----:B------:R-:W-:-:S03]  /*05c0*/  DMUL R32, R30, UR4 ;  /* 0x000000041e207c28 */ /* 0x000fc60008000000 */
[----:B------:R-:W-:Y:S01]  /*05d0*/  FSEL R4, R36, R30, !P0 ;  /* 0x0000001e24047208 */ /* 0x000fe20004000000 */
[----:B------:R-:W-:Y:S01]  /*05e0*/  UMOV UR4, URZ ;  /* 0x000000ff00047c82 */ /* 0x000fe20008000000 */
[CC--:B------:R-:W-:Y:S02]  /*05f0*/  FSEL R5, R37.reuse, R31.reuse, !P0 ;  /* 0x0000001f25057208 */ /* 0x0c0fe40004000000 */
[----:B------:R-:W-:Y:S02]  /*0600*/  SEL R7, R37, R31, !P0 ;  /* 0x0000001f25077207 */ /* 0x000fe40004000000 */
[----:B------:R-:W-:Y:S02]  /*0610*/  LOP3.LUT P1, RZ, R5, 0x7fffffff, RZ, 0xc0, !PT ;  /* 0x7fffffff05ff7812 */ /* 0x000fe4000782c0ff */
[----:B------:R-:W-:Y:S01]  /*0620*/  DFMA R2, R4, R2, +INF ;  /* 0x7ff000000402742b */ /* 0x000fe20000000002 */
[----:B------:R-:W-:Y:S02]  /*0630*/  LOP3.LUT R0, R7, 0xfffff, RZ, 0xc0, !PT ;  /* 0x000fffff07007812 */ /* 0x000fe400078ec0ff */
[----:B------:R-:W-:-:S02]  /*0640*/  SHF.R.U32.HI R4, RZ, 0x14, R7 ;  /* 0x00000014ff047819 */ /* 0x000fc40000011607 */
[----:B------:R-:W-:Y:S02]  /*0650*/  LOP3.LUT R0, R0, 0x3ff00000, RZ, 0xfc, !PT ;  /* 0x3ff0000000007812 */ /* 0x000fe400078efcff */
[C---:B------:R-:W-:Y:S01]  /*0660*/  LEA.HI R6, R7.reuse, 0xfffffbcb, RZ, 0xc ;  /* 0xfffffbcb07067811 */ /* 0x040fe200078f60ff */
[----:B------:R-:W-:Y:S01]  /*0670*/  @P0 VIADD R6, R4, 0xfffffc01 ;  /* 0xfffffc0104060836 */ /* 0x000fe20000000000 */
[----:B------:R-:W-:Y:S01]  /*0680*/  IADD3 R5, PT, PT, R7, -0x1, RZ ;  /* 0xffffffff07057810 */ /* 0x000fe20007ffe0ff */
[----:B------:R-:W-:Y:S01]  /*0690*/  IMAD R4, R11, 0x14, RZ ;  /* 0x000000140b047824 */ /* 0x000fe200078e02ff */
[----:B------:R-:W-:Y:S01]  /*06a0*/  SEL R36, R36, R30, !P0 ;  /* 0x0000001e24247207 */ /* 0x000fe20004000000 */
[----:B------:R-:W-:Y:S01]  /*06b0*/  VIADD R7, R0, 0xfff00000 ;  /* 0xfff0000000077836 */ /* 0x000fe20000000000 */
[----:B------:R-:W-:Y:S02]  /*06c0*/  FSEL R2, R2, RZ, P1 ;  /* 0x000000ff02027208 */ /* 0x000fe40000800000 */
[----:B0-----:R-:W-:-:S07]  /*06d0*/  FSEL R3, R3, -QNAN , P1 ;  /* 0xfff0000003037808 */ /* 0x001fce0000800000 */
.L_x_111:
[----:B0-----:R-:W-:Y:S01]  /*06e0*/  MOV R12, UR10 ;  /* 0x0000000a000c7c02 */ /* 0x001fe20008000f00 */
[----:B------:R-:W-:-:S06]  /*06f0*/  IMAD.U32 R13, RZ, RZ, UR11 ;  /* 0x0000000bff0d7e24 */ /* 0x000fcc000f8e00ff */
[----:B------:R-:W2:Y:S01]  /*0700*/  LDG.E.64 R12, desc[UR8][R12.64] ;  /* 0x000000080c0c7981 */ /* 0x000ea2000c1e1b00 */
[----:B------:R-:W-:Y:S01]  /*0710*/  IMAD.MOV.U32 R18, RZ, RZ, 0x0 ;  /* 0x00000000ff127424 */ /* 0x000fe200078e00ff */
[----:B------:R-:W-:Y:S01]  /*0720*/  MOV R19, 0x3fd80000 ;  /* 0x3fd8000000137802 */ /* 0x000fe20000000f00 */
[----:B--2---:R-:W-:-:S06]  /*0730*/  DMUL R8, R32, R12 ;  /* 0x0000000c20087228 */ /* 0x004fcc0000000000 */
[----:B------:R-:W0:Y:S04]  /*0740*/  MUFU.RSQ64H R15, R9 ;  /* 0x00000009000f7308 */ /* 0x000e280000001c00 */
[----:B------:R-:W-:-:S04]  /*0750*/  IADD3 R14, PT, PT, R9, -0x3500000, RZ ;  /* 0xfcb00000090e7810 */ /* 0x000fc80007ffe0ff */
[----:B------:R-:W-:Y:S02]  /*0760*/  ISETP.GE.U32.AND P0, PT, R14, 0x7ca00000, PT ;  /* 0x7ca000000e00780c */ /* 0x000fe40003f06070 */
[----:B0-----:R-:W-:-:S08]  /*0770*/  DMUL R16, R14, R14 ;  /* 0x0000000e0e107228 */ /* 0x001fd00000000000 */
[----:B------:R-:W-:-:S08]  /*0780*/  DFMA R16, R8, -R16, 1 ;  /* 0x3ff000000810742b */ /* 0x000fd00000000810 */
[----:B------:R-:W-:Y:S02]  /*0790*/  DFMA R18, R16, R18, 0.5 ;  /* 0x3fe000001012742b */ /* 0x000fe40000000012 */
[----:B------:R-:W-:-:S08]  /*07a0*/  DMUL R16, R14, R16 ;  /* 0x000000100e107228 */ /* 0x000fd00000000000 */
[----:B------:R-:W-:-:S08]  /*07b0*/  DFMA R24, R18, R16, R14 ;  /* 0x000000101218722b */ /* 0x000fd0000000000e */
[----:B------:R-:W-:Y:S02]  /*07c0*/  DMUL R18, R8, R24 ;  /* 0x0000001808127228 */ /* 0x000fe40000000000 */
[----:B------:R-:W-:Y:S01]  /*07d0*/  VIADD R23, R25, 0xfff00000 ;  /* 0xfff0000019177836 */ /* 0x000fe20000000000 */
[----:B------:R-:W-:-:S05]  /*07e0*/  MOV R22, R24 ;  /* 0x0000001800167202 */ /* 0x000fca0000000f00 */
[----:B------:R-:W-:-:S08]  /*07f0*/  DFMA R20, R18, -R18, R8 ;  /* 0x800000121214722b */ /* 0x000fd00000000008 */
[----:B------:R-:W-:Y:S01]  /*0800*/  DFMA R16, R20, R22, R18 ;  /* 0x000000161410722b */ /* 0x000fe20000000012 */
[----:B------:R-:W-:Y:S10]  /*0810*/  @!P0 BRA `(.L_x_90) ;  /* 0x0000000000108947 */ /* 0x000ff40003800000 */
[----:B------:R-:W-:-:S07]  /*0820*/  MOV R16, 0x840 ;  /* 0x0000084000107802 */ /* 0x000fce0000000f00 */
[----:B------:R-:W-:Y:S05]  /*0830*/  CALL.REL.NOINC `($__internal_5_$__cuda_sm20_dsqrt_rn_f64_mediumpath_v1) ;  /* 0x0000003000f07944 */ /* 0x000fea0003c00000 */
[----:B------:R-:W-:Y:S01]  /*0840*/  IMAD.MOV.U32 R16, RZ, RZ, R14 ;  /* 0x000000ffff107224 */ /* 0x000fe200078e000e */
[----:B------:R-:W-:-:S07]  /*0850*/  MOV R17, R15 ;  /* 0x0000000f00117202 */ /* 0x000fce0000000f00 */
.L_x_90:
[----:B------:R-:W-:Y:S01]  /*0860*/  ISETP.GT.AND P0, PT, R17, 0xfffff, PT ;  /* 0x000fffff1100780c */ /* 0x000fe20003f04270 */
[----:B------:R-:W-:Y:S01]  /*0870*/  IMAD.MOV.U32 R8, RZ, RZ, R16 ;  /* 0x000000ffff087224 */ /* 0x000fe200078e0010 */
[----:B------:R-:W-:Y:S01]  /*0880*/  MOV R9, R17 ;  /* 0x0000001100097202 */ /* 0x000fe20000000f00 */
[----:B------:R-:W-:Y:S01]  /*0890*/  IMAD.MOV.U32 R21, RZ, RZ, R17 ;  /* 0x000000ffff157224 */ /* 0x000fe200078e0011 */
[----:B------:R-:W-:-:S09]  /*08a0*/  MOV R20, 0xfffffc01 ;  /* 0xfffffc0100147802 */ /* 0x000fd20000000f00 */
[----:B------:R-:W-:Y:S01]  /*08b0*/  @!P0 DMUL R8, R8, 1.80143985094819840000e+16 ;  /* 0x4350000008088828 */ /* 0x000fe20000000000 */
[----:B------:R-:W-:-:S09]  /*08c0*/  @!P0 IMAD.MOV.U32 R20, RZ, RZ, -0x435 ;  /* 0xfffffbcbff148424 */ /* 0x000fd200078e00ff */
[----:B------:R-:W-:Y:S02]  /*08d0*/  @!P0 MOV R21, R9 ;  /* 0x0000000900158202 */ /* 0x000fe40000000f00 */
[----:B------:R-:W-:-:S03]  /*08e0*/  @!P0 MOV R16, R8 ;  /* 0x0000000800108202 */ /* 0x000fc60000000f00 */
[----:B------:R-:W-:-:S05]  /*08f0*/  VIADD R14, R21, 0xffffffff ;  /* 0xffffffff150e7836 */ /* 0x000fca0000000000 */
[----:B------:R-:W-:-:S13]  /*0900*/  ISETP.GT.U32.AND P1, PT, R14, 0x7feffffe, PT ;  /* 0x7feffffe0e00780c */ /* 0x000fda0003f24070 */
[----:B------:R-:W-:Y:S05]  /*0910*/  @P1 BRA `(.L_x_91) ;  /* 0x0000000400041947 */ /* 0x000fea0003800000 */
[----:B------:R-:W-:Y:S01]  /*0920*/  LOP3.LUT R8, R21, 0xfffff, RZ, 0xc0, !PT ;  /* 0x000fffff15087812 */ /* 0x000fe200078ec0ff */
[----:B------:R-:W-:Y:S01]  /*0930*/  IMAD.MOV.U32 R24, RZ, RZ, -0x748574fc ;  /* 0x8b7a8b04ff187424 */ /* 0x000fe200078e00ff */
[----:B------:R-:W-:Y:S01]  /*0940*/  MOV R14, RZ ;  /* 0x000000ff000e7202 */ /* 0x000fe20000000f00 */
[----:B------:R-:W-:Y:S01]  /*0950*/  UMOV UR6, 0x3ae80f1e ;  /* 0x3ae80f1e00067882 */ /* 0x000fe20000000000 */
[----:B------:R-:W-:Y:S01]  /*0960*/  LOP3.LUT R9, R8, 0x3ff00000, RZ, 0xfc, !PT ;  /* 0x3ff0000008097812 */ /* 0x000fe200078efcff */
[----:B------:R-:W-:Y:S01]  /*0970*/  IMAD.MOV.U32 R8, RZ, RZ, R16 ;  /* 0x000000ffff087224 */ /* 0x000fe200078e0010 */
[----:B------:R-:W-:Y:S01]  /*0980*/  MOV R25, 0x3ed0ee25 ;  /* 0x3ed0ee2500197802 */ /* 0x000fe20000000f00 */
[----:B------:R-:W-:Y:S01]  /*0990*/  UMOV UR7, 0x3eb1380b ;  /* 0x3eb1380b00077882 */ /* 0x000fe20000000000 */
[----:B------:R-:W-:Y:S01]  /*09a0*/  ISETP.GE.U32.AND P0, PT, R9, 0x3ff6a09f, PT ;  /* 0x3ff6a09f0900780c */ /* 0x000fe20003f06070 */
[----:B------:R-:W-:Y:S01]  /*09b0*/  UMOV UR12, 0x80000000 ;  /* 0x80000000000c7882 */ /* 0x000fe20000000000 */
[----:B------:R-:W-:Y:S01]  /*09c0*/  LEA.HI R26, R21, R20, RZ, 0xc ;  /* 0x00000014151a7211 */ /* 0x000fe200078f60ff */
[----:B------:R-:W-:Y:S01]  /*09d0*/  UMOV UR13, 0x43300000 ;  /* 0x43300000000d7882 */ /* 0x000fe20000000000 */
[----:B------:R-:W-:-:S09]  /*09e0*/  MOV R27, 0x43300000 ;  /* 0x43300000001b7802 */ /* 0x000fd20000000f00 */
[----:B------:R-:W-:Y:S01]  /*09f0*/  @P0 IADD3 R15, PT, PT, R9, -0x100000, RZ ;  /* 0xfff00000090f0810 */ /* 0x000fe20007ffe0ff */
[----:B------:R-:W-:-:S04]  /*0a00*/  @P0 VIADD R26, R26, 0x1 ;  /* 0x000000011a1a0836 */ /* 0x000fc80000000000 */
[----:B------:R-:W-:Y:S01]  /*0a10*/  @P0 IMAD.MOV.U32 R9, RZ, RZ, R15 ;  /* 0x000000ffff090224 */ /* 0x000fe200078e000f */
[----:B------:R-:W-:-:S05]  /*0a20*/  LOP3.LUT R26, R26, 0x80000000, RZ, 0x3c, !PT ;  /* 0x800000001a1a7812 */ /* 0x000fca00078e3cff */
[C---:B------:R-:W-:Y:S02]  /*0a30*/  DADD R22, R8.reuse, 1 ;  /* 0x3ff0000008167429 */ /* 0x040fe40000000000 */
[----:B------:R-:W-:-:S04]  /*0a40*/  DADD R8, R8, -1 ;  /* 0xbff0000008087429 */ /* 0x000fc80000000000 */
[----:B------:R-:W0:Y:S02]  /*0a50*/  MUFU.RCP64H R15, R23 ;  /* 0x00000017000f7308 */ /* 0x000e240000001800 */
[----:B0-----:R-:W-:-:S08]  /*0a60*/  DFMA R16, -R22, R14, 1 ;  /* 0x3ff000001610742b */ /* 0x001fd0000000010e */
[----:B------:R-:W-:-:S08]  /*0a70*/  DFMA R16, R16, R16, R16 ;  /* 0x000000101010722b */ /* 0x000fd00000000010 */
[----:B------:R-:W-:-:S08]  /*0a80*/  DFMA R14, R14, R16, R14 ;  /* 0x000000100e0e722b */ /* 0x000fd0000000000e */
[----:B------:R-:W-:-:S08]  /*0a90*/  DMUL R18, R8, R14 ;  /* 0x0000000e08127228 */ /* 0x000fd00000000000 */
[----:B------:R-:W-:-:S08]  /*0aa0*/  DFMA R18, R8, R14, R18 ;  /* 0x0000000e0812722b */ /* 0x000fd00000000012 */
[----:B------:R-:W-:Y:S02]  /*0ab0*/  DMUL R16, R18, R18 ;  /* 0x0000001212107228 */ /* 0x000fe40000000000 */
[----:B------:R-:W-:-:S06]  /*0ac0*/  DADD R20, R8, -R18 ;  /* 0x0000000008147229 */ /* 0x000fcc0000000812 */
[----:B------:R-:W-:Y:S01]  /*0ad0*/  DFMA R22, R16, UR6, R24 ;  /* 0x0000000610167c2b */ /* 0x000fe20008000018 */
[----:B------:R-:W-:Y:S01]  /*0ae0*/  UMOV UR6, 0x9f02676f ;  /* 0x9f02676f00067882 */ /* 0x000fe20000000000 */
[----:B------:R-:W-:Y:S01]  /*0af0*/  UMOV UR7, 0x3ef3b266 ;  /* 0x3ef3b26600077882 */ /* 0x000fe20000000000 */
[----:B------:R-:W-:Y:S02]  /*0b00*/  DADD R24, R20, R20 ;  /* 0x0000000014187229 */ /* 0x000fe40000000014 */
[----:B------:R-:W-:Y:S01]  /*0b10*/  DADD R20, R26, -UR12 ;  /* 0x8000000c1a147e29 */ /* 0x000fe20008000000 */
[----:B------:R-:W-:Y:S01]  /*0b20*/  UMOV UR12, 0xfefa39ef ;  /* 0xfefa39ef000c7882 */ /* 0x000fe20000000000 */
[----:B------:R-:W-:Y:S01]  /*0b30*/  UMOV UR13, 0x3fe62e42 ;  /* 0x3fe62e42000d7882 */ /* 0x000fe20000000000 */
[----:B------:R-:W-:Y:S01]  /*0b40*/  DFMA R22, R16, R22, UR6 ;  /* 0x0000000610167e2b */ /* 0x000fe20008000016 */
[----:B------:R-:W-:Y:S01]  /*0b50*/  UMOV UR6, 0xa9ab0956 ;  /* 0xa9ab095600067882 */ /* 0x000fe20000000000 */
[----:B------:R-:W-:Y:S01]  /*0b60*/  UMOV UR7, 0x3f1745cb ;  /* 0x3f1745cb00077882 */ /* 0x000fe20000000000 */
[----:B------:R-:W-:-:S02]  /*0b70*/  DFMA R24, R8, -R18, R24 ;  /* 0x800000120818722b */ /* 0x000fc40000000018 */
[----:B------:R-:W-:-:S03]  /*0b80*/  DFMA R8, R20, UR12, R18 ;  /* 0x0000000c14087c2b */ /* 0x000fc60008000012 */
[----:B------:R-:W-:Y:S01]  /*0b90*/  DFMA R22, R16, R22, UR6 ;  /* 0x0000000610167e2b */ /* 0x000fe20008000016 */
[----:B------:R-:W-:Y:S01]  /*0ba0*/  UMOV UR6, 0x2d1b5154 ;  /* 0x2d1b515400067882 */ /* 0x000fe20000000000 */
[----:B------:R-:W-:Y:S01]  /*0bb0*/  UMOV UR7, 0x3f3c71c7 ;  /* 0x3f3c71c700077882 */ /* 0x000fe20000000000 */
[----:B------:R-:W-:-:S05]  /*0bc0*/  DMUL R24, R14, R24 ;  /* 0x000000180e187228 */ /* 0x000fca0000000000 */
[----:B------:R-:W-:Y:S01]  /*0bd0*/  DFMA R22, R16, R22, UR6 ;  /* 0x0000000610167e2b */ /* 0x000fe20008000016 */
[----:B------:R-:W-:Y:S01]  /*0be0*/  UMOV UR6, 0x923be72d ;  /* 0x923be72d00067882 */ /* 0x000fe20000000000 */
[----:B------:R-:W-:-:S06]  /*0bf0*/  UMOV UR7, 0x3f624924 ;  /* 0x3f62492400077882 */ /* 0x000fcc0000000000 */
        /* <DEDUP_REMOVED lines=8> */
[----:B------:R-:W-:Y:S02]  /*0c80*/  UMOV UR7, 0x3fe62e42 ;  /* 0x3fe62e4200077882 */ /* 0x000fe40000000000 */
[----:B------:R-:W-:Y:S01]  /*0c90*/  DFMA R14, R20, -UR6, R8 ;  /* 0x80000006140e7c2b */ /* 0x000fe20008000008 */
[----:B------:R-:W-:Y:S01]  /*0ca0*/  UMOV UR6, 0x3b39803f ;  /* 0x3b39803f00067882 */ /* 0x000fe20000000000 */
[----:B------:R-:W-:Y:S02]  /*0cb0*/  UMOV UR7, 0x3c7abc9e ;  /* 0x3c7abc9e00077882 */ /* 0x000fe40000000000 */
[----:B------:R-:W-:-:S04]  /*0cc0*/  DMUL R22, R16, R22 ;  /* 0x0000001610167228 */ /* 0x000fc80000000000 */
[----:B------:R-:W-:-:S04]  /*0cd0*/  DADD R14, -R18, R14 ;  /* 0x00000000120e7229 */ /* 0x000fc8000000010e */
[----:B------:R-:W-:-:S08]  /*0ce0*/  DFMA R22, R18, R22, R24 ;  /* 0x000000161216722b */ /* 0x000fd00000000018 */
[----:B------:R-:W-:-:S08]  /*0cf0*/  DADD R14, R22, -R14 ;  /* 0x00000000160e7229 */ /* 0x000fd0000000080e */
[----:B------:R-:W-:-:S08]  /*0d00*/  DFMA R14, R20, UR6, R14 ;  /* 0x00000006140e7c2b */ /* 0x000fd0000800000e */
[----:B------:R-:W-:Y:S01]  /*0d10*/  DADD R14, R8, R14 ;  /* 0x00000000080e7229 */ /* 0x000fe2000000000e */
[----:B------:R-:W-:Y:S10]  /*0d20*/  BRA `(.L_x_92) ;  /* 0x0000000000187947 */ /* 0x000ff40003800000 */
.L_x_91:
[----:B------:R-:W-:Y:S01]  /*0d30*/  IMAD.MOV.U32 R14, RZ, RZ, 0x0 ;  /* 0x00000000ff0e7424 */ /* 0x000fe200078e00ff */
[----:B------:R-:W-:Y:S02]  /*0d40*/  MOV R15, 0x7ff00000 ;  /* 0x7ff00000000f7802 */ /* 0x000fe40000000f00 */
[----:B------:R-:W-:-:S04]  /*0d50*/  LOP3.LUT P0, RZ, R9, 0x7fffffff, RZ, 0xc0, !PT ;  /* 0x7fffffff09ff7812 */ /* 0x000fc8000780c0ff */
[----:B------:R-:W-:-:S10]  /*0d60*/  DFMA R14, R8, R14, +INF ;  /* 0x7ff00000080e742b */ /* 0x000fd4000000000e */
[----:B------:R-:W-:Y:S02]  /*0d70*/  FSEL R14, R14, RZ, P0 ;  /* 0x000000ff0e0e7208 */ /* 0x000fe40000000000 */
[----:B------:R-:W-:-:S07]  /*0d80*/  FSEL R15, R15, -QNAN , P0 ;  /* 0xfff000000f0f7808 */ /* 0x000fce0000000000 */
.L_x_92:
[----:B------:R-:W-:Y:S01]  /*0d90*/  ISETP.GT.AND P1, PT, R13, 0xfffff, PT ;  /* 0x000fffff0d00780c */ /* 0x000fe20003f24270 */
[----:B------:R-:W-:Y:S01]  /*0da0*/  IMAD.MOV.U32 R9, RZ, RZ, R13 ;  /* 0x000000ffff097224 */ /* 0x000fe200078e000d */
[----:B------:R-:W-:Y:S01]  /*0db0*/  MOV R8, R12 ;  /* 0x0000000c00087202 */ /* 0x000fe20000000f00 */
[----:B------:R-:W-:Y:S01]  /*0dc0*/  IMAD.MOV.U32 R28, RZ, RZ, -0x3ff ;  /* 0xfffffc01ff1c7424 */ /* 0x000fe200078e00ff */
[----:B------:R-:W-:Y:S01]  /*0dd0*/  ISETP.GT.U32.AND P0, PT, R5, 0x7feffffe, PT ;  /* 0x7feffffe0500780c */ /* 0x000fe20003f04070 */
[----:B------:R-:W-:Y:S01]  /*0de0*/  IMAD.MOV.U32 R21, RZ, RZ, R3 ;  /* 0x000000ffff157224 */ /* 0x000fe200078e0003 */
[----:B------:R-:W-:-:S07]  /*0df0*/  MOV R20, R2 ;  /* 0x0000000200147202 */ /* 0x000fce0000000f00 */
[----:B------:R-:W-:-:S10]  /*0e00*/  @!P1 DMUL R12, R12, 1.80143985094819840000e+16 ;  /* 0x435000000c0c9828 */ /* 0x000fd40000000000 */
[----:B------:R-:W-:-:S05]  /*0e10*/  @!P1 IMAD.MOV.U32 R9, RZ, RZ, R13 ;  /* 0x000000ffff099224 */ /* 0x000fca00078e000d */
[----:B------:R-:W-:-:S04]  /*0e20*/  IADD3 R16, PT, PT, R9, -0x1, RZ ;  /* 0xffffffff09107810 */ /* 0x000fc80007ffe0ff */
[----:B------:R-:W-:Y:S01]  /*0e30*/  ISETP.GT.U32.AND P2, PT, R16, 0x7feffffe, PT ;  /* 0x7feffffe1000780c */ /* 0x000fe20003f44070 */
[----:B------:R-:W-:-:S12]  /*0e40*/  @P0 BRA `(.L_x_93) ;  /* 0x0000000000e80947 */ /* 0x000fd80003800000 */
[----:B------:R-:W-:Y:S01]  /*0e50*/  ISETP.GT.U32.AND P0, PT, R0, 0x3ff6a09e, PT ;  /* 0x3ff6a09e0000780c */ /* 0x000fe20003f04070 */
[----:B------:R-:W-:Y:S01]  /*0e60*/  IMAD.MOV.U32 R26, RZ, RZ, -0x748574fc ;  /* 0x8b7a8b04ff1a7424 */ /* 0x000fe200078e00ff */
[----:B------:R-:W-:Y:S01]  /*0e70*/  MOV R22, RZ ;  /* 0x000000ff00167202 */ /* 0x000fe20000000f00 */
[----:B------:R-:W-:Y:S01]  /*0e80*/  UMOV UR6, 0x3ae80f1e ;  /* 0x3ae80f1e00067882 */ /* 0x000fe20000000000 */
[----:B------:R-:W-:Y:S01]  /*0e90*/  FSEL R37, R7, R0, P0 ;  /* 0x0000000007257208 */ /* 0x000fe20000000000 */
[----:B------:R-:W-:Y:S01]  /*0ea0*/  UMOV UR7, 0x3eb1380b ;  /* 0x3eb1380b00077882 */ /* 0x000fe20000000000 */
[----:B------:R-:W-:Y:S01]  /*0eb0*/  MOV R27, 0x3ed0ee25 ;  /* 0x3ed0ee25001b7802 */ /* 0x000fe20000000f00 */
[----:B------:R-:W-:-:S03]  /*0ec0*/  VIADD R29, R6, 0x1 ;  /* 0x00000001061d7836 */ /* 0x000fc60000000000 */
[C---:B------:R-:W-:Y:S02]  /*0ed0*/  DADD R24, R36.reuse, 1 ;  /* 0x3ff0000024187429 */ /* 0x040fe40000000000 */
[----:B------:R-:W-:Y:S01]  /*0ee0*/  DADD R20, R36, -1 ;  /* 0xbff0000024147429 */ /* 0x000fe20000000000 */
[----:B------:R-:W-:-:S03]  /*0ef0*/  @!P0 IADD3 R29, PT, PT, R6, RZ, RZ ;  /* 0x000000ff061d8210 */ /* 0x000fc60007ffe0ff */
[----:B------:R-:W0:Y:S02]  /*0f00*/  MUFU.RCP64H R23, R25 ;  /* 0x0000001900177308 */ /* 0x000e240000001800 */
[----:B0-----:R-:W-:-:S08]  /*0f10*/  DFMA R16, -R24, R22, 1 ;  /* 0x3ff000001810742b */ /* 0x001fd00000000116 */
[----:B------:R-:W-:-:S08]  /*0f20*/  DFMA R16, R16, R16, R16 ;  /* 0x000000101010722b */ /* 0x000fd00000000010 */
[----:B------:R-:W-:-:S08]  /*0f30*/  DFMA R22, R22, R16, R22 ;  /* 0x000000101616722b */ /* 0x000fd00000000016 */
[----:B------:R-:W-:-:S08]  /*0f40*/  DMUL R16, R20, R22 ;  /* 0x0000001614107228 */ /* 0x000fd00000000000 */
[----:B------:R-:W-:-:S08]  /*0f50*/  DFMA R16, R20, R22, R16 ;  /* 0x000000161410722b */ /* 0x000fd00000000010 */
[----:B------:R-:W-:-:S08]  /*0f60*/  DMUL R18, R16, R16 ;  /* 0x0000001010127228 */ /* 0x000fd00000000000 */
[----:B------:R-:W-:Y:S01]  /*0f70*/  DFMA R24, R18, UR6, R26 ;  /* 0x0000000612187c2b */ /* 0x000fe2000800001a */
[----:B------:R-:W-:Y:S01]  /*0f80*/  UMOV UR6, 0x9f02676f ;  /* 0x9f02676f00067882 */ /* 0x000fe20000000000 */
[----:B------:R-:W-:Y:S01]  /*0f90*/  UMOV UR7, 0x3ef3b266 ;  /* 0x3ef3b26600077882 */ /* 0x000fe20000000000 */
[----:B------:R-:W-:-:S05]  /*0fa0*/  DADD R26, R20, -R16 ;  /* 0x00000000141a7229 */ /* 0x000fca0000000810 */
[----:B------:R-:W-:Y:S01]  /*0fb0*/  DFMA R24, R18, R24, UR6 ;  /* 0x0000000612187e2b */ /* 0x000fe20008000018 */
[----:B------:R-:W-:Y:S01]  /*0fc0*/  UMOV UR6, 0xa9ab0956 ;  /* 0xa9ab095600067882 */ /* 0x000fe20000000000 */
[----:B------:R-:W-:Y:S01]  /*0fd0*/  UMOV UR7, 0x3f1745cb ;  /* 0x3f1745cb00077882 */ /* 0x000fe20000000000 */
[----:B------:R-:W-:-:S05]  /*0fe0*/  DADD R26, R26, R26 ;  /* 0x000000001a1a7229 */ /* 0x000fca000000001a */
[----:B------:R-:W-:Y:S01]  /*0ff0*/  DFMA R24, R18, R24, UR6 ;  /* 0x0000000612187e2b */ /* 0x000fe20008000018 */
[----:B------:R-:W-:Y:S01]  /*1000*/  UMOV UR6, 0x2d1b5154 ;  /* 0x2d1b515400067882 */ /* 0x000fe20000000000 */
[----:B------:R-:W-:Y:S01]  /*1010*/  UMOV UR7, 0x3f3c71c7 ;  /* 0x3f3c71c700077882 */ /* 0x000fe20000000000 */
[----:B------:R-:W-:-:S05]  /*1020*/  DFMA R26, R20, -R16, R26 ;  /* 0x80000010141a722b */ /* 0x000fca000000001a */
[----:B------:R-:W-:Y:S01]  /*1030*/  DFMA R24, R18, R24, UR6 ;  /* 0x0000000612187e2b */ /* 0x000fe20008000018 */
[----:B------:R-:W-:Y:S01]  /*1040*/  UMOV UR6, 0x923be72d ;  /* 0x923be72d00067882 */ /* 0x000fe20000000000 */
[----:B------:R-:W-:-:S06]  /*1050*/  UMOV UR7, 0x3f624924 ;  /* 0x3f62492400077882 */ /* 0x000fcc0000000000 */
[----:B------:R-:W-:Y:S01]  /*1060*/  DFMA R20, R18, R24, UR6 ;  /* 0x0000000612147e2b */ /* 0x000fe20008000018 */
[----:B------:R-:W-:Y:S01]  /*1070*/  UMOV UR6, 0x9999a3c4 ;  /* 0x9999a3c400067882 */ /* 0x000fe20000000000 */
[----:B------:R-:W-:Y:S01]  /*1080*/  DMUL R24, R22, R26 ;  /* 0x0000001a16187228 */ /* 0x000fe20000000000 */
[----:B------:R-:W-:Y:S01]  /*1090*/  UMOV UR7, 0x3f899999 ;  /* 0x3f89999900077882 */ /* 0x000fe20000000000 */
[----:B------:R-:W-:Y:S01]  /*10a0*/  LOP3.LUT R22, R29, 0x80000000, RZ, 0x3c, !PT ;  /* 0x800000001d167812 */ /* 0x000fe200078e3cff */
[----:B------:R-:W-:-:S03]  /*10b0*/  IMAD.MOV.U32 R23, RZ, RZ, 0x43300000 ;  /* 0x43300000ff177424 */ /* 0x000fc600078e00ff */
[----:B------:R-:W-:Y:S01]  /*10c0*/  DFMA R20, R18, R20, UR6 ;  /* 0x0000000612147e2b */ /* 0x000fe20008000014 */
[----:B------:R-:W-:Y:S01]  /*10d0*/  UMOV UR6, 0x80000000 ;  /* 0x8000000000067882 */ /* 0x000fe20000000000 */
[----:B------:R-:W-:Y:S02]  /*10e0*/  UMOV UR7, 0x43300000 ;  /* 0x4330000000077882 */ /* 0x000fe40000000000 */
[----:B------:R-:W-:Y:S01]  /*10f0*/  DADD R22, R22, -UR6 ;  /* 0x8000000616167e29 */ /* 0x000fe20008000000 */
[----:B------:R-:W-:Y:S01]  /*1100*/  UMOV UR6, 0x55555554 ;  /* 0x5555555400067882 */ /* 0x000fe20000000000 */
[----:B------:R-:W-:Y:S02]  /*1110*/  UMOV UR7, 0x3fb55555 ;  /* 0x3fb5555500077882 */ /* 0x000fe40000000000 */
[----:B------:R-:W-:Y:S01]  /*1120*/  DFMA R26, R18, R20, UR6 ;  /* 0x00000006121a7e2b */ /* 0x000fe20008000014 */
[----:B------:R-:W-:Y:S01]  /*1130*/  UMOV UR6, 0xfefa39ef ;  /* 0xfefa39ef00067882 */ /* 0x000fe20000000000 */
[----:B------:R-:W-:-:S02]  /*1140*/  UMOV UR7, 0x3fe62e42 ;  /* 0x3fe62e4200077882 */ /* 0x000fc40000000000 */
[----:B------:R-:W-:-:S04]  /*1150*/  DFMA R20, R22, UR6, R16 ;  /* 0x0000000616147c2b */ /* 0x000fc80008000010 */
[----:B------:R-:W-:-:S04]  /*1160*/  DMUL R18, R18, R26 ;  /* 0x0000001a12127228 */ /* 0x000fc80000000000 */
[----:B------:R-:W-:Y:S01]  /*1170*/  DFMA R26, R22, -UR6, R20 ;  /* 0x80000006161a7c2b */ /* 0x000fe20008000014 */
[----:B------:R-:W-:Y:S01]  /*1180*/  UMOV UR6, 0x3b39803f ;  /* 0x3b39803f00067882 */ /* 0x000fe20000000000 */
[----:B------:R-:W-:Y:S02]  /*1190*/  UMOV UR7, 0x3c7abc9e ;  /* 0x3c7abc9e00077882 */ /* 0x000fe40000000000 */
[----:B------:R-:W-:-:S04]  /*11a0*/  DFMA R18, R16, R18, R24 ;  /* 0x000000121012722b */ /* 0x000fc80000000018 */
[----:B------:R-:W-:-:S08]  /*11b0*/  DADD R26, -R16, R26 ;  /* 0x00000000101a7229 */ /* 0x000fd0000000011a */
[----:B------:R-:W-:-:S08]  /*11c0*/  DADD R18, R18, -R26 ;  /* 0x0000000012127229 */ /* 0x000fd0000000081a */
[----:B------:R-:W-:-:S08]  /*11d0*/  DFMA R18, R22, UR6, R18 ;  /* 0x0000000616127c2b */ /* 0x000fd00008000012 */
[----:B------:R-:W-:-:S11]  /*11e0*/  DADD R20, R20, R18 ;  /* 0x0000000014147229 */ /* 0x000fd60000000012 */
.L_x_93:
[----:B------:R-:W-:Y:S01]  /*11f0*/  @!P1 MOV R28, 0xfffffbcb ;  /* 0xfffffbcb001c9802 */ /* 0x000fe20000000f00 */
[----:B------:R-:W-:Y:S01]  /*1200*/  @!P1 IMAD.MOV.U32 R8, RZ, RZ, R12 ;  /* 0x000000ffff089224 */ /* 0x000fe200078e000c */
[----:B------:R-:W-:Y:S06]  /*1210*/  @P2 BRA `(.L_x_94) ;  /* 0x0000000000fc2947 */ /* 0x000fec0003800000 */
[----:B------:R-:W-:Y:S01]  /*1220*/  LOP3.LUT R12, R9, 0xfffff, RZ, 0xc0, !PT ;  /* 0x000fffff090c7812 */ /* 0x000fe200078ec0ff */
[----:B------:R-:W-:Y:S01]  /*1230*/  IMAD.MOV.U32 R27, RZ, RZ, 0x3ed0ee25 ;  /* 0x3ed0ee25ff1b7424 */ /* 0x000fe200078e00ff */
[----:B------:R-:W-:Y:S01]  /*1240*/  MOV R22, R8 ;  /* 0x0000000800167202 */ /* 0x000fe20000000f00 */
[----:B------:R-:W-:Y:S01]  /*1250*/  UMOV UR6, 0x3ae80f1e ;  /* 0x3ae80f1e00067882 */ /* 0x000fe20000000000 */
[----:B------:R-:W-:Y:S01]  /*1260*/  LOP3.LUT R23, R12, 0x3ff00000, RZ, 0xfc, !PT ;  /* 0x3ff000000c177812 */ /* 0x000fe200078efcff */
[----:B------:R-:W-:Y:S01]  /*1270*/  IMAD.MOV.U32 R12, RZ, RZ, RZ ;  /* 0x000000ffff0c7224 */ /* 0x000fe200078e00ff */
[----:B------:R-:W-:Y:S01]  /*1280*/  MOV R26, 0x8b7a8b04 ;  /* 0x8b7a8b04001a7802 */ /* 0x000fe20000000f00 */
[----:B------:R-:W-:Y:S01]  /*1290*/  UMOV UR7, 0x3eb1380b ;  /* 0x3eb1380b00077882 */ /* 0x000fe20000000000 */
[----:B------:R-:W-:Y:S02]  /*12a0*/  ISETP.GE.U32.AND P0, PT, R23, 0x3ff6a09f, PT ;  /* 0x3ff6a09f1700780c */ /* 0x000fe40003f06070 */
[----:B------:R-:W-:-:S11]  /*12b0*/  LEA.HI R9, R9, R28, RZ, 0xc ;  /* 0x0000001c09097211 */ /* 0x000fd600078f60ff */
[----:B------:R-:W-:Y:S01]  /*12c0*/  @P0 VIADD R13, R23, 0xfff00000 ;  /* 0xfff00000170d0836 */ /* 0x000fe20000000000 */
[----:B------:R-:W-:-:S04]  /*12d0*/  @P0 IADD3 R9, PT, PT, R9, 0x1, RZ ;  /* 0x0000000109090810 */ /* 0x000fc80007ffe0ff */
[----:B------:R-:W-:Y:S02]  /*12e0*/  @P0 MOV R23, R13 ;  /* 0x0000000d00170202 */ /* 0x000fe40000000f00 */
[----:B------:R-:W-:Y:S01]  /*12f0*/  LOP3.LUT R8, R9, 0x80000000, RZ, 0x3c, !PT ;  /* 0x8000000009087812 */ /* 0x000fe200078e3cff */
[----:B------:R-:W-:-:S03]  /*1300*/  IMAD.MOV.U32 R9, RZ, RZ, 0x43300000 ;  /* 0x43300000ff097424 */ /* 0x000fc600078e00ff */
        /* <DEDUP_REMOVED lines=24> */
[----:B------:R-:W-:Y:S01]  /*1490*/  UMOV UR7, 0x3f899999 ;  /* 0x3f89999900077882 */ /* 0x000fe20000000000 */
[----:B------:R-:W-:-:S05]  /*14a0*/  DADD R24, R26, R26 ;  /* 0x000000001a187229 */ /* 0x000fca000000001a */
[----:B------:R-:W-:Y:S01]  /*14b0*/  DFMA R26, R18, R28, UR6 ;  /* 0x00000006121a7e2b */ /* 0x000fe2000800001c */
[----:B------:R-:W-:Y:S01]  /*14c0*/  UMOV UR6, 0x80000000 ;  /* 0x8000000000067882 */ /* 0x000fe20000000000 */
[----:B------:R-:W-:Y:S01]  /*14d0*/  UMOV UR7, 0x43300000 ;  /* 0x4330000000077882 */ /* 0x000fe20000000000 */
[----:B------:R-:W-:Y:S02]  /*14e0*/  DFMA R24, R22, -R16, R24 ;  /* 0x800000101618722b */ /* 0x000fe40000000018 */
[----:B------:R-:W-:Y:S01]  /*14f0*/  DADD R8, R8, -UR6 ;  /* 0x8000000608087e29 */ /* 0x000fe20008000000 */
[----:B------:R-:W-:Y:S01]  /*1500*/  UMOV UR6, 0x55555554 ;  /* 0x5555555400067882 */ /* 0x000fe20000000000 */
[----:B------:R-:W-:Y:S02]  /*1510*/  UMOV UR7, 0x3fb55555 ;  /* 0x3fb5555500077882 */ /* 0x000fe40000000000 */
[----:B------:R-:W-:Y:S01]  /*1520*/  DFMA R26, R18, R26, UR6 ;  /* 0x00000006121a7e2b */ /* 0x000fe2000800001a */
[----:B------:R-:W-:Y:S01]  /*1530*/  UMOV UR6, 0xfefa39ef ;  /* 0xfefa39ef00067882 */ /* 0x000fe20000000000 */
[----:B------:R-:W-:Y:S01]  /*1540*/  UMOV UR7, 0x3fe62e42 ;  /* 0x3fe62e4200077882 */ /* 0x000fe20000000000 */
[----:B------:R-:W-:-:S02]  /*1550*/  DMUL R12, R12, R24 ;  /* 0x000000180c0c7228 */ /* 0x000fc40000000000 */
[----:B------:R-:W-:-:S03]  /*1560*/  DFMA R22, R8, UR6, R16 ;  /* 0x0000000608167c2b */ /* 0x000fc60008000010 */
[----:B------:R-:W-:-:S05]  /*1570*/  DMUL R26, R18, R26 ;  /* 0x0000001a121a7228 */ /* 0x000fca0000000000 */
[----:B------:R-:W-:Y:S01]  /*1580*/  DFMA R18, R8, -UR6, R22 ;  /* 0x8000000608127c2b */ /* 0x000fe20008000016 */
[----:B------:R-:W-:Y:S01]  /*1590*/  UMOV UR6, 0x3b39803f ;  /* 0x3b39803f00067882 */ /* 0x000fe20000000000 */
[----:B------:R-:W-:Y:S01]  /*15a0*/  UMOV UR7, 0x3c7abc9e ;  /* 0x3c7abc9e00077882 */ /* 0x000fe20000000000 */
[----:B------:R-:W-:-:S05]  /*15b0*/  DFMA R12, R16, R26, R12 ;  /* 0x0000001a100c722b */ /* 0x000fca000000000c */
[----:B------:R-:W-:-:S08]  /*15c0*/  DADD R18, -R16, R18 ;  /* 0x0000000010127229 */ /* 0x000fd00000000112 */
[----:B------:R-:W-:-:S08]  /*15d0*/  DADD R12, R12, -R18 ;  /* 0x000000000c0c7229 */ /* 0x000fd00000000812 */
[----:B------:R-:W-:-:S08]  /*15e0*/  DFMA R12, R8, UR6, R12 ;  /* 0x00000006080c7c2b */ /* 0x000fd0000800000c */
[----:B------:R-:W-:Y:S01]  /*15f0*/  DADD R22, R22, R12 ;  /* 0x0000000016167229 */ /* 0x000fe2000000000c */
[----:B------:R-:W-:Y:S10]  /*1600*/  BRA `(.L_x_95) ;  /* 0x0000000000187947 */ /* 0x000ff40003800000 */
.L_x_94:
[----:B------:R-:W-:Y:S01]  /*1610*/  MOV R8, 0x0 ;  /* 0x0000000000087802 */ /* 0x000fe20000000f00 */
[----:B------:R-:W-:Y:S01]  /*1620*/  IMAD.MOV.U32 R9, RZ, RZ, 0x7ff00000 ;  /* 0x7ff00000ff097424 */ /* 0x000fe200078e00ff */
[----:B------:R-:W-:-:S05]  /*1630*/  LOP3.LUT P0, RZ, R13, 0x7fffffff, RZ, 0xc0, !PT ;  /* 0x7fffffff0dff7812 */ /* 0x000fca000780c0ff */
[----:B------:R-:W-:-:S10]  /*1640*/  DFMA R8, R12, R8, +INF ;  /* 0x7ff000000c08742b */ /* 0x000fd40000000008 */
[----:B------:R-:W-:Y:S02]  /*1650*/  FSEL R22, R8, RZ, P0 ;  /* 0x000000ff08167208 */ /* 0x000fe40000000000 */
[----:B------:R-:W-:-:S07]  /*1660*/  FSEL R23, R9, -QNAN , P0 ;  /* 0xfff0000009177808 */ /* 0x000fce0000000000 */
.L_x_95:
[----:B------:R-:W0:Y:S01]  /*1670*/  MUFU.RCP64H R17, 10 ;  /* 0x4024000000117908 */ /* 0x000e220000001800 */
[----:B------:R-:W-:Y:S01]  /*1680*/  MOV R8, 0x0 ;  /* 0x0000000000087802 */ /* 0x000fe20000000f00 */
[----:B------:R-:W-:Y:S01]  /*1690*/  IMAD.MOV.U32 R9, RZ, RZ, 0x40240000 ;  /* 0x40240000ff097424 */ /* 0x000fe200078e00ff */
[----:B------:R-:W-:Y:S01]  /*16a0*/  UMOV UR6, 0xbaaafad3 ;  /* 0xbaaafad300067882 */ /* 0x000fe20000000000 */
[----:B------:R-:W-:Y:S01]  /*16b0*/  UMOV UR7, 0x3c695355 ;  /* 0x3c69535500077882 */ /* 0x000fe20000000000 */
[----:B------:R-:W-:Y:S01]  /*16c0*/  MOV R16, 0x1 ;  /* 0x0000000100107802 */ /* 0x000fe20000000f00 */
[----:B------:R-:W-:Y:S01]  /*16d0*/  DMUL R12, R14, UR6 ;  /* 0x000000060e0c7c28 */ /* 0x000fe20008000000 */
[----:B------:R-:W-:Y:S01]  /*16e0*/  UMOV UR12, 0x1526e50e ;  /* 0x1526e50e000c7882 */ /* 0x000fe20000000000 */
[----:B------:R-:W-:Y:S01]  /*16f0*/  UMOV UR13, 0x3fdbcb7b ;  /* 0x3fdbcb7b000d7882 */ /* 0x000fe20000000000 */
[----:B------:R-:W-:Y:S02]  /*1700*/  DMUL R40, R20, UR6 ;  /* 0x0000000614287c28 */ /* 0x000fe40008000000 */
[----:B------:R-:W-:-:S03]  /*1710*/  DMUL R28, R22, UR6 ;  /* 0x00000006161c7c28 */ /* 0x000fc60008000000 */
[----:B------:R-:W-:Y:S02]  /*1720*/  DFMA R14, R14, UR12, R12 ;  /* 0x0000000c0e0e7c2b */ /* 0x000fe4000800000c */
[----:B0-----:R-:W-:Y:S02]  /*1730*/  DFMA R18, R16, -R8, 1 ;  /* 0x3ff000001012742b */ /* 0x001fe40000000808 */
[----:B------:R-:W-:Y:S02]  /*1740*/  DFMA R40, R20, UR12, R40 ;  /* 0x0000000c14287c2b */ /* 0x000fe40008000028 */
[----:B------:R-:W-:Y:S02]  /*1750*/  DFMA R28, R22, UR12, R28 ;  /* 0x0000000c161c7c2b */ /* 0x000fe4000800001c */
[----:B------:R-:W-:Y:S02]  /*1760*/  DSETP.MAX.AND P0, P1, RZ, R14, PT ;  /* 0x0000000eff00722a */ /* 0x000fe4000390f000 */
[----:B------:R-:W-:Y:S01]  /*1770*/  DFMA R12, R18, R18, R18 ;  /* 0x00000012120c722b */ /* 0x000fe20000000012 */
[----:B------:R-:W-:-:S07]  /*1780*/  MOV R19, R15 ;  /* 0x0000000f00137202 */ /* 0x000fce0000000f00 */
[----:B------:R-:W-:Y:S01]  /*1790*/  DFMA R12, R16, R12, R16 ;  /* 0x0000000c100c722b */ /* 0x000fe20000000010 */
[----:B------:R-:W-:-:S05]  /*17a0*/  IMAD.MOV.U32 R16, RZ, RZ, RZ ;  /* 0x000000ffff107224 */ /* 0x000fca00078e00ff */
[----:B------:R-:W-:Y:S02]  /*17b0*/  FSEL R25, R16, R19, P0 ;  /* 0x0000001310197208 */ /* 0x000fe40000000000 */
[----:B------:R-:W-:Y:S01]  /*17c0*/  DFMA R16, R12, -R8, 1 ;  /* 0x3ff000000c10742b */ /* 0x000fe20000000808 */
[----:B------:R-:W-:Y:S01]  /*17d0*/  @P1 LOP3.LUT R25, R19, 0x80000, RZ, 0xfc, !PT ;  /* 0x0008000013191812 */ /* 0x000fe200078efcff */
[----:B------:R-:W-:-:S03]  /*17e0*/  IMAD.MOV.U32 R8, RZ, RZ, RZ ;  /* 0x000000ffff087224 */ /* 0x000fc600078e00ff */
[----:B------:R-:W-:Y:S02]  /*17f0*/  MOV R9, R25 ;  /* 0x0000001900097202 */ /* 0x000fe40000000f00 */
[----:B------:R-:W-:Y:S01]  /*1800*/  SEL R8, R8, R14, P0 ;  /* 0x0000000e08087207 */ /* 0x000fe20000000000 */
[----:B------:R-:W-:-:S05]  /*1810*/  DFMA R16, R12, R16, R12 ;  /* 0x000000100c10722b */ /* 0x000fca000000000c */
        /* <DEDUP_REMOVED lines=8> */
[----:B------:R-:W-:Y:S01]  /*18a0*/  IMAD.MOV.U32 R20, RZ, RZ, R8 ;  /* 0x000000ffff147224 */ /* 0x000fe200078e0008 */
[----:B------:R-:W-:Y:S01]  /*18b0*/  MOV R21, R9 ;  /* 0x0000000900157202 */ /* 0x000fe20000000f00 */
[----:B------:R-:W-:Y:S01]  /*18c0*/  IMAD.MOV.U32 R16, RZ, RZ, RZ ;  /* 0x000000ffff107224 */ /* 0x000fe200078e00ff */
[----:B------:R-:W-:Y:S02]  /*18d0*/  MOV R23, 0x40240000 ;  /* 0x4024000000177802 */ /* 0x000fe40000000f00 */
[----:B------:R-:W-:-:S07]  /*18e0*/  MOV R12, 0x1900 ;  /* 0x00001900000c7802 */ /* 0x000fce0000000f00 */
[----:B------:R-:W-:Y:S05]  /*18f0*/  CALL.REL.NOINC `($__internal_4_$__cuda_sm20_div_rn_f64_full) ;  /* 0x0000001c00547944 */ /* 0x000fea0003c00000 */
.L_x_96:
[----:B------:R-:W0:Y:S01]  /*1900*/  MUFU.RCP64H R13, 13 ;  /* 0x402a0000000d7908 */ /* 0x000e220000001800 */
[----:B------:R-:W-:Y:S01]  /*1910*/  IMAD.MOV.U32 R8, RZ, RZ, 0x0 ;  /* 0x00000000ff087424 */ /* 0x000fe200078e00ff */
[----:B------:R-:W-:Y:S01]  /*1920*/  MOV R9, 0x402a0000 ;  /* 0x402a000000097802 */ /* 0x000fe20000000f00 */
[----:B------:R-:W-:Y:S01]  /*1930*/  IMAD.MOV.U32 R12, RZ, RZ, 0x1 ;  /* 0x00000001ff0c7424 */ /* 0x000fe200078e00ff */
[----:B------:R-:W-:Y:S02]  /*1940*/  DSETP.GT.AND P2, PT, R40, 25, PT ;  /* 0x403900002800742a */ /* 0x000fe40003f44000 */
[----:B------:R-:W-:-:S04]  /*1950*/  DSETP.GT.AND P0, PT, R28, 15, PT ;  /* 0x402e00001c00742a */ /* 0x000fc80003f04000 */
[----:B------:R-:W-:Y:S02]  /*1960*/  FSEL R39, R28, RZ, P2 ;  /* 0x000000ff1c277208 */ /* 0x000fe40001000000 */
[----:B------:R-:W-:Y:S02]  /*1970*/  FSEL R17, R29, 2.71875, P2 ;  /* 0x402e00001d117808 */ /* 0x000fe40001000000 */
[----:B------:R-:W-:Y:S02]  /*1980*/  FSEL R38, R39, R28, P0 ;  /* 0x0000001c27267208 */ /* 0x000fe40000000000 */
[----:B------:R-:W-:Y:S01]  /*1990*/  FSEL R39, R17, R29, P0 ;  /* 0x0000001d11277208 */ /* 0x000fe20000000000 */
[----:B0-----:R-:W-:Y:S02]  /*19a0*/  DFMA R14, R12, -R8, 1 ;  /* 0x3ff000000c0e742b */ /* 0x001fe40000000808 */
[----:B------:R-:W-:-:S06]  /*19b0*/  DADD R28, R30, 0.5 ;  /* 0x3fe000001e1c7429 */ /* 0x000fcc0000000000 */
        /* <DEDUP_REMOVED lines=10> */
[----:B------:R-:W-:-:S10]  /*1a60*/  DFMA R8, R8, R16, R14 ;  /* 0x000000100808722b */ /* 0x000fd4000000000e */
[----:B------:R-:W-:-:S05]  /*1a70*/  FFMA R14, RZ, 2.65625, R9 ;  /* 0x402a0000ff0e7823 */ /* 0x000fca0000000009 */
[----:B------:R-:W-:-:S13]  /*1a80*/  FSETP.GT.AND P0, PT, |R14|, 1.469367938527859385e-39, PT ;  /* 0x001000000e00780b */ /* 0x000fda0003f04200 */
[----:B------:R-:W-:Y:S05]  /*1a90*/  @P0 BRA P3, `(.L_x_97) ;  /* 0x0000000000180947 */ /* 0x000fea0001800000 */
[----:B------:R-:W-:Y:S01]  /*1aa0*/  MOV R16, RZ ;  /* 0x000000ff00107202 */ /* 0x000fe20000000f00 */
[----:B------:R-:W-:Y:S01]  /*1ab0*/  IMAD.MOV.U32 R23, RZ, RZ, 0x402a0000 ;  /* 0x402a0000ff177424 */ /* 0x000fe200078e00ff */
[----:B------:R-:W-:-:S07]  /*1ac0*/  MOV R12, 0x1ae0 ;  /* 0x00001ae0000c7802 */ /* 0x000fce0000000f00 */
[----:B------:R-:W-:Y:S05]  /*1ad0*/  CALL.REL.NOINC `($__internal_4_$__cuda_sm20_div_rn_f64_full) ;  /* 0x0000001800dc7944 */ /* 0x000fea0003c00000 */
[----:B------:R-:W-:Y:S01]  /*1ae0*/  MOV R8, R30 ;  /* 0x0000001e00087202 */ /* 0x000fe20000000f00 */
[----:B------:R-:W-:-:S07]  /*1af0*/  IMAD.MOV.U32 R9, RZ, RZ, R31 ;  /* 0x000000ffff097224 */ /* 0x000fce00078e001f */
.L_x_97:
[----:B------:R-:W0:Y:S01]  /*1b00*/  MUFU.RCP64H R15, 23 ;  /* 0x40370000000f7908 */ /* 0x000e220000001800 */
[----:B------:R-:W-:Y:S01]  /*1b10*/  MOV R12, 0x0 ;  /* 0x00000000000c7802 */ /* 0x000fe20000000f00 */
[----:B------:R-:W-:Y:S01]  /*1b20*/  IMAD.MOV.U32 R13, RZ, RZ, 0x40370000 ;  /* 0x40370000ff0d7424 */ /* 0x000fe200078e00ff */
[----:B------:R-:W-:Y:S01]  /*1b30*/  MOV R14, 0x1 ;  /* 0x00000001000e7802 */ /* 0x000fe20000000f00 */
[----:B------:R-:W-:Y:S01]  /*1b40*/  DADD R40, R40, -2 ;  /* 0xc000000028287429 */ /* 0x000fe20000000000 */
[----:B------:R-:W-:Y:S02]  /*1b50*/  FSEL R8, R8, RZ, P1 ;  /* 0x000000ff08087208 */ /* 0x000fe40000800000 */
[----:B------:R-:W-:-:S04]  /*1b60*/  FSEL R9, R9, RZ, P1 ;  /* 0x000000ff09097208 */ /* 0x000fc80000800000 */
[----:B------:R1:W2:Y:S01]  /*1b70*/  F2F.F32.F64 R19, R8 ;  /* 0x0000000800137310 */ /* 0x0002a20000301000 */
[----:B0-----:R-:W-:-:S08]  /*1b80*/  DFMA R16, R14, -R12, 1 ;  /* 0x3ff000000e10742b */ /* 0x001fd0000000080c */
[----:B------:R-:W-:-:S08]  /*1b90*/  DFMA R16, R16, R16, R16 ;  /* 0x000000101010722b */ /* 0x000fd00000000010 */
[----:B------:R-:W-:Y:S01]  /*1ba0*/  DFMA R16, R14, R16, R14 ;  /* 0x000000100e10722b */ /* 0x000fe2000000000e */
[----:B------:R-:W-:Y:S02]  /*1bb0*/  FSEL R14, R40, RZ, !P2 ;  /* 0x000000ff280e7208 */ /* 0x000fe40005000000 */
[----:B------:R-:W-:-:S05]  /*1bc0*/  FSEL R15, R41, 2.859375, !P2 ;  /* 0x40370000290f7808 */ /* 0x000fca0005000000 */
        /* <DEDUP_REMOVED lines=8> */
[----:B------:R-:W-:-:S05]  /*1c50*/  FFMA R12, RZ, 2.859375, R31 ;  /* 0x40370000ff0c7823 */ /* 0x000fca000000001f */
[----:B------:R-:W-:-:S13]  /*1c60*/  FSETP.GT.AND P0, PT, |R12|, 1.469367938527859385e-39, PT ;  /* 0x001000000c00780b */ /* 0x000fda0003f04200 */
[----:B-12---:R-:W-:Y:S05]  /*1c70*/  @P0 BRA P2, `(.L_x_98) ;  /* 0x0000000000100947 */ /* 0x006fea0001000000 */
[----:B------:R-:W-:Y:S01]  /*1c80*/  IMAD.MOV.U32 R16, RZ, RZ, RZ ;  /* 0x000000ffff107224 */ /* 0x000fe200078e00ff */
[----:B------:R-:W-:Y:S02]  /*1c90*/  MOV R23, 0x40370000 ;  /* 0x4037000000177802 */ /* 0x000fe40000000f00 */
[----:B------:R-:W-:-:S07]  /*1ca0*/  MOV R12, 0x1cc0 ;  /* 0x00001cc0000c7802 */ /* 0x000fce0000000f00 */
[----:B------:R-:W-:Y:S05]  /*1cb0*/  CALL.REL.NOINC `($__internal_4_$__cuda_sm20_div_rn_f64_full) ;  /* 0x0000001800647944 */ /* 0x000fea0003c00000 */
.L_x_98:
[----:B------:R-:W-:Y:S01]  /*1cc0*/  FSEL R16, R30, RZ, P1 ;  /* 0x000000ff1e107208 */ /* 0x000fe20000800000 */
[----:B------:R-:W0:Y:S01]  /*1cd0*/  F2I.TRUNC.NTZ R8, R19 ;  /* 0x0000001300087305 */ /* 0x000e22000020f100 */
[----:B------:R-:W-:-:S07]  /*1ce0*/  FSEL R17, R31, RZ, P1 ;  /* 0x000000ff1f117208 */ /* 0x000fce0000800000 */
[----:B------:R-:W1:Y:S01]  /*1cf0*/  F2F.F32.F64 R16, R16 ;  /* 0x0000001000107310 */ /* 0x000e620000301000 */
[----:B0-----:R-:W-:-:S07]  /*1d00*/  I2FP.F32.S32 R8, R8 ;  /* 0x0000000800087245 */ /* 0x001fce0000201400 */
[----:B-1----:R-:W0:Y:S02]  /*1d10*/  F2I.TRUNC.NTZ R9, R16 ;  /* 0x0000001000097305 */ /* 0x002e24000020f100 */
[----:B0-----:R-:W-:-:S04]  /*1d20*/  I2FP.F32.S32 R9, R9 ;  /* 0x0000000900097245 */ /* 0x001fc80000201400 */
[----:B------:R-:W-:-:S04]  /*1d30*/  FSETP.NEU.AND P0, PT, R16, R9, PT ;  /* 0x000000091000720b */ /* 0x000fc80003f0d000 */
[----:B------:R-:W-:-:S13]  /*1d40*/  FSETP.NEU.OR P1, PT, R19, R8, P0 ;  /* 0x000000081300720b */ /* 0x000fda000072d400 */
[----:B------:R-:W-:Y:S05]  /*1d50*/  @P1 BRA `(.L_x_99) ;  /* 0x0000000000201947 */ /* 0x000fea0003800000 */
[----:B------:R-:W0:Y:S01]  /*1d60*/  LDCU UR6, c[0x0][0x380] ;  /* 0x00007000ff0677ac */ /* 0x000e220008000800 */
[----:B------:R-:W0:Y:S01]  /*1d70*/  F2F.F32.F64 R9, R28 ;  /* 0x0000001c00097310 */ /* 0x000e220000301000 */
[----:B------:R-:W-:Y:S01]  /*1d80*/  FFMA R8, R16, 41, R19 ;  /* 0x4224000010087823 */ /* 0x000fe20000000013 */
[----:B------:R-:W-:Y:S01]  /*1d90*/  IMAD.MOV.U32 R15, RZ, RZ, -0x3e000000 ;  /* 0xc2000000ff0f7424 */ /* 0x000fe200078e00ff */
[----:B------:R-:W-:Y:S02]  /*1da0*/  UMOV UR7, URZ ;  /* 0x000000ff00077c82 */ /* 0x000fe40008000000 */
[----:B------:R-:W-:-:S04]  /*1db0*/  FADD R8, R8, 0.5 ;  /* 0x3f00000008087421 */ /* 0x000fc80000000000 */
[----:B0-----:R0:W5:Y:S01]  /*1dc0*/  TEX.LL RZ, R15, R8, R15, UR6, 3D, 0x1 ;  /* 0x48ff060f080f7f60 */ /* 0x00116200089e01ff */
[----:B------:R-:W-:Y:S05]  /*1dd0*/  BRA `(.L_x_100) ;  /* 0x0000001400e47947 */ /* 0x000fea0003800000 */
.L_x_99:
        /* <DEDUP_REMOVED lines=9> */
[----:B------:R1:W2:Y:S01]  /*1e70*/  FRND.FLOOR R24, R19 ;  /* 0x0000001300187307 */ /* 0x0002a20000205000 */
[----:B0-----:R-:W-:-:S12]  /*1e80*/  FADD R15, R16, -R13 ;  /* 0x8000000d100f7221 */ /* 0x001fd80000000000 */
[----:B-1----:R-:W-:Y:S05]  /*1e90*/  @P0 BRA `(.L_x_102) ;  /* 0x0000000400380947 */ /* 0x002fea0003800000 */
[C---:B------:R-:W-:Y:S01]  /*1ea0*/  FADD R9, R13.reuse, 1 ;  /* 0x3f8000000d097421 */ /* 0x040fe20000000000 */
[C---:B--2---:R-:W-:Y:S01]  /*1eb0*/  FADD R12, R24.reuse, -2 ;  /* 0xc0000000180c7421 */ /* 0x044fe20000000000 */
[----:B------:R-:W-:Y:S01]  /*1ec0*/  FADD R14, R24, -1 ;  /* 0xbf800000180e7421 */ /* 0x000fe20000000000 */
[--C-:B------:R-:W-:Y:S01]  /*1ed0*/  FFMA R8, R13, 41, R24.reuse ;  /* 0x422400000d087823 */ /* 0x100fe20000000018 */
[C---:B------:R-:W-:Y:S01]  /*1ee0*/  FFMA R24, R9.reuse, 41, R24 ;  /* 0x4224000009187823 */ /* 0x040fe20000000018 */
[C---:B------:R-:W-:Y:S01]  /*1ef0*/  FFMA R17, R9.reuse, 41, R12 ;  /* 0x4224000009117823 */ /* 0x040fe2000000000c */
[----:B------:R-:W-:Y:S01]  /*1f00*/  FFMA R20, R9, 41, R14 ;  /* 0x4224000009147823 */ /* 0x000fe2000000000e */
[----:B------:R-:W0:Y:S01]  /*1f10*/  LDCU UR6, c[0x0][0x380] ;  /* 0x00007000ff0677ac */ /* 0x000e220008000800 */
[----:B------:R1:W2:Y:S01]  /*1f20*/  F2F.F32.F64 R9, R28 ;  /* 0x0000001c00097310 */ /* 0x0002a20000301000 */
[C---:B------:R-:W-:Y:S01]  /*1f30*/  FFMA R16, R13.reuse, 41, R12 ;  /* 0x422400000d107823 */ /* 0x040fe2000000000c */
[----:B------:R-:W-:Y:S01]  /*1f40*/  FFMA R13, R13, 41, R14 ;  /* 0x422400000d0d7823 */ /* 0x000fe2000000000e */
[----:B------:R-:W-:Y:S01]  /*1f50*/  MOV R23, 0xc2000000 ;  /* 0xc200000000177802 */ /* 0x000fe20000000f00 */
[----:B------:R-:W-:-:S02]  /*1f60*/  IMAD.MOV.U32 R14, RZ, RZ, R10 ;  /* 0x000000ffff0e7224 */ /* 0x000fc400078e000a */
[----:B------:R-:W-:Y:S01]  /*1f70*/  FADD R8, R8, 0.5 ;  /* 0x3f00000008087421 */ /* 0x000fe20000000000 */
[----:B------:R-:W-:Y:S01]  /*1f80*/  FADD R12, R13, 0.5 ;  /* 0x3f0000000d0c7421 */ /* 0x000fe20000000000 */
[--C-:B------:R-:W-:Y:S01]  /*1f90*/  IMAD.MOV.U32 R22, RZ, RZ, R10.reuse ;  /* 0x000000ffff167224 */ /* 0x100fe200078e000a */
[----:B------:R-:W-:Y:S01]  /*1fa0*/  UMOV UR7, URZ ;  /* 0x000000ff00077c82 */ /* 0x000fe20008000000 */
[----:B------:R-:W-:Y:S01]  /*1fb0*/  FADD R20, R20, 0.5 ;  /* 0x3f00000014147421 */ /* 0x000fe20000000000 */
[-C--:B------:R-:W-:Y:S01]  /*1fc0*/  MOV R18, R10.reuse ;  /* 0x0000000a00127202 */ /* 0x080fe20000000f00 */
[----:B-1----:R-:W-:Y:S01]  /*1fd0*/  FADD R28, R17, 0.5 ;  /* 0x3f000000111c7421 */ /* 0x002fe20000000000 */
[----:B------:R-:W-:Y:S01]  /*1fe0*/  FADD R16, R16, 0.5 ;  /* 0x3f00000010107421 */ /* 0x000fe20000000000 */
[----:B------:R-:W-:Y:S01]  /*1ff0*/  MOV R26, R10 ;  /* 0x0000000a001a7202 */ /* 0x000fe20000000f00 */
[----:B------:R-:W-:Y:S01]  /*2000*/  FADD R24, R24, 0.5 ;  /* 0x3f00000018187421 */ /* 0x000fe20000000000 */
[-C--:B--2---:R-:W-:Y:S01]  /*2010*/  MOV R13, R9.reuse ;  /* 0x00000009000d7202 */ /* 0x084fe20000000f00 */
[--C-:B------:R-:W-:Y:S01]  /*2020*/  IMAD.MOV.U32 R17, RZ, RZ, R9.reuse ;  /* 0x000000ffff117224 */ /* 0x100fe200078e0009 */
[-C--:B------:R-:W-:Y:S01]  /*2030*/  MOV R21, R9.reuse ;  /* 0x0000000900157202 */ /* 0x080fe20000000f00 */
[----:B------:R-:W-:Y:S01]  /*2040*/  IMAD.MOV.U32 R25, RZ, RZ, R9 ;  /* 0x000000ffff197224 */ /* 0x000fe200078e0009 */
[----:B0-----:R-:W5:Y:S01]  /*2050*/  TEX.LL RZ, R12, R12, R23, UR6, 3D, 0x1 ;  /* 0x48ff06170c0c7f60 */ /* 0x001f6200089e01ff */
[----:B------:R-:W-:Y:S01]  /*2060*/  TEX.LL RZ, R8, R8, R23, UR6, 3D, 0x1 ;  /* 0x48ff061708087f60 */ /* 0x000fe200089e01ff */
[----:B------:R-:W5:Y:S01]  /*2070*/  TEX.LL RZ, R22, R20, R23, UR6, 3D, 0x1 ;  /* 0x48ff061714167f60 */ /* 0x000f6200089e01ff */
[----:B------:R-:W-:Y:S01]  /*2080*/  TEX.LL RZ, R18, R16, R23, UR6, 3D, 0x1 ;  /* 0x48ff061710127f60 */ /* 0x000fe200089e01ff */
[----:B------:R-:W5:Y:S01]  /*2090*/  TEX.LL RZ, R19, R24, R23, UR6, 3D, 0x1 ;  /* 0x48ff061718137f60 */ /* 0x000f6200089e01ff */
[----:B------:R-:W-:Y:S01]  /*20a0*/  IMAD.MOV.U32 R30, RZ, RZ, R10 ;  /* 0x000000ffff1e7224 */ /* 0x000fe200078e000a */
[----:B------:R-:W-:-:S04]  /*20b0*/  MOV R29, R9 ;  /* 0x00000009001d7202 */ /* 0x000fc80000000f00 */
[----:B------:R0:W5:Y:S01]  /*20c0*/  TEX.LL RZ, R28, R28, R23, UR6, 3D, 0x1 ;  /* 0x48ff06171c1c7f60 */ /* 0x00016200089e01ff */
[----:B------:R-:W1:Y:S01]  /*20d0*/  MUFU.RCP64H R45, 0.32201600074768066406 ;  /* 0x3fd49be9002d7908 */ /* 0x000e620000001800 */
[----:B------:R-:W-:Y:S01]  /*20e0*/  IMAD.MOV.U32 R40, RZ, RZ, 0x0 ;  /* 0x00000000ff287424 */ /* 0x000fe200078e00ff */
[----:B------:R-:W-:Y:S01]  /*20f0*/  MOV R41, 0x3fd49be9 ;  /* 0x3fd49be900297802 */ /* 0x000fe20000000f00 */
[----:B------:R-:W-:-:S06]  /*2100*/  IMAD.MOV.U32 R44, RZ, RZ, 0x1 ;  /* 0x00000001ff2c7424 */ /* 0x000fcc00078e00ff */
[----:B-1----:R-:W-:-:S08]  /*2110*/  DFMA R42, R44, -R40, 1 ;  /* 0x3ff000002c2a742b */ /* 0x002fd00000000828 */
        /* <DEDUP_REMOVED lines=18> */
[----:B------:R-:W-:Y:S01]  /*2240*/  FFMA R29, R19, 3, -R22 ;  /* 0x40400000131d7823 */ /* 0x000fe20000000816 */
[----:B------:R-:W-:Y:S01]  /*2250*/  FADD R13, R9, R18 ;  /* 0x00000012090d7221 */ /* 0x000fe20000000000 */
[----:B------:R-:W-:Y:S06]  /*2260*/  @P0 BRA P1, `(.L_x_103) ;  /* 0x0000000000100947 */ /* 0x000fec0000800000 */
[----:B------:R-:W-:Y:S01]  /*2270*/  MOV R16, RZ ;  /* 0x000000ff00107202 */ /* 0x000fe20000000f00 */
[----:B------:R-:W-:Y:S01]  /*2280*/  IMAD.MOV.U32 R23, RZ, RZ, 0x3fd49be9 ;  /* 0x3fd49be9ff177424 */ /* 0x000fe200078e00ff */
[----:B------:R-:W-:-:S07]  /*2290*/  MOV R12, 0x22b0 ;  /* 0x000022b0000c7802 */ /* 0x000fce0000000f00 */
[----:B-----5:R-:W-:Y:S05]  /*22a0*/  CALL.REL.NOINC `($__internal_4_$__cuda_sm20_div_rn_f64_full) ;  /* 0x0000001000e87944 */ /* 0x020fea0003c00000 */
.L_x_103:
[----:B------:R-:W0:Y:S01]  /*22b0*/  F2F.F32.F64 R30, R30 ;  /* 0x0000001e001e7310 */ /* 0x000e220000301000 */
[----:B------:R-:W-:Y:S01]  /*22c0*/  FADD R9, -R15, 1 ;  /* 0x3f8000000f097421 */ /* 0x000fe20000000100 */
[----:B-----5:R-:W-:Y:S01]  /*22d0*/  FADD R28, R29, R28 ;  /* 0x0000001c1d1c7221 */ /* 0x020fe20000000000 */
[----:B0-----:R-:W-:-:S04]  /*22e0*/  FADD R12, -R30, 1 ;  /* 0x3f8000001e0c7421 */ /* 0x001fc80000000100 */
[-C--:B------:R-:W-:Y:S01]  /*22f0*/  FMUL R17, R12, R9.reuse ;  /* 0x000000090c117220 */ /* 0x080fe20000400000 */
[----:B------:R-:W-:Y:S01]  /*2300*/  FMUL R9, R30, R9 ;  /* 0x000000091e097220 */ /* 0x000fe20000400000 */
[----:B------:R-:W-:Y:S02]  /*2310*/  FMUL R12, R15, R12 ;  /* 0x0000000c0f0c7220 */ /* 0x000fe40000400000 */
[----:B------:R-:W-:-:S04]  /*2320*/  FMUL R8, R8, R17 ;  /* 0x0000001108087220 */ /* 0x000fc80000400000 */
[----:B------:R-:W-:Y:S01]  /*2330*/  FFMA R8, R13, R9, R8 ;  /* 0x000000090d087223 */ /* 0x000fe20000000008 */
[----:B------:R-:W-:-:S03]  /*2340*/  FMUL R9, R15, R30 ;  /* 0x0000001e0f097220 */ /* 0x000fc60000400000 */
[----:B------:R-:W-:-:S04]  /*2350*/  FFMA R15, R19, R12, R8 ;  /* 0x0000000c130f7223 */ /* 0x000fc80000000008 */
[----:B------:R-:W-:Y:S01]  /*2360*/  FFMA R15, R28, R9, R15 ;  /* 0x000000091c0f7223 */ /* 0x000fe2000000000f */
[----:B------:R-:W-:Y:S06]  /*2370*/  BRA `(.L_x_100) ;  /* 0x00000010007c7947 */ /* 0x000fec0003800000 */
.L_x_102:
[----:B------:R-:W-:Y:S01]  /*2380*/  UMOV UR12, 0x33333333 ;  /* 0x33333333000c7882 */ /* 0x000fe20000000000 */
[----:B------:R-:W-:Y:S02]  /*2390*/  UMOV UR13, 0x4022f333 ;  /* 0x4022f333000d7882 */ /* 0x000fe40000000000 */
[----:B------:R-:W-:-:S06]  /*23a0*/  DSETP.GEU.AND P0, PT, R38, UR12, PT ;  /* 0x0000000c26007e2a */ /* 0x000fcc000bf0e000 */
[----:B------:R-:W-:-:S14]  /*23b0*/  DSETP.LEU.OR P0, PT, R38, UR6, P0 ;  /* 0x0000000626007e2a */ /* 0x000fdc000870b400 */
[----:B------:R-:W-:Y:S05]  /*23c0*/  @P0 BRA `(.L_x_104) ;  /* 0x00000004003c0947 */ /* 0x000fea0003800000 */
[C---:B--2---:R-:W-:Y:S01]  /*23d0*/  FADD R8, R24.reuse, 1 ;  /* 0x3f80000018087421 */ /* 0x044fe20000000000 */
[C---:B------:R-:W-:Y:S01]  /*23e0*/  FADD R14, R24.reuse, 3 ;  /* 0x40400000180e7421 */ /* 0x040fe20000000000 */
[C---:B------:R-:W-:Y:S01]  /*23f0*/  FADD R9, R13.reuse, 1 ;  /* 0x3f8000000d097421 */ /* 0x040fe20000000000 */
[----:B------:R-:W-:Y:S01]  /*2400*/  FADD R24, R24, 2 ;  /* 0x4000000018187421 */ /* 0x000fe20000000000 */
[C---:B------:R-:W-:Y:S01]  /*2410*/  FFMA R12, R13.reuse, 41, R8 ;  /* 0x422400000d0c7823 */ /* 0x040fe20000000008 */
[----:B------:R-:W-:Y:S01]  /*2420*/  FFMA R20, R13, 41, R14 ;  /* 0x422400000d147823 */ /* 0x000fe2000000000e */
[----:B------:R-:W-:Y:S01]  /*2430*/  FFMA R16, R9, 41, R8 ;  /* 0x4224000009107823 */ /* 0x000fe20000000008 */
[----:B------:R-:W-:Y:S01]  /*2440*/  FFMA R13, R13, 41, R24 ;  /* 0x422400000d0d7823 */ /* 0x000fe20000000018 */
[C---:B------:R-:W-:Y:S01]  /*2450*/  FFMA R17, R9.reuse, 41, R14 ;  /* 0x4224000009117823 */ /* 0x040fe2000000000e */
[----:B------:R-:W-:Y:S01]  /*2460*/  FFMA R24, R9, 41, R24 ;  /* 0x4224000009187823 */ /* 0x000fe20000000018 */
[----:B------:R-:W0:Y:S01]  /*2470*/  LDCU UR6, c[0x0][0x380] ;  /* 0x00007000ff0677ac */ /* 0x000e220008000800 */
[----:B------:R1:W2:Y:S01]  /*2480*/  F2F.F32.F64 R9, R28 ;  /* 0x0000001c00097310 */ /* 0x0002a20000301000 */
[----:B------:R-:W-:Y:S01]  /*2490*/  FADD R8, R12, 0.5 ;  /* 0x3f0000000c087421 */ /* 0x000fe20000000000 */
[----:B------:R-:W-:Y:S01]  /*24a0*/  FADD R12, R16, 0.5 ;  /* 0x3f000000100c7421 */ /* 0x000fe20000000000 */
[----:B------:R-:W-:Y:S01]  /*24b0*/  FADD R16, R13, 0.5 ;  /* 0x3f0000000d107421 */ /* 0x000fe20000000000 */
[----:B------:R-:W-:Y:S01]  /*24c0*/  MOV R23, 0xc2000000 ;  /* 0xc200000000177802 */ /* 0x000fe20000000f00 */
[----:B------:R-:W-:Y:S01]  /*24d0*/  UMOV UR7, URZ ;  /* 0x000000ff00077c82 */ /* 0x000fe20008000000 */
[-C--:B------:R-:W-:Y:S01]  /*24e0*/  MOV R18, R10.reuse ;  /* 0x0000000a00127202 */ /* 0x080fe20000000f00 */
[----:B------:R-:W-:Y:S01]  /*24f0*/  FADD R24, R24, 0.5 ;  /* 0x3f00000018187421 */ /* 0x000fe20000000000 */
[----:B------:R-:W-:Y:S01]  /*2500*/  MOV R26, R10 ;  /* 0x0000000a001a7202 */ /* 0x000fe20000000f00 */
[----:B------:R-:W-:-:S02]  /*2510*/  IMAD.MOV.U32 R22, RZ, RZ, R10 ;  /* 0x000000ffff167224 */ /* 0x000fc400078e000a */
[----:B-1----:R-:W-:Y:S01]  /*2520*/  FADD R28, R17, 0.5 ;  /* 0x3f000000111c7421 */ /* 0x002fe20000000000 */
[----:B------:R-:W-:Y:S01]  /*2530*/  FADD R20, R20, 0.5 ;  /* 0x3f00000014147421 */ /* 0x000fe20000000000 */
[--C-:B------:R-:W-:Y:S02]  /*2540*/  IMAD.MOV.U32 R14, RZ, RZ, R10.reuse ;  /* 0x000000ffff0e7224 */ /* 0x100fe400078e000a */
[----:B------:R-:W-:Y:S01]  /*2550*/  IMAD.MOV.U32 R30, RZ, RZ, R10 ;  /* 0x000000ffff1e7224 */ /* 0x000fe200078e000a */
[-C--:B--2---:R-:W-:Y:S01]  /*2560*/  MOV R13, R9.reuse ;  /* 0x00000009000d7202 */ /* 0x084fe20000000f00 */
[--C-:B------:R-:W-:Y:S01]  /*2570*/  IMAD.MOV.U32 R17, RZ, RZ, R9.reuse ;  /* 0x000000ffff117224 */ /* 0x100fe200078e0009 */
[-C--:B------:R-:W-:Y:S01]  /*2580*/  MOV R21, R9.reuse ;  /* 0x0000000900157202 */ /* 0x080fe20000000f00 */
[----:B------:R-:W-:Y:S01]  /*2590*/  IMAD.MOV.U32 R25, RZ, RZ, R9 ;  /* 0x000000ffff197224 */ /* 0x000fe200078e0009 */
[----:B------:R-:W-:Y:S01]  /*25a0*/  MOV R29, R9 ;  /* 0x00000009001d7202 */ /* 0x000fe20000000f00 */
[----:B0-----:R-:W5:Y:S01]  /*25b0*/  TEX.LL RZ, R16, R16, R23, UR6, 3D, 0x1 ;  /* 0x48ff061710107f60 */ /* 0x001f6200089e01ff */
[----:B------:R-:W-:Y:S01]  /*25c0*/  TEX.LL RZ, R8, R8, R23, UR6, 3D, 0x1 ;  /* 0x48ff061708087f60 */ /* 0x000fe200089e01ff */
[----:B------:R-:W5:Y:S01]  /*25d0*/  TEX.LL RZ, R24, R24, R23, UR6, 3D, 0x1 ;  /* 0x48ff061718187f60 */ /* 0x000f6200089e01ff */
[----:B------:R-:W-:Y:S01]  /*25e0*/  TEX.LL RZ, R22, R20, R23, UR6, 3D, 0x1 ;  /* 0x48ff061714167f60 */ /* 0x000fe200089e01ff */
[----:B------:R-:W5:Y:S01]  /*25f0*/  TEX.LL RZ, R13, R12, R23, UR6, 3D, 0x1 ;  /* 0x48ff06170c0d7f60 */ /* 0x000f6200089e01ff */
[----:B------:R0:W5:Y:S01]  /*2600*/  TEX.LL RZ, R28, R28, R23, UR6, 3D, 0x1 ;  /* 0x48ff06171c1c7f60 */ /* 0x00016200089e01ff */
[----:B------:R-:W1:Y:S01]  /*2610*/  MUFU.RCP64H R45, 0.0029839985072612762451 ;  /* 0x3f6871e6002d7908 */ /* 0x000e620000001800 */
[----:B------:R-:W-:Y:S01]  /*2620*/  IMAD.MOV.U32 R40, RZ, RZ, -0x40000000 ;  /* 0xc0000000ff287424 */ /* 0x000fe200078e00ff */
        /* <DEDUP_REMOVED lines=24> */
[----:B------:R-:W-:Y:S01]  /*27b0*/  MOV R16, 0xc0000000 ;  /* 0xc000000000107802 */ /* 0x000fe20000000f00 */
[----:B------:R-:W-:Y:S01]  /*27c0*/  IMAD.MOV.U32 R23, RZ, RZ, 0x3f6871e6 ;  /* 0x3f6871e6ff177424 */ /* 0x000fe200078e00ff */
[----:B------:R-:W-:-:S07]  /*27d0*/  MOV R12, 0x27f0 ;  /* 0x000027f0000c7802 */ /* 0x000fce0000000f00 */
[----:B-----5:R-:W-:Y:S05]  /*27e0*/  CALL.REL.NOINC `($__internal_4_$__cuda_sm20_div_rn_f64_full) ;  /* 0x0000000c00987944 */ /* 0x020fea0003c00000 */
.L_x_105:
        /* <DEDUP_REMOVED lines=13> */
.L_x_104:
[----:B------:R-:W0:Y:S01]  /*28c0*/  F2F.F32.F64 R9, R28 ;  /* 0x0000001c00097310 */ /* 0x000e220000301000 */
[----:B------:R-:W1:Y:S01]  /*28d0*/  LDCU UR6, c[0x0][0x380] ;  /* 0x00007000ff0677ac */ /* 0x000e620008000800 */
[----:B--2---:R-:W-:Y:S01]  /*28e0*/  FADD R12, R24, 1 ;  /* 0x3f800000180c7421 */ /* 0x004fe20000000000 */
[C---:B------:R-:W-:Y:S01]  /*28f0*/  FADD R17, R13.reuse, 1 ;  /* 0x3f8000000d117421 */ /* 0x040fe20000000000 */
[C---:B------:R-:W-:Y:S01]  /*2900*/  FFMA R8, R13.reuse, 41, R24 ;  /* 0x422400000d087823 */ /* 0x040fe20000000018 */
[----:B------:R-:W-:Y:S01]  /*2910*/  MOV R25, 0xc2000000 ;  /* 0xc200000000197802 */ /* 0x000fe20000000f00 */
[--C-:B------:R-:W-:Y:S01]  /*2920*/  FFMA R16, R13, 41, R12.reuse ;  /* 0x422400000d107823 */ /* 0x100fe2000000000c */
[C---:B------:R-:W-:Y:S01]  /*2930*/  FFMA R23, R17.reuse, 41, R12 ;  /* 0x4224000011177823 */ /* 0x040fe2000000000c */
[----:B------:R-:W-:Y:S01]  /*2940*/  MOV R14, R10 ;  /* 0x0000000a000e7202 */ /* 0x000fe20000000f00 */
[----:B------:R-:W-:Y:S01]  /*2950*/  UMOV UR7, URZ ;  /* 0x000000ff00077c82 */ /* 0x000fe20008000000 */
[----:B------:R-:W-:Y:S01]  /*2960*/  FADD R12, R16, 0.5 ;  /* 0x3f000000100c7421 */ /* 0x000fe20000000000 */
[----:B------:R-:W-:Y:S01]  /*2970*/  FFMA R20, R17, 41, R24 ;  /* 0x4224000011147823 */ /* 0x000fe20000000018 */
[----:B------:R-:W-:Y:S01]  /*2980*/  FADD R8, R8, 0.5 ;  /* 0x3f00000008087421 */ /* 0x000fe20000000000 */
[----:B------:R-:W-:-:S02]  /*2990*/  IMAD.MOV.U32 R18, RZ, RZ, R10 ;  /* 0x000000ffff127224 */ /* 0x000fc400078e000a */
[----:B0-----:R-:W-:Y:S02]  /*29a0*/  IMAD.MOV.U32 R13, RZ, RZ, R9 ;  /* 0x000000ffff0d7224 */ /* 0x001fe400078e0009 */
[----:B------:R-:W-:Y:S01]  /*29b0*/  FADD R16, R20, 0.5 ;  /* 0x3f00000014107421 */ /* 0x000fe20000000000 */
[-C--:B------:R-:W-:Y:S01]  /*29c0*/  MOV R17, R9.reuse ;  /* 0x0000000900117202 */ /* 0x080fe20000000f00 */
[----:B------:R-:W-:Y:S01]  /*29d0*/  FADD R20, R23, 0.5 ;  /* 0x3f00000017147421 */ /* 0x000fe20000000000 */
[----:B-1----:R-:W5:Y:S01]  /*29e0*/  TEX.LL RZ, R12, R12, R25, UR6, 3D, 0x1 ;  /* 0x48ff06190c0c7f60 */ /* 0x002f6200089e01ff */
[----:B------:R-:W5:Y:S01]  /*29f0*/  TEX.LL RZ, R8, R8, R25, UR6, 3D, 0x1 ;  /* 0x48ff061908087f60 */ /* 0x000f6200089e01ff */
[----:B------:R-:W-:Y:S01]  /*2a00*/  IMAD.MOV.U32 R22, RZ, RZ, R10 ;  /* 0x000000ffff167224 */ /* 0x000fe200078e000a */
[----:B------:R-:W-:Y:S01]  /*2a10*/  MOV R21, R9 ;  /* 0x0000000900157202 */ /* 0x000fe20000000f00 */
[----:B------:R-:W5:Y:S03]  /*2a20*/  TEX.LL RZ, R16, R16, R25, UR6, 3D, 0x1 ;  /* 0x48ff061910107f60 */ /* 0x000f6600089e01ff */
[----:B------:R-:W5:Y:S01]  /*2a30*/  TEX.LL RZ, R20, R20, R25, UR6, 3D, 0x1 ;  /* 0x48ff061914147f60 */ /* 0x000f6200089e01ff */
[----:B------:R-:W-:Y:S01]  /*2a40*/  FADD R24, R19, -R24 ;  /* 0x8000001813187221 */ /* 0x000fe20000000000 */
[----:B------:R-:W-:-:S03]  /*2a50*/  FADD R27, -R15, 1 ;  /* 0x3f8000000f1b7421 */ /* 0x000fc60000000100 */
[----:B------:R-:W-:Y:S01]  /*2a60*/  FADD R26, -R24, 1 ;  /* 0x3f800000181a7421 */ /* 0x000fe20000000100 */
[----:B------:R-:W-:Y:S01]  /*2a70*/  FMUL R19, R27, R24 ;  /* 0x000000181b137220 */ /* 0x000fe20000400000 */
[----:B------:R-:W-:-:S04]  /*2a80*/  DEPBAR.LE SB5, 0x3 ;  /* 0x0000d0c00000791a */ /* 0x000fc80000000000 */
[----:B------:R-:W-:Y:S01]  /*2a90*/  FMUL R23, R19, R12 ;  /* 0x0000000c13177220 */ /* 0x000fe20000400000 */
[-C--:B------:R-:W-:Y:S01]  /*2aa0*/  FMUL R19, R27, R26.reuse ;  /* 0x0000001a1b137220 */ /* 0x080fe20000400000 */
[C---:B------:R-:W-:Y:S01]  /*2ab0*/  FMUL R26, R15.reuse, R26 ;  /* 0x0000001a0f1a7220 */ /* 0x040fe20000400000 */
[----:B------:R-:W-:Y:S02]  /*2ac0*/  FMUL R15, R15, R24 ;  /* 0x000000180f0f7220 */ /* 0x000fe40000400000 */
[----:B-----5:R-:W-:-:S04]  /*2ad0*/  FFMA R19, R8, R19, R23 ;  /* 0x0000001308137223 */ /* 0x020fc80000000017 */
[----:B------:R-:W-:-:S04]  /*2ae0*/  FFMA R16, R26, R16, R19 ;  /* 0x000000101a107223 */ /* 0x000fc80000000013 */
[----:B------:R-:W-:Y:S01]  /*2af0*/  FFMA R15, R15, R20, R16 ;  /* 0x000000140f0f7223 */ /* 0x000fe20000000010 */
[----:B------:R-:W-:Y:S06]  /*2b00*/  BRA `(.L_x_100) ;  /* 0x0000000800987947 */ /* 0x000fec0003800000 */
.L_x_101:
[----:B------:R-:W-:Y:S05]  /*2b10*/  @!P0 BRA `(.L_x_106) ;  /* 0x00000000004c8947 */ /* 0x000fea0003800000 */
[----:B------:R-:W0:Y:S01]  /*2b20*/  FRND.FLOOR R18, R16 ;  /* 0x0000001000127307 */ /* 0x000e220000205000 */
[----:B------:R-:W1:Y:S01]  /*2b30*/  LDCU UR6, c[0x0][0x380] ;  /* 0x00007000ff0677ac */ /* 0x000e620008000800 */
[----:B------:R-:W-:Y:S01]  /*2b40*/  HFMA2 R21, -RZ, RZ, -3, 0 ;  /* 0xc2000000ff157431 */ /* 0x000fe200000001ff */
[----:B------:R-:W-:Y:S01]  /*2b50*/  MOV R14, R10 ;  /* 0x0000000a000e7202 */ /* 0x000fe20000000f00 */
[----:B------:R-:W-:-:S04]  /*2b60*/  UMOV UR7, URZ ;  /* 0x000000ff00077c82 */ /* 0x000fc80008000000 */
[----:B------:R-:W2:Y:S01]  /*2b70*/  F2F.F32.F64 R13, R28 ;  /* 0x0000001c000d7310 */ /* 0x000ea20000301000 */
[C---:B0-----:R-:W-:Y:S01]  /*2b80*/  FADD R8, R18.reuse, 1 ;  /* 0x3f80000012087421 */ /* 0x041fe20000000000 */
[----:B------:R-:W-:-:S03]  /*2b90*/  FFMA R12, R18, 41, R19 ;  /* 0x42240000120c7823 */ /* 0x000fc60000000013 */
[----:B------:R-:W-:Y:S01]  /*2ba0*/  FFMA R8, R8, 41, R19 ;  /* 0x4224000008087823 */ /* 0x000fe20000000013 */
[----:B------:R-:W-:Y:S01]  /*2bb0*/  FADD R12, R12, 0.5 ;  /* 0x3f0000000c0c7421 */ /* 0x000fe20000000000 */
[----:B--2---:R-:W-:Y:S02]  /*2bc0*/  IMAD.MOV.U32 R9, RZ, RZ, R13 ;  /* 0x000000ffff097224 */ /* 0x004fe400078e000d */
[----:B------:R-:W-:-:S04]  /*2bd0*/  FADD R8, R8, 0.5 ;  /* 0x3f00000008087421 */ /* 0x000fc80000000000 */
[----:B-1----:R-:W5:Y:S01]  /*2be0*/  TEX.LL RZ, R9, R8, R21, UR6, 3D, 0x1 ;  /* 0x48ff061508097f60 */ /* 0x002f6200089e01ff */
[----:B------:R-:W5:Y:S01]  /*2bf0*/  TEX.LL RZ, R12, R12, R21, UR6, 3D, 0x1 ;  /* 0x48ff06150c0c7f60 */ /* 0x000f6200089e01ff */
[----:B------:R-:W-:-:S04]  /*2c00*/  FADD R16, R16, -R18 ;  /* 0x8000001210107221 */ /* 0x000fc80000000000 */
[C---:B------:R-:W-:Y:S01]  /*2c10*/  FADD R15, -R16.reuse, 1 ;  /* 0x3f800000100f7421 */ /* 0x040fe20000000100 */
[----:B-----5:R-:W-:-:S04]  /*2c20*/  FMUL R17, R16, R9 ;  /* 0x0000000910117220 */ /* 0x020fc80000400000 */
[----:B------:R-:W-:Y:S01]  /*2c30*/  FFMA R15, R12, R15, R17 ;  /* 0x0000000f0c0f7223 */ /* 0x000fe20000000011 */
[----:B------:R-:W-:Y:S06]  /*2c40*/  BRA `(.L_x_100) ;  /* 0x0000000800487947 */ /* 0x000fec0003800000 */
.L_x_106:
        /* <DEDUP_REMOVED lines=8> */
[----:B------:R-:W1:Y:S01]  /*2cd0*/  LDCU UR6, c[0x0][0x380] ;  /* 0x00007000ff0677ac */ /* 0x000e620008000800 */
[----:B------:R-:W-:Y:S01]  /*2ce0*/  MOV R27, 0xc2000000 ;  /* 0xc2000000001b7802 */ /* 0x000fe20000000f00 */
[----:B------:R-:W-:Y:S01]  /*2cf0*/  IMAD.MOV.U32 R14, RZ, RZ, R10 ;  /* 0x000000ffff0e7224 */ /* 0x000fe200078e000a */
[----:B------:R-:W-:Y:S01]  /*2d00*/  MOV R18, R10 ;  /* 0x0000000a00127202 */ /* 0x000fe20000000f00 */
[----:B------:R-:W-:-:S03]  /*2d10*/  UMOV UR7, URZ ;  /* 0x000000ff00077c82 */ /* 0x000fc60008000000 */
[----:B------:R-:W2:Y:S01]  /*2d20*/  FRND.FLOOR R17, R16 ;  /* 0x0000001000117307 */ /* 0x000ea20000205000 */
[----:B0-----:R-:W-:-:S07]  /*2d30*/  FADD R8, R19, -2 ;  /* 0xc000000013087421 */ /* 0x001fce0000000000 */
[----:B------:R-:W0:Y:S01]  /*2d40*/  F2F.F32.F64 R13, R28 ;  /* 0x0000001c000d7310 */ /* 0x000e220000301000 */
[----:B------:R-:W-:Y:S01]  /*2d50*/  FADD R9, R19, -1 ;  /* 0xbf80000013097421 */ /* 0x000fe20000000000 */
[----:B------:R-:W-:-:S04]  /*2d60*/  FFMA R12, R16, 41, R19 ;  /* 0x42240000100c7823 */ /* 0x000fc80000000013 */
[----:B------:R-:W-:Y:S01]  /*2d70*/  FADD R12, R12, 0.5 ;  /* 0x3f0000000c0c7421 */ /* 0x000fe20000000000 */
[C---:B--2---:R-:W-:Y:S01]  /*2d80*/  FFMA R15, R17.reuse, 41, R8 ;  /* 0x42240000110f7823 */ /* 0x044fe20000000008 */
[----:B------:R-:W-:-:S03]  /*2d90*/  FFMA R8, R17, 41, R9 ;  /* 0x4224000011087823 */ /* 0x000fc60000000009 */
[----:B------:R-:W-:Y:S01]  /*2da0*/  FADD R16, R15, 0.5 ;  /* 0x3f0000000f107421 */ /* 0x000fe20000000000 */
[----:B------:R-:W-:Y:S01]  /*2db0*/  FADD R8, R8, 0.5 ;  /* 0x3f00000008087421 */ /* 0x000fe20000000000 */
[----:B0-----:R-:W-:Y:S01]  /*2dc0*/  MOV R9, R13 ;  /* 0x0000000d00097202 */ /* 0x001fe20000000f00 */
[----:B------:R-:W-:-:S04]  /*2dd0*/  IMAD.MOV.U32 R17, RZ, RZ, R13 ;  /* 0x000000ffff117224 */ /* 0x000fc800078e000d */
[----:B-1----:R-:W5:Y:S01]  /*2de0*/  TEX.LL RZ, R8, R8, R27, UR6, 3D, 0x1 ;  /* 0x48ff061b08087f60 */ /* 0x002f6200089e01ff */
[----:B------:R-:W5:Y:S01]  /*2df0*/  TEX.LL RZ, R13, R12, R27, UR6, 3D, 0x1 ;  /* 0x48ff061b0c0d7f60 */ /* 0x000f6200089e01ff */
[----:B------:R0:W5:Y:S01]  /*2e00*/  TEX.LL RZ, R15, R16, R27, UR6, 3D, 0x1 ;  /* 0x48ff061b100f7f60 */ /* 0x00016200089e01ff */
[----:B------:R-:W1:Y:S01]  /*2e10*/  MUFU.RCP64H R21, 0.32201600074768066406 ;  /* 0x3fd49be900157908 */ /* 0x000e620000001800 */
[----:B------:R-:W-:Y:S01]  /*2e20*/  MOV R22, 0x0 ;  /* 0x0000000000167802 */ /* 0x000fe20000000f00 */
[----:B------:R-:W-:Y:S01]  /*2e30*/  IMAD.MOV.U32 R20, RZ, RZ, 0x1 ;  /* 0x00000001ff147424 */ /* 0x000fe200078e00ff */
[----:B------:R-:W-:-:S06]  /*2e40*/  MOV R23, 0x3fd49be9 ;  /* 0x3fd49be900177802 */ /* 0x000fcc0000000f00 */
        /* <DEDUP_REMOVED lines=21> */
[----:B-----5:R-:W-:Y:S05]  /*2fa0*/  CALL.REL.NOINC `($__internal_4_$__cuda_sm20_div_rn_f64_full) ;  /* 0x0000000400a87944 */ /* 0x020fea0003c00000 */
.L_x_108:
[----:B------:R-:W0:Y:S01]  /*2fb0*/  F2F.F32.F64 R30, R30 ;  /* 0x0000001e001e7310 */ /* 0x000e220000301000 */
[----:B-----5:R-:W-:-:S04]  /*2fc0*/  FADD R15, R8, R15 ;  /* 0x0000000f080f7221 */ /* 0x020fc80000000000 */
[C---:B0-----:R-:W-:Y:S01]  /*2fd0*/  FMUL R12, R30.reuse, R15 ;  /* 0x0000000f1e0c7220 */ /* 0x041fe20000400000 */
[----:B------:R-:W-:-:S04]  /*2fe0*/  FADD R8, -R30, 1 ;  /* 0x3f8000001e087421 */ /* 0x000fc80000000100 */
[----:B------:R-:W-:Y:S01]  /*2ff0*/  FFMA R15, R13, R8, R12 ;  /* 0x000000080d0f7223 */ /* 0x000fe2000000000c */
[----:B------:R-:W-:Y:S06]  /*3000*/  BRA `(.L_x_100) ;  /* 0x0000000400587947 */ /* 0x000fec0003800000 */
.L_x_107:
[----:B------:R-:W-:Y:S01]  /*3010*/  UMOV UR12, 0x33333333 ;  /* 0x33333333000c7882 */ /* 0x000fe20000000000 */
[----:B------:R-:W-:Y:S02]  /*3020*/  UMOV UR13, 0x4022f333 ;  /* 0x4022f333000d7882 */ /* 0x000fe40000000000 */
[----:B------:R-:W-:-:S06]  /*3030*/  DSETP.GEU.AND P0, PT, R38, UR12, PT ;  /* 0x0000000c26007e2a */ /* 0x000fcc000bf0e000 */
[----:B------:R-:W-:-:S14]  /*3040*/  DSETP.LEU.OR P0, PT, R38, UR6, P0 ;  /* 0x0000000626007e2a */ /* 0x000fdc000870b400 */
[----:B------:R-:W-:Y:S05]  /*3050*/  @P0 BRA `(.L_x_109) ;  /* 0x0000000000fc0947 */ /* 0x000fea0003800000 */
[----:B------:R-:W-:Y:S01]  /*3060*/  FADD R8, R19, 1 ;  /* 0x3f80000013087421 */ /* 0x000fe20000000000 */
[----:B------:R-:W0:Y:S01]  /*3070*/  FRND.FLOOR R14, R19 ;  /* 0x00000013000e7307 */ /* 0x000e220000205000 */
[----:B------:R-:W1:Y:S01]  /*3080*/  LDCU UR6, c[0x0][0x380] ;  /* 0x00007000ff0677ac */ /* 0x000e620008000800 */
[----:B------:R-:W-:Y:S01]  /*3090*/  IMAD.MOV.U32 R27, RZ, RZ, -0x3e000000 ;  /* 0xc2000000ff1b7424 */ /* 0x000fe200078e00ff */
[----:B------:R-:W-:Y:S01]  /*30a0*/  MOV R18, R10 ;  /* 0x0000000a00127202 */ /* 0x000fe20000000f00 */
[----:B------:R-:W-:-:S04]  /*30b0*/  UMOV UR7, URZ ;  /* 0x000000ff00077c82 */ /* 0x000fc80008000000 */
[----:B------:R-:W2:Y:S01]  /*30c0*/  FRND.FLOOR R17, R16 ;  /* 0x0000001000117307 */ /* 0x000ea20000205000 */
[----:B0-----:R-:W-:-:S07]  /*30d0*/  FADD R9, R14, 3 ;  /* 0x404000000e097421 */ /* 0x001fce0000000000 */
[----:B------:R-:W0:Y:S01]  /*30e0*/  FRND.FLOOR R8, R8 ;  /* 0x0000000800087307 */ /* 0x000e220000205000 */
[----:B------:R-:W-:Y:S01]  /*30f0*/  FADD R14, R14, 2 ;  /* 0x400000000e0e7421 */ /* 0x000fe20000000000 */
[----:B--2---:R-:W-:-:S06]  /*3100*/  FFMA R15, R17, 41, R9 ;  /* 0x42240000110f7823 */ /* 0x004fcc0000000009 */
[----:B------:R-:W2:Y:S01]  /*3110*/  F2F.F32.F64 R13, R28 ;  /* 0x0000001c000d7310 */ /* 0x000ea20000301000 */
[----:B------:R-:W-:Y:S01]  /*3120*/  FADD R16, R15, 0.5 ;  /* 0x3f0000000f107421 */ /* 0x000fe20000000000 */
[C---:B0-----:R-:W-:Y:S01]  /*3130*/  FFMA R12, R17.reuse, 41, R8 ;  /* 0x42240000110c7823 */ /* 0x041fe20000000008 */
[----:B------:R-:W-:Y:S01]  /*3140*/  FFMA R17, R17, 41, R14 ;  /* 0x4224000011117823 */ /* 0x000fe2000000000e */
[----:B------:R-:W-:Y:S02]  /*3150*/  MOV R14, R10 ;  /* 0x0000000a000e7202 */ /* 0x000fe40000000f00 */
[----:B------:R-:W-:Y:S01]  /*3160*/  FADD R12, R12, 0.5 ;  /* 0x3f0000000c0c7421 */ /* 0x000fe20000000000 */
[----:B------:R-:W-:Y:S01]  /*3170*/  FADD R8, R17, 0.5 ;  /* 0x3f00000011087421 */ /* 0x000fe20000000000 */
[----:B--2---:R-:W-:Y:S01]  /*3180*/  IMAD.MOV.U32 R9, RZ, RZ, R13 ;  /* 0x000000ffff097224 */ /* 0x004fe200078e000d */
[----:B------:R-:W-:-:S04]  /*3190*/  MOV R17, R13 ;  /* 0x0000000d00117202 */ /* 0x000fc80000000f00 */
[----:B-1----:R-:W5:Y:S01]  /*31a0*/  TEX.LL RZ, R8, R8, R27, UR6, 3D, 0x1 ;  /* 0x48ff061b08087f60 */ /* 0x002f6200089e01ff */
[----:B------:R-:W5:Y:S01]  /*31b0*/  TEX.LL RZ, R12, R12, R27, UR6, 3D, 0x1 ;  /* 0x48ff061b0c0c7f60 */ /* 0x000f6200089e01ff */
[----:B------:R0:W5:Y:S01]  /*31c0*/  TEX.LL RZ, R15, R16, R27, UR6, 3D, 0x1 ;  /* 0x48ff061b100f7f60 */ /* 0x00016200089e01ff */
[----:B------:R-:W1:Y:S01]  /*31d0*/  MUFU.RCP64H R25, 0.0029839985072612762451 ;  /* 0x3f6871e600197908 */ /* 0x000e620000001800 */
        /* <DEDUP_REMOVED lines=21> */
[----:B------:R-:W-:Y:S01]  /*3330*/  MOV R20, R38 ;  /* 0x0000002600147202 */ /* 0x000fe20000000f00 */
[----:B------:R-:W-:Y:S01]  /*3340*/  IMAD.MOV.U32 R21, RZ, RZ, R39 ;  /* 0x000000ffff157224 */ /* 0x000fe200078e0027 */
[----:B------:R-:W-:Y:S02]  /*3350*/  MOV R16, 0xcd291000 ;  /* 0xcd29100000107802 */ /* 0x000fe40000000f00 */
[----:B------:R-:W-:Y:S02]  /*3360*/  MOV R23, 0x3f6871e6 ;  /* 0x3f6871e600177802 */ /* 0x000fe40000000f00 */
[----:B------:R-:W-:-:S07]  /*3370*/  MOV R12, 0x3390 ;  /* 0x00003390000c7802 */ /* 0x000fce0000000f00 */
[----:B-----5:R-:W-:Y:S05]  /*3380*/  CALL.REL.NOINC `($__internal_4_$__cuda_sm20_div_rn_f64_full) ;  /* 0x0000000000b07944 */ /* 0x020fea0003c00000 */
.L_x_110:
[----:B------:R-:W0:Y:S01]  /*3390*/  LDCU UR6, c[0x0][0x380] ;  /* 0x00007000ff0677ac */ /* 0x000e220008000800 */
[----:B------:R-:W-:Y:S01]  /*33a0*/  IMAD.MOV.U32 R17, RZ, RZ, -0x3e000000 ;  /* 0xc2000000ff117424 */ /* 0x000fe200078e00ff */
[----:B------:R-:W-:Y:S01]  /*33b0*/  MOV R14, R10 ;  /* 0x0000000a000e7202 */ /* 0x000fe20000000f00 */
        /* <DEDUP_REMOVED lines=9> */
.L_x_109:
[----:B------:R-:W0:Y:S01]  /*3450*/  FRND.FLOOR R15, R19 ;  /* 0x00000013000f7307 */ /* 0x000e220000205000 */
[----:B------:R-:W1:Y:S01]  /*3460*/  LDCU UR6, c[0x0][0x380] ;  /* 0x00007000ff0677ac */ /* 0x000e620008000800 */
[----:B------:R-:W-:Y:S02]  /*3470*/  MOV R17, 0xc2000000 ;  /* 0xc200000000117802 */ /* 0x000fe40000000f00 */
[----:B------:R-:W-:Y:S01]  /*3480*/  MOV R14, R10 ;  /* 0x0000000a000e7202 */ /* 0x000fe20000000f00 */
[----:B------:R-:W-:-:S03]  /*3490*/  UMOV UR7, URZ ;  /* 0x000000ff00077c82 */ /* 0x000fc60008000000 */
[----:B------:R-:W2:Y:S01]  /*34a0*/  F2F.F32.F64 R13, R28 ;  /* 0x0000001c000d7310 */ /* 0x000ea20000301000 */
[----:B0-----:R-:W-:Y:S01]  /*34b0*/  FADD R9, R15, 1 ;  /* 0x3f8000000f097421 */ /* 0x001fe20000000000 */
[----:B------:R-:W-:-:S03]  /*34c0*/  FFMA R12, R16, 41, R15 ;  /* 0x42240000100c7823 */ /* 0x000fc6000000000f */
[----:B------:R-:W-:Y:S01]  /*34d0*/  FFMA R8, R16, 41, R9 ;  /* 0x4224000010087823 */ /* 0x000fe20000000009 */
[----:B------:R-:W-:-:S03]  /*34e0*/  FADD R12, R12, 0.5 ;  /* 0x3f0000000c0c7421 */ /* 0x000fc60000000000 */
[----:B------:R-:W-:Y:S01]  /*34f0*/  FADD R8, R8, 0.5 ;  /* 0x3f00000008087421 */ /* 0x000fe20000000000 */
[----:B--2---:R-:W-:-:S05]  /*3500*/  IMAD.MOV.U32 R9, RZ, RZ, R13 ;  /* 0x000000ffff097224 */ /* 0x004fca00078e000d */
[----:B-1----:R-:W5:Y:S01]  /*3510*/  TEX.LL RZ, R8, R8, R17, UR6, 3D, 0x1 ;  /* 0x48ff061108087f60 */ /* 0x002f6200089e01ff */
[----:B------:R-:W5:Y:S01]  /*3520*/  TEX.LL RZ, R12, R12, R17, UR6, 3D, 0x1 ;  /* 0x48ff06110c0c7f60 */ /* 0x000f6200089e01ff */
[----:B------:R-:W-:-:S04]  /*3530*/  FADD R19, R19, -R15 ;  /* 0x8000000f13137221 */ /* 0x000fc80000000000 */
[C---:B------:R-:W-:Y:S01]  /*3540*/  FADD R15, -R19.reuse, 1 ;  /* 0x3f800000130f7421 */ /* 0x040fe20000000100 */
[----:B-----5:R-:W-:-:S04]  /*3550*/  FMUL R19, R19, R8 ;  /* 0x0000000813137220 */ /* 0x020fc80000400000 */
[----:B------:R-:W-:-:S07]  /*3560*/  FFMA R15, R12, R15, R19 ;  /* 0x0000000f0c0f7223 */ /* 0x000fce0000000013 */
.L_x_100:
[----:B------:R-:W1:Y:S01]  /*3570*/  LDC.64 R12, c[0x0][0x3a0] ;  /* 0x0000e800ff0c7b82 */ /* 0x000e620000000a00 */
[----:B0----5:R-:W0:Y:S01]  /*3580*/  F2F.F64.F32 R8, R15 ;  /* 0x0000000f00087310 */ /* 0x021e220000201800 */
[----:B------:R-:W-:Y:S02]  /*3590*/  UIADD3 UR10, UP0, UPT, UR10, 0x8, URZ ;  /* 0x000000080a0a7890 */ /* 0x000fe4000ff1e0ff */
[----:B------:R-:W-:Y:S02]  /*35a0*/  UIADD3 UR4, UPT, UPT, UR4, 0x1, URZ ;  /* 0x0000000104047890 */ /* 0x000fe4000fffe0ff */
[----:B------:R-:W-:Y:S02]  /*35b0*/  UIADD3.X UR11, UPT, UPT, URZ, UR11, URZ, UP0, !UPT ;  /* 0x0000000bff0b7290 */ /* 0x000fe400087fe4ff */
[----:B------:R-:W-:Y:S01]  /*35c0*/  UISETP.NE.AND UP0, UPT, UR4, 0x14, UPT ;  /* 0x000000140400788c */ /* 0x000fe2000bf05270 */
[C---:B-1----:R-:W-:Y:S01]  /*35d0*/  IMAD.WIDE.U32 R12, R4.reuse, 0x8, R12 ;  /* 0x00000008040c7825 */ /* 0x042fe200078e000c */
[----:B------:R-:W-:-:S04]  /*35e0*/  IADD3 R4, PT, PT, R4, 0x1, RZ ;  /* 0x0000000104047810 */ /* 0x000fc80007ffe0ff */
[----:B0-----:R0:W-:Y:S03]  /*35f0*/  STG.E.64 desc[UR8][R12.64], R8 ;  /* 0x000000080c007986 */ /* 0x0011e6000c101b08 */
[----:B------:R-:W-:Y:S05]  /*3600*/  BRA.U UP0, `(.L_x_111) ;  /* 0xffffffd100347547 */ /* 0x000fea000b83ffff */
[----:B------:R-:W-:-:S05]  /*3610*/  VIADD R11, R11, 0x1 ;  /* 0x000000010b0b7836 */ /* 0x000fca0000000000 */
[----:B------:R-:W-:-:S13]  /*3620*/  ISETP.NE.AND P0, PT, R11, 0x14, PT ;  /* 0x000000140b00780c */ /* 0x000fda0003f05270 */
[----:B------:R-:W-:Y:S05]  /*3630*/  @P0 BRA `(.L_x_112) ;  /* 0xffffffcc00700947 */ /* 0x000fea000383ffff */
[----:B------:R-:W-:Y:S05]  /*3640*/  EXIT ;  /* 0x000000000000794d */ /* 0x000fea0003800000 */
        .weak           $__internal_4_$__cuda_sm20_div_rn_f64_full
        .type           $__internal_4_$__cuda_sm20_div_rn_f64_full,@function
        .size           $__internal_4_$__cuda_sm20_div_rn_f64_full,($__internal_5_$__cuda_sm20_dsqrt_rn_f64_mediumpath_v1 - $__internal_4_$__cuda_sm20_div_rn_f64_full)
$__internal_4_$__cuda_sm20_div_rn_f64_full:
[C---:B------:R-:W-:Y:S01]  /*3650*/  FSETP.GEU.AND P0, PT, |R23|.reuse, 1.469367938527859385e-39, PT ;  /* 0x001000001700780b */ /* 0x040fe20003f0e200 */
[----:B------:R-:W-:Y:S01]  /*3660*/  IMAD.MOV.U32 R24, RZ, RZ, R20 ;  /* 0x000000ffff187224 */ /* 0x000fe200078e0014 */
[----:B------:R-:W-:Y:S02]  /*3670*/  LOP3.LUT R14, R23, 0x7ff00000, RZ, 0xc0, !PT ;  /* 0x7ff00000170e7812 */ /* 0x000fe400078ec0ff */
[----:B------:R-:W-:Y:S02]  /*3680*/  MOV R22, R16 ;  /* 0x0000001000167202 */ /* 0x000fe40000000f00 */
[----:B------:R-:W-:Y:S02]  /*3690*/  LOP3.LUT R9, R21, 0x7ff00000, RZ, 0xc0, !PT ;  /* 0x7ff0000015097812 */ /* 0x000fe400078ec0ff */
[----:B------:R-:W-:Y:S02]  /*36a0*/  LOP3.LUT R17, R23, 0x800fffff, RZ, 0xc0, !PT ;  /* 0x800fffff17117812 */ /* 0x000fe400078ec0ff */
[----:B------:R-:W-:-:S02]  /*36b0*/  MOV R18, 0x1ca00000 ;  /* 0x1ca0000000127802 */ /* 0x000fc40000000f00 */
[----:B------:R-:W-:Y:S02]  /*36c0*/  ISETP.GE.U32.AND P3, PT, R9, R14, PT ;  /* 0x0000000e0900720c */ /* 0x000fe40003f66070 */
[----:B------:R-:W-:Y:S01]  /*36d0*/  LOP3.LUT R17, R17, 0x3ff00000, RZ, 0xfc, !PT ;  /* 0x3ff0000011117812 */ /* 0x000fe200078efcff */
[----:B------:R-:W-:Y:S01]  /*36e0*/  @!P0 DMUL R16, R22, 8.98846567431157953865e+307 ;  /* 0x7fe0000016108828 */ /* 0x000fe20000000000 */
[----:B------:R-:W-:Y:S02]  /*36f0*/  SEL R25, R18, 0x63400000, !P3 ;  /* 0x6340000012197807 */ /* 0x000fe40005800000 */
[----:B------:R-:W-:Y:S02]  /*3700*/  FSETP.GEU.AND P3, PT, |R21|, 1.469367938527859385e-39, PT ;  /* 0x001000001500780b */ /* 0x000fe40003f6e200 */
[----:B------:R-:W-:Y:S01]  /*3710*/  LOP3.LUT R25, R25, 0x800fffff, R21, 0xf8, !PT ;  /* 0x800fffff19197812 */ /* 0x000fe200078ef815 */
[----:B------:R0:W1:Y:S10]  /*3720*/  MUFU.RCP64H R31, R17 ;  /* 0x00000011001f7308 */ /* 0x0000740000001800 */
[----:B0-----:R-:W-:Y:S05]  /*3730*/  @P3 BRA `(.L_x_113) ;  /* 0x0000000000203947 */ /* 0x001fea0003800000 */
        /* <DEDUP_REMOVED lines=8> */
.L_x_113:
[----:B------:R-:W-:Y:S01]  /*37c0*/  MOV R30, 0x1 ;  /* 0x00000001001e7802 */ /* 0x000fe20000000f00 */
[----:B------:R-:W-:Y:S01]  /*37d0*/  VIADD R18, R9, 0xffffffff ;  /* 0xffffffff09127836 */ /* 0x000fe20000000000 */
[----:B------:R-:W-:-:S04]  /*37e0*/  @!P0 LOP3.LUT R14, R17, 0x7ff00000, RZ, 0xc0, !PT ;  /* 0x7ff00000110e8812 */ /* 0x000fc800078ec0ff */
[----:B-1----:R-:W-:Y:S01]  /*37f0*/  DFMA R26, R30, -R16, 1 ;  /* 0x3ff000001e1a742b */ /* 0x002fe20000000810 */
[----:B------:R-:W-:Y:S02]  /*3800*/  ISETP.GT.U32.AND P0, PT, R18, 0x7feffffe, PT ;  /* 0x7feffffe1200780c */ /* 0x000fe40003f04070 */
[----:B------:R-:W-:-:S04]  /*3810*/  IADD3 R18, PT, PT, R14, -0x1, RZ ;  /* 0xffffffff0e127810 */ /* 0x000fc80007ffe0ff */
[----:B------:R-:W-:Y:S01]  /*3820*/  ISETP.GT.U32.OR P0, PT, R18, 0x7feffffe, P0 ;  /* 0x7feffffe1200780c */ /* 0x000fe20000704470 */
[----:B------:R-:W-:-:S08]  /*3830*/  DFMA R26, R26, R26, R26 ;  /* 0x0000001a1a1a722b */ /* 0x000fd0000000001a */
[----:B------:R-:W-:-:S08]  /*3840*/  DFMA R30, R30, R26, R30 ;  /* 0x0000001a1e1e722b */ /* 0x000fd0000000001e */
[----:B------:R-:W-:-:S08]  /*3850*/  DFMA R42, R30, -R16, 1 ;  /* 0x3ff000001e2a742b */ /* 0x000fd00000000810 */
[----:B------:R-:W-:-:S08]  /*3860*/  DFMA R42, R30, R42, R30 ;  /* 0x0000002a1e2a722b */ /* 0x000fd0000000001e */
[----:B------:R-:W-:-:S08]  /*3870*/  DMUL R30, R42, R24 ;  /* 0x000000182a1e7228 */ /* 0x000fd00000000000 */
[----:B------:R-:W-:-:S08]  /*3880*/  DFMA R26, R30, -R16, R24 ;  /* 0x800000101e1a722b */ /* 0x000fd00000000018 */
[----:B------:R-:W-:Y:S01]  /*3890*/  DFMA R26, R42, R26, R30 ;  /* 0x0000001a2a1a722b */ /* 0x000fe2000000001e */
[----:B------:R-:W-:Y:S10]  /*38a0*/  @P0 BRA `(.L_x_114) ;  /* 0x0000000000740947 */ /* 0x000ff40003800000 */
[----:B------:R-:W-:Y:S02]  /*38b0*/  LOP3.LUT R20, R21, 0x7ff00000, RZ, 0xc0, !PT ;  /* 0x7ff0000015147812 */ /* 0x000fe400078ec0ff */
[----:B------:R-:W-:-:S04]  /*38c0*/  LOP3.LUT R9, R23, 0x7ff00000, RZ, 0xc0, !PT ;  /* 0x7ff0000017097812 */ /* 0x000fc800078ec0ff */
[CC--:B------:R-:W-:Y:S02]  /*38d0*/  ISETP.GE.U32.AND P0, PT, R20.reuse, R9.reuse, PT ;  /* 0x000000091400720c */ /* 0x0c0fe40003f06070 */
[----:B------:R-:W-:Y:S02]  /*38e0*/  VIADDMNMX R14, R20, -R9, 0xb9600000, !PT ;  /* 0xb9600000140e7446 */ /* 0x000fe40007800909 */
[----:B------:R-:W-:Y:S02]  /*38f0*/  MOV R9, 0x1ca00000 ;  /* 0x1ca0000000097802 */ /* 0x000fe40000000f00 */
[----:B------:R-:W-:Y:S02]  /*3900*/  VIMNMX R14, PT, PT, R14, 0x46a00000, PT ;  /* 0x46a000000e0e7848 */ /* 0x000fe40003fe0100 */
[----:B------:R-:W-:Y:S02]  /*3910*/  SEL R9, R9, 0x63400000, !P0 ;  /* 0x6340000009097807 */ /* 0x000fe40004000000 */
[----:B------:R-:W-:-:S03]  /*3920*/  MOV R20, RZ ;  /* 0x000000ff00147202 */ /* 0x000fc60000000f00 */
[----:B------:R-:W-:-:S05]  /*3930*/  IMAD.IADD R9, R14, 0x1, -R9 ;  /* 0x000000010e097824 */ /* 0x000fca00078e0a09 */
[----:B------:R-:W-:-:S06]  /*3940*/  IADD3 R21, PT, PT, R9, 0x7fe00000, RZ ;  /* 0x7fe0000009157810 */ /* 0x000fcc0007ffe0ff */
        /* <DEDUP_REMOVED lines=19> */
.L_x_114:
        /* <DEDUP_REMOVED lines=12> */
[----:B------:R-:W-:Y:S01]  /*3b40*/  @!P0 MOV R30, RZ ;  /* 0x000000ff001e8202 */ /* 0x000fe20000000f00 */
[----:B------:R-:W-:Y:S01]  /*3b50*/  @P0 IMAD.MOV.U32 R30, RZ, RZ, RZ ;  /* 0x000000ffff1e0224 */ /* 0x000fe200078e00ff */
[----:B------:R-:W-:Y:S01]  /*3b60*/  @P0 MOV R31, R9 ;  /* 0x00000009001f0202 */ /* 0x000fe20000000f00 */
[----:B------:R-:W-:Y:S06]  /*3b70*/  BRA `(.L_x_115) ;  /* 0x0000000000147947 */ /* 0x000fec0003800000 */
.L_x_117:
[----:B------:R-:W-:Y:S02]  /*3b80*/  LOP3.LUT R31, R23, 0x80000, RZ, 0xfc, !PT ;  /* 0x00080000171f7812 */ /* 0x000fe400078efcff */
[----:B------:R-:W-:Y:S01]  /*3b90*/  MOV R30, R22 ;  /* 0x00000016001e7202 */ /* 0x000fe20000000f00 */
[----:B------:R-:W-:Y:S06]  /*3ba0*/  BRA `(.L_x_115) ;  /* 0x0000000000087947 */ /* 0x000fec0003800000 */
.L_x_116:
[----:B------:R-:W-:Y:S01]  /*3bb0*/  LOP3.LUT R31, R21, 0x80000, RZ, 0xfc, !PT ;  /* 0x00080000151f7812 */ /* 0x000fe200078efcff */
[----:B------:R-:W-:-:S07]  /*3bc0*/  IMAD.MOV.U32 R30, RZ, RZ, R20 ;  /* 0x000000ffff1e7224 */ /* 0x000fce00078e0014 */
.L_x_115:
[----:B------:R-:W-:Y:S02]  /*3bd0*/  MOV R16, R12 ;  /* 0x0000000c00107202 */ /* 0x000fe40000000f00 */
[----:B------:R-:W-:-:S04]  /*3be0*/  MOV R17, 0x0 ;  /* 0x0000000000117802 */ /* 0x000fc80000000f00 */
[----:B------:R-:W-:Y:S05]  /*3bf0*/  RET.REL.NODEC R16 `(_Z23cooling_function_marcelyfPdS_S_) ;  /* 0xffffffc410007950 */ /* 0x000fea0003c3ffff */
        .weak           $__internal_5_$__cuda_sm20_dsqrt_rn_f64_mediumpath_v1
        .type           $__internal_5_$__cuda_sm20_dsqrt_rn_f64_mediumpath_v1,@function
        .size           $__internal_5_$__cuda_sm20_dsqrt_rn_f64_mediumpath_v1,(.L_x_150 - $__internal_5_$__cuda_sm20_dsqrt_rn_f64_mediumpath_v1)
$__internal_5_$__cuda_sm20_dsqrt_rn_f64_mediumpath_v1:
[----:B------:R-:W-:Y:S01]  /*3c00*/  ISETP.GE.U32.AND P0, PT, R14, -0x3400000, PT ;  /* 0xfcc000000e00780c */ /* 0x000fe20003f06070 */
[----:B------:R-:W-:Y:S01]  /*3c10*/  IMAD.MOV.U32 R22, RZ, RZ, R24 ;  /* 0x000000ffff167224 */ /* 0x000fe200078e0018 */
[----:B------:R-:W-:Y:S02]  /*3c20*/  MOV R14, R20 ;  /* 0x00000014000e7202 */ /* 0x000fe40000000f00 */
[----:B------:R-:W-:-:S09]  /*3c30*/  MOV R15, R21 ;  /* 0x00000015000f7202 */ /* 0x000fd20000000f00 */
[----:B------:R-:W-:Y:S05]  /*3c40*/  @!P0 BRA `(.L_x_118) ;  /* 0x0000000000208947 */ /* 0x000fea0003800000 */
[----:B------:R-:W-:-:S10]  /*3c50*/  DFMA.RM R14, R14, R22, R18 ;  /* 0x000000160e0e722b */ /* 0x000fd40000004012 */
[----:B------:R-:W-:-:S05]  /*3c60*/  IADD3 R18, P0, PT, R14, 0x1, RZ ;  /* 0x000000010e127810 */ /* 0x000fca0007f1e0ff */
[----:B------:R-:W-:-:S06]  /*3c70*/  IMAD.X R19, RZ, RZ, R15, P0 ;  /* 0x000000ffff137224 */ /* 0x000fcc00000e060f */
[----:B------:R-:W-:-:S08]  /*3c80*/  DFMA.RP R8, -R14, R18, R8 ;  /* 0x000000120e08722b */ /* 0x000fd00000008108 */
[----:B------:R-:W-:-:S06]  /*3c90*/  DSETP.GT.AND P0, PT, R8, RZ, PT ;  /* 0x000000ff0800722a */ /* 0x000fcc0003f04000 */
[----:B------:R-:W-:Y:S02]  /*3ca0*/  FSEL R14, R18, R14, P0 ;  /* 0x0000000e120e7208 */ /* 0x000fe40000000000 */
[----:B------:R-:W-:Y:S01]  /*3cb0*/  FSEL R15, R19, R15, P0 ;  /* 0x0000000f130f7208 */ /* 0x000fe20000000000 */
[----:B------:R-:W-:Y:S06]  /*3cc0*/  BRA `(.L_x_119) ;  /* 0x0000000000647947 */ /* 0x000fec0003800000 */
.L_x_118:
[----:B------:R-:W-:-:S14]  /*3cd0*/  DSETP.NE.AND P0, PT, R8, RZ, PT ;  /* 0x000000ff0800722a */ /* 0x000fdc0003f05000 */
[----:B------:R-:W-:Y:S05]  /*3ce0*/  @!P0 BRA `(.L_x_120) ;  /* 0x0000000000588947 */ /* 0x000fea0003800000 */
[----:B------:R-:W-:-:S13]  /*3cf0*/  ISETP.GE.AND P0, PT, R9, RZ, PT ;  /* 0x000000ff0900720c */ /* 0x000fda0003f06270 */
[----:B------:R-:W-:Y:S02]  /*3d00*/  @!P0 MOV R14, 0x0 ;  /* 0x00000000000e8802 */ /* 0x000fe40000000f00 */
[----:B------:R-:W-:Y:S01]  /*3d10*/  @!P0 MOV R15, 0xfff80000 ;  /* 0xfff80000000f8802 */ /* 0x000fe20000000f00 */
[----:B------:R-:W-:Y:S06]  /*3d20*/  @!P0 BRA `(.L_x_119) ;  /* 0x00000000004c8947 */ /* 0x000fec0003800000 */
[----:B------:R-:W-:-:S13]  /*3d30*/  ISETP.GT.AND P0, PT, R9, 0x7fefffff, PT ;  /* 0x7fefffff0900780c */ /* 0x000fda0003f04270 */
[----:B------:R-:W-:Y:S05]  /*3d40*/  @P0 BRA `(.L_x_120) ;  /* 0x0000000000400947 */ /* 0x000fea0003800000 */
[----:B------:R-:W-:Y:S01]  /*3d50*/  DMUL R8, R8, 8.11296384146066816958e+31 ;  /* 0x4690000008087828 */ /* 0x000fe20000000000 */
[----:B------:R-:W-:Y:S02]  /*3d60*/  IMAD.MOV.U32 R14, RZ, RZ, RZ ;  /* 0x000000ffff0e7224 */ /* 0x000fe400078e00ff */
[----:B------:R-:W-:Y:S01]  /*3d70*/  HFMA2 R21, -RZ, RZ, 1.9609375, 0 ;  /* 0x3fd80000ff157431 */ /* 0x000fe200000001ff */
[----:B------:R-:W-:Y:S02]  /*3d80*/  MOV R20, 0x0 ;  /* 0x0000000000147802 */ /* 0x000fe40000000f00 */
[----:B------:R-:W0:Y:S02]  /*3d90*/  MUFU.RSQ64H R15, R9 ;  /* 0x00000009000f7308 */ /* 0x000e240000001c00 */
[----:B0-----:R-:W-:-:S08]  /*3da0*/  DMUL R18, R14, R14 ;  /* 0x0000000e0e127228 */ /* 0x001fd00000000000 */
[----:B------:R-:W-:-:S08]  /*3db0*/  DFMA R18, R8, -R18, 1 ;  /* 0x3ff000000812742b */ /* 0x000fd00000000812 */
[----:B------:R-:W-:Y:S02]  /*3dc0*/  DFMA R20, R18, R20, 0.5 ;  /* 0x3fe000001214742b */ /* 0x000fe40000000014 */
[----:B------:R-:W-:-:S08]  /*3dd0*/  DMUL R18, R14, R18 ;  /* 0x000000120e127228 */ /* 0x000fd00000000000 */
[----:B------:R-:W-:-:S08]  /*3de0*/  DFMA R18, R20, R18, R14 ;  /* 0x000000121412722b */ /* 0x000fd0000000000e */
[----:B------:R-:W-:Y:S02]  /*3df0*/  DMUL R14, R8, R18 ;  /* 0x00000012080e7228 */ /* 0x000fe40000000000 */
[----:B------:R-:W-:-:S06]  /*3e00*/  VIADD R19, R19, 0xfff00000 ;  /* 0xfff0000013137836 */ /* 0x000fcc0000000000 */
[----:B------:R-:W-:-:S08]  /*3e10*/  DFMA R20, R14, -R14, R8 ;  /* 0x8000000e0e14722b */ /* 0x000fd00000000008 */
[----:B------:R-:W-:-:S10]  /*3e20*/  DFMA R14, R18, R20, R14 ;  /* 0x00000014120e722b */ /* 0x000fd4000000000e */
[----:B------:R-:W-:Y:S01]  /*3e30*/  IADD3 R15, PT, PT, R15, -0x3500000, RZ ;  /* 0xfcb000000f0f7810 */ /* 0x000fe20007ffe0ff */
[----:B------:R-:W-:Y:S06]  /*3e40*/  BRA `(.L_x_119) ;  /* 0x0000000000047947 */ /* 0x000fec0003800000 */
.L_x_120:
[----:B------:R-:W-:-:S11]  /*3e50*/  DADD R14, R8, R8 ;  /* 0x00000000080e7229 */ /* 0x000fd60000000008 */
.L_x_119:
[----:B------:R-:W-:-:S04]  /*3e60*/  MOV R17, 0x0 ;  /* 0x0000000000117802 */ /* 0x000fc80000000f00 */
[----:B------:R-:W-:Y:S05]  /*3e70*/  RET.REL.NODEC R16 `(_Z23cooling_function_marcelyfPdS_S_) ;  /* 0xffffffc010607950 */ /* 0x000fea0003c3ffff */
.L_x_121:
        /* <DEDUP_REMOVED lines=16> */
.L_x_150:


//--------------------- .text._Z16cooling_functionyffff --------------------------
	.section	.text._Z16cooling_functionyffff,"ax",@progbits
	.align	128
        .global         _Z16cooling_functionyffff
        .type           _Z16cooling_functionyffff,@function
        .size           _Z16cooling_functionyffff,(.L_x_151 - _Z16cooling_functionyffff)
        .other          _Z16cooling_functionyffff,@"STO_CUDA_ENTRY STV_DEFAULT"
_Z16cooling_functionyffff:
.text._Z16cooling_functionyffff:
[----:B------:R-:W0:Y:S01]  /*0000*/  LDC R1, c[0x0][0x37c] ;  /* 0x0000df00ff017b82 */ /* 0x000e220000000800 */
[----:B------:R-:W1:Y:S01]  /*0010*/  MUFU.RCP64H R5, 9 ;  /* 0x4022000000057908 */ /* 0x000e620000001800 */
[----:B------:R-:W2:Y:S01]  /*0020*/  LDCU.64 UR6, c[0x0][0x388] ;  /* 0x00007100ff0677ac */ /* 0x000ea20008000a00 */
[----:B------:R-:W-:Y:S02]  /*0030*/  HFMA2 R8, -RZ, RZ, 0, 0 ;  /* 0x00000000ff087431 */ /* 0x000fe400000001ff */
[----:B------:R-:W-:Y:S01]  /*0040*/  IMAD.MOV.U32 R9, RZ, RZ, 0x40220000 ;  /* 0x40220000ff097424 */ /* 0x000fe200078e00ff */
[----:B------:R-:W-:Y:S01]  /*0050*/  MOV R4, 0x1 ;  /* 0x0000000100047802 */ /* 0x000fe20000000f00 */
[----:B------:R-:W3:Y:S01]  /*0060*/  LDCU UR4, c[0x0][0x2f8] ;  /* 0x00005f00ff0477ac */ /* 0x000ee20008000800 */
[----:B0-----:R-:W-:Y:S01]  /*0070*/  IADD3 R1, PT, PT, R1, -0x8, RZ ;  /* 0xfffffff801017810 */ /* 0x001fe20007ffe0ff */
[----:B------:R-:W0:Y:S03]  /*0080*/  LDCU UR5, c[0x0][0x2fc] ;  /* 0x00005f80ff0577ac */ /* 0x000e260008000800 */
[----:B-1----:R-:W-:Y:S01]  /*0090*/  DFMA R6, R4, -R8, 1 ;  /* 0x3ff000000406742b */ /* 0x002fe20000000808 */
[----:B--2---:R-:W1:Y:S07]  /*00a0*/  F2F.F64.F32 R2, UR6 ;  /* 0x0000000600027d10 */ /* 0x004e6e0008201800 */
[----:B------:R-:W-:-:S08]  /*00b0*/  DFMA R6, R6, R6, R6 ;  /* 0x000000060606722b */ /* 0x000fd00000000006 */
[----:B------:R-:W-:Y:S02]  /*00c0*/  DFMA R6, R4, R6, R4 ;  /* 0x000000060406722b */ /* 0x000fe40000000004 */
[----:B-1----:R-:W-:-:S06]  /*00d0*/  DADD R2, R2, -3 ;  /* 0xc008000002027429 */ /* 0x002fcc0000000000 */
[----:B------:R-:W-:Y:S02]  /*00e0*/  DFMA R4, R6, -R8, 1 ;  /* 0x3ff000000604742b */ /* 0x000fe40000000808 */
[C---:B------:R-:W-:Y:S02]  /*00f0*/  DMUL R16, R2.reuse, 40 ;  /* 0x4044000002107828 */ /* 0x040fe40000000000 */
[----:B------:R-:W-:-:S04]  /*0100*/  DSETP.GT.AND P1, PT, R2, RZ, PT ;  /* 0x000000ff0200722a */ /* 0x000fc80003f24000 */
[----:B------:R-:W-:-:S04]  /*0110*/  DFMA R4, R6, R4, R6 ;  /* 0x000000040604722b */ /* 0x000fc80000000006 */
[----:B------:R-:W-:-:S04]  /*0120*/  FSETP.GEU.AND P3, PT, |R17|, 6.5827683646048100446e-37, PT ;  /* 0x036000001100780b */ /* 0x000fc80003f6e200 */
[----:B------:R-:W-:-:S08]  /*0130*/  DMUL R6, R16, R4 ;  /* 0x0000000410067228 */ /* 0x000fd00000000000 */
[----:B------:R-:W-:-:S08]  /*0140*/  DFMA R8, R6, -9, R16 ;  /* 0xc02200000608782b */ /* 0x000fd00000000010 */
[----:B------:R-:W-:Y:S01]  /*0150*/  DFMA R4, R4, R8, R6 ;  /* 0x000000080404722b */ /* 0x000fe20000000006 */
[----:B---3--:R-:W-:Y:S01]  /*0160*/  IADD3 R6, P2, PT, R1, UR4, RZ ;  /* 0x0000000401067c10 */ /* 0x008fe2000ff5e0ff */
[----:B------:R-:W1:Y:S03]  /*0170*/  F2F.F64.F32 R8, UR7 ;  /* 0x0000000700087d10 */ /* 0x000e660008201800 */
[----:B0-----:R-:W-:-:S05]  /*0180*/  IADD3.X R7, PT, PT, RZ, UR5, RZ, P2, !PT ;  /* 0x00000005ff077c10 */ /* 0x001fca00097fe4ff */
[----:B------:R-:W-:-:S05]  /*0190*/  FFMA R0, RZ, 2.53125, R5 ;  /* 0x40220000ff007823 */ /* 0x000fca0000000005 */
[----:B------:R-:W-:-:S13]  /*01a0*/  FSETP.GT.AND P0, PT, |R0|, 1.469367938527859385e-39, PT ;  /* 0x001000000000780b */ /* 0x000fda0003f04200 */
[----:B-1----:R-:W-:Y:S05]  /*01b0*/  @P0 BRA P3, `(.L_x_122) ;  /* 0x0000000000100947 */ /* 0x002fea0001800000 */
[----:B------:R-:W-:Y:S01]  /*01c0*/  IMAD.MOV.U32 R4, RZ, RZ, RZ ;  /* 0x000000ffff047224 */ /* 0x000fe200078e00ff */
[----:B------:R-:W-:Y:S02]  /*01d0*/  MOV R5, 0x40220000 ;  /* 0x4022000000057802 */ /* 0x000fe40000000f00 */
[----:B------:R-:W-:-:S07]  /*01e0*/  MOV R0, 0x200 ;  /* 0x0000020000007802 */ /* 0x000fce0000000f00 */
[----:B------:R-:W-:Y:S05]  /*01f0*/  CALL.REL.NOINC `($__internal_6_$__cuda_sm20_div_rn_f64_full) ;  /* 0x00000020000c7944 */ /* 0x000fea0003c00000 */
.L_x_122:
[----:B------:R-:W0:Y:S01]  /*0200*/  MUFU.RCP64H R3, 10 ;  /* 0x4024000000037908 */ /* 0x000e220000001800 */
[----:B------:R-:W-:Y:S01]  /*0210*/  MOV R12, 0x0 ;  /* 0x00000000000c7802 */ /* 0x000fe20000000f00 */
[----:B------:R-:W-:Y:S01]  /*0220*/  IMAD.MOV.U32 R13, RZ, RZ, 0x40240000 ;  /* 0x40240000ff0d7424 */ /* 0x000fe200078e00ff */
[----:B------:R-:W-:Y:S01]  /*0230*/  MOV R2, 0x1 ;  /* 0x0000000100027802 */ /* 0x000fe20000000f00 */
[----:B------:R-:W-:Y:S01]  /*0240*/  DSETP.MAX.AND P0, P2, RZ, R8, PT ;  /* 0x00000008ff00722a */ /* 0x000fe20003a0f000 */
[----:B------:R-:W-:Y:S01]  /*0250*/  IMAD.MOV.U32 R15, RZ, RZ, R9 ;  /* 0x000000ffff0f7224 */ /* 0x000fe200078e0009 */
[----:B------:R-:W-:Y:S01]  /*0260*/  MOV R0, RZ ;  /* 0x000000ff00007202 */ /* 0x000fe20000000f00 */
[----:B------:R-:W1:Y:S01]  /*0270*/  LDCU UR4, c[0x0][0x394] ;  /* 0x00007280ff0477ac */ /* 0x000e620008000800 */
[----:B------:R-:W-:Y:S02]  /*0280*/  DADD R4, R4, 0.5 ;  /* 0x3fe0000004047429 */ /* 0x000fe40000000000 */
[----:B------:R-:W-:Y:S01]  /*0290*/  FSEL R17, R0, R15, P0 ;  /* 0x0000000f00117208 */ /* 0x000fe20000000000 */
[----:B0-----:R-:W-:-:S07]  /*02a0*/  DFMA R10, R2, -R12, 1 ;  /* 0x3ff00000020a742b */ /* 0x001fce000000080c */
[----:B------:R-:W-:Y:S01]  /*02b0*/  @P2 LOP3.LUT R17, R15, 0x80000, RZ, 0xfc, !PT ;  /* 0x000800000f112812 */ /* 0x000fe200078efcff */
[----:B------:R-:W-:-:S08]  /*02c0*/  DFMA R10, R10, R10, R10 ;  /* 0x0000000a0a0a722b */ /* 0x000fd0000000000a */
[----:B------:R-:W-:Y:S01]  /*02d0*/  DFMA R10, R2, R10, R2 ;  /* 0x0000000a020a722b */ /* 0x000fe20000000002 */
[----:B------:R-:W-:Y:S02]  /*02e0*/  MOV R3, R8 ;  /* 0x0000000800037202 */ /* 0x000fe40000000f00 */
[----:B------:R-:W-:-:S05]  /*02f0*/  MOV R2, RZ ;  /* 0x000000ff00027202 */ /* 0x000fca0000000f00 */
        /* <DEDUP_REMOVED lines=8> */
[----:B------:R-:W-:Y:S01]  /*0380*/  DFMA R2, R8, R10, R2 ;  /* 0x0000000a0802722b */ /* 0x000fe20000000002 */
[----:B-1----:R-:W0:Y:S01]  /*0390*/  F2F.F64.F32 R8, UR4 ;  /* 0x0000000400087d10 */ /* 0x002e220008201800 */
[----:B------:R-:W-:Y:S02]  /*03a0*/  FSEL R10, R4, RZ, P1 ;  /* 0x000000ff040a7208 */ /* 0x000fe40000800000 */
[----:B------:R-:W-:-:S06]  /*03b0*/  FSEL R11, R5, 1.75, P1 ;  /* 0x3fe00000050b7808 */ /* 0x000fcc0000800000 */
[----:B------:R-:W-:-:S05]  /*03c0*/  FFMA R0, RZ, 2.5625, R3 ;  /* 0x40240000ff007823 */ /* 0x000fca0000000003 */
[----:B------:R-:W-:-:S13]  /*03d0*/  FSETP.GT.AND P0, PT, |R0|, 1.469367938527859385e-39, PT ;  /* 0x001000000000780b */ /* 0x000fda0003f04200 */
[----:B0-----:R-:W-:Y:S05]  /*03e0*/  @P0 BRA P2, `(.L_x_123) ;  /* 0x0000000000180947 */ /* 0x001fea0001000000 */
[----:B------:R-:W-:Y:S02]  /*03f0*/  MOV R4, RZ ;  /* 0x000000ff00047202 */ /* 0x000fe40000000f00 */
[----:B------:R-:W-:Y:S02]  /*0400*/  MOV R5, 0x40240000 ;  /* 0x4024000000057802 */ /* 0x000fe40000000f00 */
[----:B------:R-:W-:-:S07]  /*0410*/  MOV R0, 0x430 ;  /* 0x0000043000007802 */ /* 0x000fce0000000f00 */
[----:B------:R-:W-:Y:S05]  /*0420*/  CALL.REL.NOINC `($__internal_6_$__cuda_sm20_div_rn_f64_full) ;  /* 0x0000001c00807944 */ /* 0x000fea0003c00000 */
[----:B------:R-:W-:Y:S01]  /*0430*/  IMAD.MOV.U32 R2, RZ, RZ, R4 ;  /* 0x000000ffff027224 */ /* 0x000fe200078e0004 */
[----:B------:R-:W-:-:S07]  /*0440*/  MOV R3, R5 ;  /* 0x0000000500037202 */ /* 0x000fce0000000f00 */
.L_x_123:
[----:B------:R-:W0:Y:S01]  /*0450*/  MUFU.RCP64H R5, 13 ;  /* 0x402a000000057908 */ /* 0x000e220000001800 */
[----:B------:R-:W1:Y:S01]  /*0460*/  LDC.64 R22, c[0x0][0x390] ;  /* 0x0000e400ff167b82 */ /* 0x000e620000000a00 */
[----:B------:R-:W-:Y:S01]  /*0470*/  MOV R14, 0x0 ;  /* 0x00000000000e7802 */ /* 0x000fe20000000f00 */
[----:B------:R-:W-:Y:S01]  /*0480*/  IMAD.MOV.U32 R15, RZ, RZ, 0x402a0000 ;  /* 0x402a0000ff0f7424 */ /* 0x000fe200078e00ff */
[----:B------:R-:W-:-:S06]  /*0490*/  MOV R4, 0x1 ;  /* 0x0000000100047802 */ /* 0x000fcc0000000f00 */
[----:B0-----:R-:W-:-:S08]  /*04a0*/  DFMA R12, R4, -R14, 1 ;  /* 0x3ff00000040c742b */ /* 0x001fd0000000080e */
[----:B------:R-:W-:Y:S01]  /*04b0*/  DFMA R12, R12, R12, R12 ;  /* 0x0000000c0c0c722b */ /* 0x000fe2000000000c */
[----:B-1----:R-:W-:Y:S02]  /*04c0*/  FSETP.GT.AND P0, PT, R23, 15, PT ;  /* 0x417000001700780b */ /* 0x002fe40003f04000 */
[----:B------:R-:W-:Y:S02]  /*04d0*/  FSETP.GT.AND P1, PT, R22, 25, PT ;  /* 0x41c800001600780b */ /* 0x000fe40003f24000 */
[----:B------:R-:W-:Y:S02]  /*04e0*/  FSEL R17, R8, RZ, !P0 ;  /* 0x000000ff08117208 */ /* 0x000fe40004000000 */
[----:B------:R-:W-:Y:S01]  /*04f0*/  FMNMX.NAN R22, R22, 25, PT ;  /* 0x41c8000016167809 */ /* 0x000fe20003820000 */
[----:B------:R-:W-:Y:S01]  /*0500*/  DFMA R4, R4, R12, R4 ;  /* 0x0000000c0404722b */ /* 0x000fe20000000004 */
[----:B------:R-:W-:Y:S02]  /*0510*/  FSEL R13, R9, 2.71875, !P0 ;  /* 0x402e0000090d7808 */ /* 0x000fe40004000000 */
[----:B------:R-:W-:-:S02]  /*0520*/  FSEL R12, R17, R8, !P1 ;  /* 0x00000008110c7208 */ /* 0x000fc40004800000 */
[----:B------:R-:W0:Y:S01]  /*0530*/  F2F.F64.F32 R22, R22 ;  /* 0x0000001600167310 */ /* 0x000e220000201800 */
[----:B------:R-:W-:Y:S02]  /*0540*/  FSEL R13, R13, R9, !P1 ;  /* 0x000000090d0d7208 */ /* 0x000fe40004800000 */
[----:B------:R-:W-:-:S04]  /*0550*/  DFMA R8, R4, -R14, 1 ;  /* 0x3ff000000408742b */ /* 0x000fc8000000080e */
[----:B------:R-:W-:-:S04]  /*0560*/  DADD R18, R12, -2 ;  /* 0xc00000000c127429 */ /* 0x000fc80000000000 */
[----:B------:R-:W-:-:S04]  /*0570*/  DFMA R4, R4, R8, R4 ;  /* 0x000000080404722b */ /* 0x000fc80000000004 */
[C---:B------:R-:W-:Y:S02]  /*0580*/  DMUL R16, R18.reuse, 40 ;  /* 0x4044000012107828 */ /* 0x040fe40000000000 */
[----:B------:R-:W-:-:S06]  /*0590*/  DSETP.GT.AND P1, PT, R18, RZ, PT ;  /* 0x000000ff1200722a */ /* 0x000fcc0003f24000 */
[----:B------:R-:W-:Y:S02]  /*05a0*/  DMUL R8, R16, R4 ;  /* 0x0000000410087228 */ /* 0x000fe40000000000 */
[----:B------:R-:W-:-:S06]  /*05b0*/  FSETP.GEU.AND P2, PT, |R17|, 6.5827683646048100446e-37, PT ;  /* 0x036000001100780b */ /* 0x000fcc0003f4e200 */
[----:B------:R-:W-:-:S08]  /*05c0*/  DFMA R14, R8, -13, R16 ;  /* 0xc02a0000080e782b */ /* 0x000fd00000000010 */
[----:B------:R-:W-:Y:S02]  /*05d0*/  DFMA R4, R4, R14, R8 ;  /* 0x0000000e0404722b */ /* 0x000fe40000000008 */
[----:B------:R-:W-:-:S08]  /*05e0*/  DADD R8, R2, 0.5 ;  /* 0x3fe0000002087429 */ /* 0x000fd00000000000 */
[----:B------:R-:W-:-:S05]  /*05f0*/  FFMA R0, RZ, 2.65625, R5 ;  /* 0x402a0000ff007823 */ /* 0x000fca0000000005 */
[----:B------:R-:W-:-:S13]  /*0600*/  FSETP.GT.AND P0, PT, |R0|, 1.469367938527859385e-39, PT ;  /* 0x001000000000780b */ /* 0x000fda0003f04200 */
[----:B0-----:R-:W-:Y:S05]  /*0610*/  @P0 BRA P2, `(.L_x_124) ;  /* 0x0000000000100947 */ /* 0x001fea0001000000 */
[----:B------:R-:W-:Y:S01]  /*0620*/  MOV R4, RZ ;  /* 0x000000ff00047202 */ /* 0x000fe20000000f00 */
[----:B------:R-:W-:Y:S01]  /*0630*/  IMAD.MOV.U32 R5, RZ, RZ, 0x402a0000 ;  /* 0x402a0000ff057424 */ /* 0x000fe200078e00ff */
[----:B------:R-:W-:-:S07]  /*0640*/  MOV R0, 0x660 ;  /* 0x0000066000007802 */ /* 0x000fce0000000f00 */
[----:B------:R-:W-:Y:S05]  /*0650*/  CALL.REL.NOINC `($__internal_6_$__cuda_sm20_div_rn_f64_full) ;  /* 0x0000001800f47944 */ /* 0x000fea0003c00000 */
.L_x_124:
[----:B------:R-:W0:Y:S01]  /*0660*/  MUFU.RCP64H R3, 23 ;  /* 0x4037000000037908 */ /* 0x000e220000001800 */
[----:B------:R-:W-:Y:S01]  /*0670*/  MOV R16, 0x0 ;  /* 0x0000000000107802 */ /* 0x000fe20000000f00 */
[----:B------:R-:W-:Y:S01]  /*0680*/  IMAD.MOV.U32 R2, RZ, RZ, 0x1 ;  /* 0x00000001ff027424 */ /* 0x000fe200078e00ff */
[----:B------:R-:W-:Y:S01]  /*0690*/  MOV R17, 0x40370000 ;  /* 0x4037000000117802 */ /* 0x000fe20000000f00 */
[----:B------:R-:W-:Y:S01]  /*06a0*/  DADD R22, R22, -2 ;  /* 0xc000000016167429 */ /* 0x000fe20000000000 */
[----:B------:R-:W-:Y:S02]  /*06b0*/  FSEL R4, R4, RZ, P1 ;  /* 0x000000ff04047208 */ /* 0x000fe40000800000 */
[----:B------:R-:W-:-:S05]  /*06c0*/  FSEL R5, R5, RZ, P1 ;  /* 0x000000ff05057208 */ /* 0x000fca0000800000 */
[----:B------:R-:W-:Y:S02]  /*06d0*/  DSETP.GT.AND P1, PT, R22, RZ, PT ;  /* 0x000000ff1600722a */ /* 0x000fe40003f24000 */
[----:B0-----:R-:W-:-:S08]  /*06e0*/  DFMA R14, R2, -R16, 1 ;  /* 0x3ff00000020e742b */ /* 0x001fd00000000810 */
[----:B------:R-:W-:-:S08]  /*06f0*/  DFMA R14, R14, R14, R14 ;  /* 0x0000000e0e0e722b */ /* 0x000fd0000000000e */
[----:B------:R-:W-:-:S08]  /*0700*/  DFMA R14, R2, R14, R2 ;  /* 0x0000000e020e722b */ /* 0x000fd00000000002 */
[----:B------:R-:W-:Y:S02]  /*0710*/  DFMA R2, R14, -R16, 1 ;  /* 0x3ff000000e02742b */ /* 0x000fe40000000810 */
[----:B------:R-:W-:Y:S01]  /*0720*/  DMUL R16, R22, 40 ;  /* 0x4044000016107828 */ /* 0x000fe20000000000 */
[----:B------:R0:W1:Y:S05]  /*0730*/  F2F.F32.F64 R23, R4 ;  /* 0x0000000400177310 */ /* 0x00006a0000301000 */
[----:B------:R-:W-:-:S04]  /*0740*/  DFMA R2, R14, R2, R14 ;  /* 0x000000020e02722b */ /* 0x000fc8000000000e */
[----:B------:R-:W-:-:S04]  /*0750*/  FSETP.GEU.AND P2, PT, |R17|, 6.5827683646048100446e-37, PT ;  /* 0x036000001100780b */ /* 0x000fc80003f4e200 */
[----:B------:R-:W-:-:S08]  /*0760*/  DMUL R14, R16, R2 ;  /* 0x00000002100e7228 */ /* 0x000fd00000000000 */
[----:B------:R-:W-:-:S08]  /*0770*/  DFMA R18, R14, -23, R16 ;  /* 0xc03700000e12782b */ /* 0x000fd00000000010 */
[----:B------:R-:W-:-:S10]  /*0780*/  DFMA R2, R2, R18, R14 ;  /* 0x000000120202722b */ /* 0x000fd4000000000e */
[----:B------:R-:W-:-:S05]  /*0790*/  FFMA R0, RZ, 2.859375, R3 ;  /* 0x40370000ff007823 */ /* 0x000fca0000000003 */
[----:B------:R-:W-:-:S13]  /*07a0*/  FSETP.GT.AND P0, PT, |R0|, 1.469367938527859385e-39, PT ;  /* 0x001000000000780b */ /* 0x000fda0003f04200 */
[----:B01----:R-:W-:Y:S05]  /*07b0*/  @P0 BRA P2, `(.L_x_125) ;  /* 0x0000000000180947 */ /* 0x003fea0001000000 */
[----:B------:R-:W-:Y:S02]  /*07c0*/  MOV R4, RZ ;  /* 0x000000ff00047202 */ /* 0x000fe40000000f00 */
[----:B------:R-:W-:Y:S02]  /*07d0*/  MOV R5, 0x40370000 ;  /* 0x4037000000057802 */ /* 0x000fe40000000f00 */
[----:B------:R-:W-:-:S07]  /*07e0*/  MOV R0, 0x800 ;  /* 0x0000080000007802 */ /* 0x000fce0000000f00 */
[----:B------:R-:W-:Y:S05]  /*07f0*/  CALL.REL.NOINC `($__internal_6_$__cuda_sm20_div_rn_f64_full) ;  /* 0x00000018008c7944 */ /* 0x000fea0003c00000 */
[----:B------:R-:W-:Y:S01]  /*0800*/  IMAD.MOV.U32 R2, RZ, RZ, R4 ;  /* 0x000000ffff027224 */ /* 0x000fe200078e0004 */
[----:B------:R-:W-:-:S07]  /*0810*/  MOV R3, R5 ;  /* 0x0000000500037202 */ /* 0x000fce0000000f00 */
.L_x_125:
        /* <DEDUP_REMOVED lines=19> */
.L_x_126:
        /* <DEDUP_REMOVED lines=12> */
[----:B------:R-:W0:Y:S01]  /*0a10*/  F2F.F32.F64 R17, R8 ;  /* 0x0000000800117310 */ /* 0x000e220000301000 */
[----:B------:R-:W1:Y:S01]  /*0a20*/  LDCU UR4, c[0x0][0x380] ;  /* 0x00007000ff0477ac */ /* 0x000e620008000800 */
[C---:B--2---:R-:W-:Y:S01]  /*0a30*/  FADD R3, R19.reuse, -2 ;  /* 0xc000000013037421 */ /* 0x044fe20000000000 */
[----:B------:R-:W-:Y:S01]  /*0a40*/  FADD R5, R19, -1 ;  /* 0xbf80000013057421 */ /* 0x000fe20000000000 */
[C---:B------:R-:W-:Y:S01]  /*0a50*/  FADD R0, R40.reuse, 1 ;  /* 0x3f80000028007421 */ /* 0x040fe20000000000 */
[C---:B------:R-:W-:Y:S01]  /*0a60*/  FFMA R16, R40.reuse, 41, R19 ;  /* 0x4224000028107823 */ /* 0x040fe20000000013 */
[C---:B------:R-:W-:Y:S01]  /*0a70*/  FFMA R28, R40.reuse, 41, R3 ;  /* 0x42240000281c7823 */ /* 0x040fe20000000003 */
[--C-:B------:R-:W-:Y:S01]  /*0a80*/  FFMA R40, R40, 41, R5.reuse ;  /* 0x4224000028287823 */ /* 0x100fe20000000005 */
[----:B------:R2:W3:Y:S01]  /*0a90*/  F2F.F32.F64 R18, R10 ;  /* 0x0000000a00127310 */ /* 0x0004e20000301000 */
[----:B------:R-:W-:Y:S01]  /*0aa0*/  FFMA R32, R0, 41, R5 ;  /* 0x4224000000207823 */ /* 0x000fe20000000005 */
[----:B------:R-:W-:Y:S01]  /*0ab0*/  UMOV UR5, URZ ;  /* 0x000000ff00057c82 */ /* 0x000fe20008000000 */
[----:B------:R-:W-:Y:S01]  /*0ac0*/  FADD R40, R40, 0.5 ;  /* 0x3f00000028287421 */ /* 0x000fe20000000000 */
[----:B------:R-:W-:Y:S01]  /*0ad0*/  FADD R16, R16, 0.5 ;  /* 0x3f00000010107421 */ /* 0x000fe20000000000 */
[----:B------:R-:W-:Y:S01]  /*0ae0*/  FADD R32, R32, 0.5 ;  /* 0x3f00000020207421 */ /* 0x000fe20000000000 */
[----:B------:R-:W-:Y:S01]  /*0af0*/  FFMA R36, R0, 41, R19 ;  /* 0x4224000000247823 */ /* 0x000fe20000000013 */
[-C--:B0-----:R-:W-:Y:S01]  /*0b00*/  MOV R41, R17.reuse ;  /* 0x0000001100297202 */ /* 0x081fe20000000f00 */
[----:B------:R-:W-:Y:S01]  /*0b10*/  FADD R28, R28, 0.5 ;  /* 0x3f0000001c1c7421 */ /* 0x000fe20000000000 */
[-C--:B------:R-:W-:Y:S01]  /*0b20*/  MOV R33, R17.reuse ;  /* 0x0000001100217202 */ /* 0x080fe20000000f00 */
[----:B--2---:R-:W-:Y:S01]  /*0b30*/  IMAD.MOV.U32 R11, RZ, RZ, -0x3e000000 ;  /* 0xc2000000ff0b7424 */ /* 0x004fe200078e00ff */
[----:B------:R-:W-:Y:S01]  /*0b40*/  MOV R37, R17 ;  /* 0x0000001100257202 */ /* 0x000fe20000000f00 */
[----:B------:R-:W-:-:S02]  /*0b50*/  IMAD.MOV.U32 R29, RZ, RZ, R17 ;  /* 0x000000ffff1d7224 */ /* 0x000fc400078e0011 */
[----:B------:R-:W-:Y:S01]  /*0b60*/  FADD R36, R36, 0.5 ;  /* 0x3f00000024247421 */ /* 0x000fe20000000000 */
[----:B------:R-:W-:Y:S01]  /*0b70*/  FFMA R24, R0, 41, R3 ;  /* 0x4224000000187823 */ /* 0x000fe20000000003 */
[-C--:B---3--:R-:W-:Y:S01]  /*0b80*/  MOV R42, R18.reuse ;  /* 0x00000012002a7202 */ /* 0x088fe20000000f00 */
[----:B------:R-:W-:Y:S01]  /*0b90*/  IMAD.MOV.U32 R34, RZ, RZ, R18 ;  /* 0x000000ffff227224 */ /* 0x000fe200078e0012 */
[-C--:B------:R-:W-:Y:S01]  /*0ba0*/  MOV R30, R18.reuse ;  /* 0x00000012001e7202 */ /* 0x080fe20000000f00 */
[----:B------:R-:W-:Y:S01]  /*0bb0*/  IMAD.MOV.U32 R25, RZ, RZ, R17 ;  /* 0x000000ffff197224 */ /* 0x000fe200078e0011 */
[----:B-1----:R-:W5:Y:S01]  /*0bc0*/  TEX.LL RZ, R40, R40, R11, UR4, 3D, 0x1 ;  /* 0x48ff040b28287f60 */ /* 0x002f6200089e01ff */
[----:B------:R-:W-:Y:S01]  /*0bd0*/  TEX.LL RZ, R10, R16, R11, UR4, 3D, 0x1 ;  /* 0x48ff040b100a7f60 */ /* 0x000fe200089e01ff */
[----:B------:R-:W5:Y:S01]  /*0be0*/  TEX.LL RZ, R32, R32, R11, UR4, 3D, 0x1 ;  /* 0x48ff040b20207f60 */ /* 0x000f6200089e01ff */
[----:B------:R-:W5:Y:S01]  /*0bf0*/  TEX.LL RZ, R28, R28, R11, UR4, 3D, 0x1 ;  /* 0x48ff040b1c1c7f60 */ /* 0x000f6200089e01ff */
[-C--:B------:R-:W-:Y:S01]  /*0c00*/  MOV R38, R18.reuse ;  /* 0x0000001200267202 */ /* 0x080fe20000000f00 */
[----:B------:R-:W-:Y:S01]  /*0c10*/  FADD R24, R24, 0.5 ;  /* 0x3f00000018187421 */ /* 0x000fe20000000000 */
[----:B------:R-:W-:-:S02]  /*0c20*/  MOV R26, R18 ;  /* 0x00000012001a7202 */ /* 0x000fc40000000f00 */
[----:B------:R-:W5:Y:S02]  /*0c30*/  TEX.LL RZ, R9, R36, R11, UR4, 3D, 0x1 ;  /* 0x48ff040b24097f60 */ /* 0x000f6400089e01ff */
        /* <DEDUP_REMOVED lines=27> */
[----:B------:R-:W-:Y:S01]  /*0df0*/  MOV R4, RZ ;  /* 0x000000ff00047202 */ /* 0x000fe20000000f00 */
[----:B------:R-:W-:Y:S01]  /*0e00*/  IMAD.MOV.U32 R5, RZ, RZ, 0x3fd49be9 ;  /* 0x3fd49be9ff057424 */ /* 0x000fe200078e00ff */
[----:B------:R-:W-:-:S07]  /*0e10*/  MOV R0, 0xe30 ;  /* 0x00000e3000007802 */ /* 0x000fce0000000f00 */
[----:B-----5:R-:W-:Y:S05]  /*0e20*/  CALL.REL.NOINC `($__internal_6_$__cuda_sm20_div_rn_f64_full) ;  /* 0x0000001400007944 */ /* 0x020fea0003c00000 */
[----:B------:R-:W-:Y:S02]  /*0e30*/  MOV R2, R4 ;  /* 0x0000000400027202 */ /* 0x000fe40000000f00 */
[----:B------:R-:W-:-:S07]  /*0e40*/  MOV R3, R5 ;  /* 0x0000000500037202 */ /* 0x000fce0000000f00 */
.L_x_130:
        /* <DEDUP_REMOVED lines=13> */
.L_x_129:
[----:B------:R-:W-:Y:S01]  /*0f20*/  UMOV UR6, 0x33333333 ;  /* 0x3333333300067882 */ /* 0x000fe20000000000 */
[----:B------:R-:W-:Y:S02]  /*0f30*/  UMOV UR7, 0x4022f333 ;  /* 0x4022f33300077882 */ /* 0x000fe40000000000 */
[----:B------:R-:W-:-:S06]  /*0f40*/  DSETP.GEU.AND P0, PT, R12, UR6, PT ;  /* 0x000000060c007e2a */ /* 0x000fcc000bf0e000 */
[----:B------:R-:W-:-:S14]  /*0f50*/  DSETP.LEU.OR P0, PT, R12, UR4, P0 ;  /* 0x000000040c007e2a */ /* 0x000fdc000870b400 */
[----:B------:R-:W-:Y:S05]  /*0f60*/  @P0 BRA `(.L_x_131) ;  /* 0x0000000400480947 */ /* 0x000fea0003800000 */
[----:B------:R-:W0:Y:S01]  /*0f70*/  F2F.F32.F64 R17, R8 ;  /* 0x0000000800117310 */ /* 0x000e220000301000 */
[----:B------:R-:W1:Y:S01]  /*0f80*/  LDCU UR4, c[0x0][0x380] ;  /* 0x00007000ff0477ac */ /* 0x000e620008000800 */
[C---:B--2---:R-:W-:Y:S01]  /*0f90*/  FADD R0, R19.reuse, 1 ;  /* 0x3f80000013007421 */ /* 0x044fe20000000000 */
[C---:B------:R-:W-:Y:S01]  /*0fa0*/  FADD R2, R19.reuse, 3 ;  /* 0x4040000013027421 */ /* 0x040fe20000000000 */
[----:B------:R-:W-:Y:S01]  /*0fb0*/  FADD R3, R19, 2 ;  /* 0x4000000013037421 */ /* 0x000fe20000000000 */
[C---:B------:R-:W-:Y:S01]  /*0fc0*/  FADD R5, R40.reuse, 1 ;  /* 0x3f80000028057421 */ /* 0x040fe20000000000 */
[C---:B------:R-:W-:Y:S01]  /*0fd0*/  FFMA R16, R40.reuse, 41, R0 ;  /* 0x4224000028107823 */ /* 0x040fe20000000000 */
[C---:B------:R-:W-:Y:S01]  /*0fe0*/  FFMA R32, R40.reuse, 41, R2 ;  /* 0x4224000028207823 */ /* 0x040fe20000000002 */
[----:B------:R2:W3:Y:S01]  /*0ff0*/  F2F.F32.F64 R18, R10 ;  /* 0x0000000a00127310 */ /* 0x0004e20000301000 */
[--C-:B------:R-:W-:Y:S01]  /*1000*/  FFMA R40, R40, 41, R3.reuse ;  /* 0x4224000028287823 */ /* 0x100fe20000000003 */
[----:B------:R-:W-:Y:S01]  /*1010*/  FFMA R36, R5, 41, R3 ;  /* 0x4224000005247823 */ /* 0x000fe20000000003 */
[----:B------:R-:W-:Y:S01]  /*1020*/  UMOV UR5, URZ ;  /* 0x000000ff00057c82 */ /* 0x000fe20008000000 */
[----:B------:R-:W-:Y:S01]  /*1030*/  FADD R16, R16, 0.5 ;  /* 0x3f00000010107421 */ /* 0x000fe20000000000 */
[----:B------:R-:W-:Y:S01]  /*1040*/  FADD R40, R40, 0.5 ;  /* 0x3f00000028287421 */ /* 0x000fe20000000000 */
[----:B------:R-:W-:Y:S01]  /*1050*/  FADD R36, R36, 0.5 ;  /* 0x3f00000024247421 */ /* 0x000fe20000000000 */
[----:B0-----:R-:W-:-:S02]  /*1060*/  IMAD.MOV.U32 R41, RZ, RZ, R17 ;  /* 0x000000ffff297224 */ /* 0x001fc400078e0011 */
[C---:B------:R-:W-:Y:S01]  /*1070*/  FFMA R28, R5.reuse, 41, R0 ;  /* 0x42240000051c7823 */ /* 0x040fe20000000000 */
[-C--:B------:R-:W-:Y:S01]  /*1080*/  MOV R37, R17.reuse ;  /* 0x0000001100257202 */ /* 0x080fe20000000f00 */
[----:B--2---:R-:W-:Y:S02]  /*1090*/  IMAD.MOV.U32 R11, RZ, RZ, -0x3e000000 ;  /* 0xc2000000ff0b7424 */ /* 0x004fe400078e00ff */
[----:B------:R-:W-:Y:S01]  /*10a0*/  FADD R32, R32, 0.5 ;  /* 0x3f00000020207421 */ /* 0x000fe20000000000 */
[-C--:B------:R-:W-:Y:S01]  /*10b0*/  MOV R33, R17.reuse ;  /* 0x0000001100217202 */ /* 0x080fe20000000f00 */
[----:B------:R-:W-:Y:S01]  /*10c0*/  FADD R28, R28, 0.5 ;  /* 0x3f0000001c1c7421 */ /* 0x000fe20000000000 */
[----:B------:R-:W-:Y:S01]  /*10d0*/  MOV R29, R17 ;  /* 0x00000011001d7202 */ /* 0x000fe20000000f00 */
[----:B---3--:R-:W-:Y:S01]  /*10e0*/  IMAD.MOV.U32 R34, RZ, RZ, R18 ;  /* 0x000000ffff227224 */ /* 0x008fe200078e0012 */
[-C--:B------:R-:W-:Y:S01]  /*10f0*/  MOV R42, R18.reuse ;  /* 0x00000012002a7202 */ /* 0x080fe20000000f00 */
[----:B------:R-:W-:Y:S01]  /*1100*/  FFMA R24, R5, 41, R2 ;  /* 0x4224000005187823 */ /* 0x000fe20000000002 */
        /* <DEDUP_REMOVED lines=37> */
[----:B------:R-:W-:Y:S01]  /*1360*/  MOV R4, 0xc0000000 ;  /* 0xc000000000047802 */ /* 0x000fe20000000f00 */
[----:B------:R-:W-:Y:S01]  /*1370*/  IMAD.MOV.U32 R5, RZ, RZ, 0x3f6871e6 ;  /* 0x3f6871e6ff057424 */ /* 0x000fe200078e00ff */
[----:B------:R-:W-:-:S07]  /*1380*/  MOV R0, 0x13a0 ;  /* 0x000013a000007802 */ /* 0x000fce0000000f00 */
[----:B-----5:R-:W-:Y:S05]  /*1390*/  CALL.REL.NOINC `($__internal_6_$__cuda_sm20_div_rn_f64_full) ;  /* 0x0000000c00a47944 */ /* 0x020fea0003c00000 */
[----:B------:R-:W-:Y:S02]  /*13a0*/  MOV R2, R4 ;  /* 0x0000000400027202 */ /* 0x000fe40000000f00 */
[----:B------:R-:W-:-:S07]  /*13b0*/  MOV R3, R5 ;  /* 0x0000000500037202 */ /* 0x000fce0000000f00 */
.L_x_132:
        /* <DEDUP_REMOVED lines=13> */
.L_x_131:
[----:B------:R0:W1:Y:S01]  /*1490*/  F2F.F32.F64 R9, R8 ;  /* 0x0000000800097310 */ /* 0x0000620000301000 */
[----:B------:R-:W3:Y:S01]  /*14a0*/  LDCU UR4, c[0x0][0x380] ;  /* 0x00007000ff0477ac */ /* 0x000ee20008000800 */
[----:B--2---:R-:W-:Y:S01]  /*14b0*/  FADD R3, R19, 1 ;  /* 0x3f80000013037421 */ /* 0x004fe20000000000 */
[C---:B------:R-:W-:Y:S01]  /*14c0*/  FFMA R0, R40.reuse, 41, R19 ;  /* 0x4224000028007823 */ /* 0x040fe20000000013 */
[C---:B------:R-:W-:Y:S01]  /*14d0*/  FADD R2, R40.reuse, 1 ;  /* 0x3f80000028027421 */ /* 0x040fe20000000000 */
[----:B------:R-:W-:Y:S02]  /*14e0*/  IMAD.MOV.U32 R15, RZ, RZ, -0x3e000000 ;  /* 0xc2000000ff0f7424 */ /* 0x000fe400078e00ff */
[----:B------:R-:W-:Y:S01]  /*14f0*/  FFMA R24, R40, 41, R3 ;  /* 0x4224000028187823 */ /* 0x000fe20000000003 */
[----:B------:R-:W-:Y:S01]  /*1500*/  UMOV UR5, URZ ;  /* 0x000000ff00057c82 */ /* 0x000fe20008000000 */
[----:B------:R-:W2:Y:S01]  /*1510*/  F2F.F32.F64 R10, R10 ;  /* 0x0000000a000a7310 */ /* 0x000ea20000301000 */
[----:B------:R-:W-:Y:S01]  /*1520*/  FFMA R16, R2, 41, R19 ;  /* 0x4224000002107823 */ /* 0x000fe20000000013 */
[----:B------:R-:W-:Y:S01]  /*1530*/  FADD R24, R24, 0.5 ;  /* 0x3f00000018187421 */ /* 0x000fe20000000000 */
[----:B0-----:R-:W-:Y:S01]  /*1540*/  FADD R8, R0, 0.5 ;  /* 0x3f00000000087421 */ /* 0x001fe20000000000 */
[----:B------:R-:W-:Y:S01]  /*1550*/  FFMA R12, R2, 41, R3 ;  /* 0x42240000020c7823 */ /* 0x000fe20000000003 */
[----:B------:R-:W-:Y:S01]  /*1560*/  FADD R16, R16, 0.5 ;  /* 0x3f00000010107421 */ /* 0x000fe20000000000 */
[----:B-1----:R-:W-:Y:S01]  /*1570*/  IMAD.MOV.U32 R25, RZ, RZ, R9 ;  /* 0x000000ffff197224 */ /* 0x002fe200078e0009 */
[-C--:B------:R-:W-:Y:S01]  /*1580*/  MOV R17, R9.reuse ;  /* 0x0000000900117202 */ /* 0x080fe20000000f00 */
[----:B------:R-:W-:Y:S01]  /*1590*/  FADD R12, R12, 0.5 ;  /* 0x3f0000000c0c7421 */ /* 0x000fe20000000000 */
[----:B------:R-:W-:-:S02]  /*15a0*/  MOV R13, R9 ;  /* 0x00000009000d7202 */ /* 0x000fc40000000f00 */
[-C--:B--2---:R-:W-:Y:S01]  /*15b0*/  MOV R26, R10.reuse ;  /* 0x0000000a001a7202 */ /* 0x084fe20000000f00 */
[----:B------:R-:W-:Y:S01]  /*15c0*/  IMAD.MOV.U32 R14, RZ, RZ, R10 ;  /* 0x000000ffff0e7224 */ /* 0x000fe200078e000a */
[----:B------:R-:W-:Y:S02]  /*15d0*/  MOV R18, R10 ;  /* 0x0000000a00127202 */ /* 0x000fe40000000f00 */
[----:B---3--:R-:W5:Y:S01]  /*15e0*/  TEX.LL RZ, R5, R24, R15, UR4, 3D, 0x1 ;  /* 0x48ff040f18057f60 */ /* 0x008f6200089e01ff */
[----:B------:R-:W5:Y:S01]  /*15f0*/  TEX.LL RZ, R8, R8, R15, UR4, 3D, 0x1 ;  /* 0x48ff040f08087f60 */ /* 0x000f6200089e01ff */
[----:B------:R-:W5:Y:S01]  /*1600*/  TEX.LL RZ, R16, R16, R15, UR4, 3D, 0x1 ;  /* 0x48ff040f10107f60 */ /* 0x000f6200089e01ff */
        /* <DEDUP_REMOVED lines=14> */
.L_x_128:
[----:B------:R-:W-:Y:S05]  /*16f0*/  @!P0 BRA `(.L_x_133) ;  /* 0x0000000000508947 */ /* 0x000fea0003800000 */
[----:B------:R-:W0:Y:S01]  /*1700*/  FRND.FLOOR R2, R15 ;  /* 0x0000000f00027307 */ /* 0x000e220000205000 */
[----:B------:R-:W1:Y:S01]  /*1710*/  LDCU UR4, c[0x0][0x380] ;  /* 0x00007000ff0477ac */ /* 0x000e620008000800 */
[----:B------:R-:W-:Y:S01]  /*1720*/  HFMA2 R17, -RZ, RZ, -3, 0 ;  /* 0xc2000000ff117431 */ /* 0x000fe200000001ff */
[----:B------:R-:W-:-:S05]  /*1730*/  UMOV UR5, URZ ;  /* 0x000000ff00057c82 */ /* 0x000fca0008000000 */
[----:B------:R-:W2:Y:S01]  /*1740*/  F2F.F32.F64 R9, R8 ;  /* 0x0000000800097310 */ /* 0x000ea20000301000 */
[----:B0-----:R-:W-:-:S07]  /*1750*/  FADD R0, R2, 1 ;  /* 0x3f80000002007421 */ /* 0x001fce0000000000 */
[----:B------:R-:W0:Y:S01]  /*1760*/  F2F.F32.F64 R10, R10 ;  /* 0x0000000a000a7310 */ /* 0x000e220000301000 */
[--C-:B------:R-:W-:Y:S01]  /*1770*/  FFMA R0, R0, 41, R23.reuse ;  /* 0x4224000000007823 */ /* 0x100fe20000000017 */
[----:B------:R-:W-:Y:S01]  /*1780*/  FFMA R23, R2, 41, R23 ;  /* 0x4224000002177823 */ /* 0x000fe20000000017 */
[----:B--2---:R-:W-:Y:S02]  /*1790*/  MOV R13, R9 ;  /* 0x00000009000d7202 */ /* 0x004fe40000000f00 */
[----:B------:R-:W-:Y:S01]  /*17a0*/  FADD R12, R0, 0.5 ;  /* 0x3f000000000c7421 */ /* 0x000fe20000000000 */
[----:B------:R-:W-:Y:S01]  /*17b0*/  FADD R8, R23, 0.5 ;  /* 0x3f00000017087421 */ /* 0x000fe20000000000 */
[----:B0-----:R-:W-:-:S04]  /*17c0*/  IMAD.MOV.U32 R14, RZ, RZ, R10 ;  /* 0x000000ffff0e7224 */ /* 0x001fc800078e000a */
[----:B-1----:R-:W5:Y:S01]  /*17d0*/  TEX.LL RZ, R5, R12, R17, UR4, 3D, 0x1 ;  /* 0x48ff04110c057f60 */ /* 0x002f6200089e01ff */
[----:B------:R-:W5:Y:S01]  /*17e0*/  TEX.LL RZ, R8, R8, R17, UR4, 3D, 0x1 ;  /* 0x48ff041108087f60 */ /* 0x000f6200089e01ff */
[----:B------:R-:W-:-:S04]  /*17f0*/  FADD R0, R15, -R2 ;  /* 0x800000020f007221 */ /* 0x000fc80000000000 */
[C---:B------:R-:W-:Y:S01]  /*1800*/  FADD R3, -R0.reuse, 1 ;  /* 0x3f80000000037421 */ /* 0x040fe20000000100 */
[----:B-----5:R-:W-:-:S04]  /*1810*/  FMUL R5, R0, R5 ;  /* 0x0000000500057220 */ /* 0x020fc80000400000 */
[----:B------:R-:W-:Y:S01]  /*1820*/  FFMA R0, R8, R3, R5 ;  /* 0x0000000308007223 */ /* 0x000fe20000000005 */
[----:B------:R-:W-:Y:S06]  /*1830*/  BRA `(.L_x_127) ;  /* 0x0000000800547947 */ /* 0x000fec0003800000 */
.L_x_133:
        /* <DEDUP_REMOVED lines=10> */
[----:B------:R-:W-:-:S05]  /*18e0*/  UMOV UR5, URZ ;  /* 0x000000ff00057c82 */ /* 0x000fca0008000000 */
[----:B------:R-:W2:Y:S01]  /*18f0*/  FRND.FLOOR R3, R15 ;  /* 0x0000000f00037307 */ /* 0x000ea20000205000 */
[----:B0-----:R-:W-:-:S07]  /*1900*/  FADD R2, R16, -1 ;  /* 0xbf80000010027421 */ /* 0x001fce0000000000 */
[----:B------:R-:W0:Y:S01]  /*1910*/  F2F.F32.F64 R17, R8 ;  /* 0x0000000800117310 */ /* 0x000e220000301000 */
[----:B------:R-:W-:Y:S01]  /*1920*/  FADD R0, R16, -2 ;  /* 0xc000000010007421 */ /* 0x000fe20000000000 */
[----:B------:R-:W-:-:S04]  /*1930*/  FFMA R16, R15, 41, R16 ;  /* 0x422400000f107823 */ /* 0x000fc80000000010 */
[----:B------:R-:W-:Y:S01]  /*1940*/  FADD R16, R16, 0.5 ;  /* 0x3f00000010107421 */ /* 0x000fe20000000000 */
[C---:B--2---:R-:W-:Y:S01]  /*1950*/  FFMA R2, R3.reuse, 41, R2 ;  /* 0x4224000003027823 */ /* 0x044fe20000000002 */
[----:B------:R-:W2:Y:S01]  /*1960*/  F2F.F32.F64 R18, R10 ;  /* 0x0000000a00127310 */ /* 0x000ea20000301000 */
[----:B------:R-:W-:Y:S02]  /*1970*/  FFMA R0, R3, 41, R0 ;  /* 0x4224000003007823 */ /* 0x000fe40000000000 */
[----:B------:R-:W-:Y:S02]  /*1980*/  FADD R24, R2, 0.5 ;  /* 0x3f00000002187421 */ /* 0x000fe40000000000 */
[----:B------:R-:W-:Y:S01]  /*1990*/  FADD R20, R0, 0.5 ;  /* 0x3f00000000147421 */ /* 0x000fe20000000000 */
[----:B0-----:R-:W-:Y:S01]  /*19a0*/  MOV R25, R17 ;  /* 0x0000001100197202 */ /* 0x001fe20000000f00 */
[----:B------:R-:W-:Y:S01]  /*19b0*/  IMAD.MOV.U32 R21, RZ, RZ, R17 ;  /* 0x000000ffff157224 */ /* 0x000fe200078e0011 */
[----:B--2---:R-:W-:-:S02]  /*19c0*/  MOV R26, R18 ;  /* 0x00000012001a7202 */ /* 0x004fc40000000f00 */
[----:B------:R-:W-:Y:S02]  /*19d0*/  MOV R22, R18 ;  /* 0x0000001200167202 */ /* 0x000fe40000000f00 */
        /* <DEDUP_REMOVED lines=28> */
[----:B-----5:R-:W-:Y:S05]  /*1ba0*/  CALL.REL.NOINC `($__internal_6_$__cuda_sm20_div_rn_f64_full) ;  /* 0x0000000400a07944 */ /* 0x020fea0003c00000 */
[----:B------:R-:W-:Y:S01]  /*1bb0*/  MOV R2, R4 ;  /* 0x0000000400027202 */ /* 0x000fe20000000f00 */
[----:B------:R-:W-:-:S07]  /*1bc0*/  IMAD.MOV.U32 R3, RZ, RZ, R5 ;  /* 0x000000ffff037224 */ /* 0x000fce00078e0005 */
.L_x_135:
[----:B------:R-:W0:Y:S01]  /*1bd0*/  F2F.F32.F64 R2, R2 ;  /* 0x0000000200027310 */ /* 0x000e220000301000 */
[----:B-----5:R-:W-:-:S04]  /*1be0*/  FADD R11, R11, R8 ;  /* 0x000000080b0b7221 */ /* 0x020fc80000000000 */
[C---:B0-----:R-:W-:Y:S01]  /*1bf0*/  FMUL R4, R2.reuse, R11 ;  /* 0x0000000b02047220 */ /* 0x041fe20000400000 */
[----:B------:R-:W-:-:S04]  /*1c00*/  FADD R0, -R2, 1 ;  /* 0x3f80000002007421 */ /* 0x000fc80000000100 */
[----:B------:R-:W-:Y:S01]  /*1c10*/  FFMA R0, R9, R0, R4 ;  /* 0x0000000009007223 */ /* 0x000fe20000000004 */
[----:B------:R-:W-:Y:S06]  /*1c20*/  BRA `(.L_x_127) ;  /* 0x0000000400587947 */ /* 0x000fec0003800000 */
.L_x_134:
[----:B------:R-:W-:Y:S01]  /*1c30*/  UMOV UR6, 0x33333333 ;  /* 0x3333333300067882 */ /* 0x000fe20000000000 */
[----:B------:R-:W-:Y:S02]  /*1c40*/  UMOV UR7, 0x4022f333 ;  /* 0x4022f33300077882 */ /* 0x000fe40000000000 */
[----:B------:R-:W-:-:S06]  /*1c50*/  DSETP.GEU.AND P0, PT, R12, UR6, PT ;  /* 0x000000060c007e2a */ /* 0x000fcc000bf0e000 */
[----:B------:R-:W-:-:S14]  /*1c60*/  DSETP.LEU.OR P0, PT, R12, UR4, P0 ;  /* 0x000000040c007e2a */ /* 0x000fdc000870b400 */
[----:B------:R-:W-:Y:S05]  /*1c70*/  @P0 BRA `(.L_x_136) ;  /* 0x0000000000f80947 */ /* 0x000fea0003800000 */
[----:B------:R-:W0:Y:S01]  /*1c80*/  FRND.FLOOR R4, R23 ;  /* 0x0000001700047307 */ /* 0x000e220000205000 */
[----:B------:R-:W-:Y:S01]  /*1c90*/  FADD R0, R23, 1 ;  /* 0x3f80000017007421 */ /* 0x000fe20000000000 */
[----:B------:R-:W1:Y:S01]  /*1ca0*/  LDCU UR4, c[0x0][0x380] ;  /* 0x00007000ff0477ac */ /* 0x000e620008000800 */
[----:B------:R-:W-:Y:S01]  /*1cb0*/  MOV R19, 0xc2000000 ;  /* 0xc200000000137802 */ /* 0x000fe20000000f00 */
[----:B------:R-:W-:-:S04]  /*1cc0*/  UMOV UR5, URZ ;  /* 0x000000ff00057c82 */ /* 0x000fc80008000000 */
[----:B------:R-:W2:Y:S01]  /*1cd0*/  FRND.FLOOR R15, R15 ;  /* 0x0000000f000f7307 */ /* 0x000ea20000205000 */
[----:B0-----:R-:W-:-:S07]  /*1ce0*/  FADD R3, R4, 3 ;  /* 0x4040000004037421 */ /* 0x001fce0000000000 */
[----:B------:R-:W0:Y:S01]  /*1cf0*/  FRND.FLOOR R0, R0 ;  /* 0x0000000000007307 */ /* 0x000e220000205000 */
[----:B------:R-:W-:-:S04]  /*1d00*/  FADD R4, R4, 2 ;  /* 0x4000000004047421 */ /* 0x000fc80000000000 */
[----:B--2---:R-:W-:-:S03]  /*1d10*/  FFMA R4, R15, 41, R4 ;  /* 0x422400000f047823 */ /* 0x004fc60000000004 */
[----:B------:R2:W3:Y:S01]  /*1d20*/  F2F.F32.F64 R9, R8 ;  /* 0x0000000800097310 */ /* 0x0004e20000301000 */
[----:B------:R-:W-:Y:S01]  /*1d30*/  FFMA R3, R15, 41, R3 ;  /* 0x422400000f037823 */ /* 0x000fe20000000003 */
[----:B------:R-:W-:-:S03]  /*1d40*/  FADD R16, R4, 0.5 ;  /* 0x3f00000004107421 */ /* 0x000fc60000000000 */
[----:B------:R-:W-:Y:S01]  /*1d50*/  FADD R20, R3, 0.5 ;  /* 0x3f00000003147421 */ /* 0x000fe20000000000 */
[----:B0-----:R-:W-:Y:S02]  /*1d60*/  FFMA R2, R15, 41, R0 ;  /* 0x422400000f027823 */ /* 0x001fe40000000000 */
[----:B------:R-:W0:Y:S02]  /*1d70*/  F2F.F32.F64 R10, R10 ;  /* 0x0000000a000a7310 */ /* 0x000e240000301000 */
[----:B--2---:R-:W-:Y:S01]  /*1d80*/  FADD R8, R2, 0.5 ;  /* 0x3f00000002087421 */ /* 0x004fe20000000000 */
[----:B---3--:R-:W-:Y:S01]  /*1d90*/  MOV R17, R9 ;  /* 0x0000000900117202 */ /* 0x008fe20000000f00 */
[----:B------:R-:W-:Y:S01]  /*1da0*/  IMAD.MOV.U32 R21, RZ, RZ, R9 ;  /* 0x000000ffff157224 */ /* 0x000fe200078e0009 */
[-C--:B0-----:R-:W-:Y:S02]  /*1db0*/  MOV R18, R10.reuse ;  /* 0x0000000a00127202 */ /* 0x081fe40000000f00 */
[----:B------:R-:W-:-:S02]  /*1dc0*/  MOV R22, R10 ;  /* 0x0000000a00167202 */ /* 0x000fc40000000f00 */
        /* <DEDUP_REMOVED lines=25> */
[----:B------:R-:W-:Y:S02]  /*1f60*/  MOV R4, 0xcd291000 ;  /* 0xcd29100000047802 */ /* 0x000fe40000000f00 */
[----:B------:R-:W-:Y:S02]  /*1f70*/  MOV R5, 0x3f6871e6 ;  /* 0x3f6871e600057802 */ /* 0x000fe40000000f00 */
[----:B------:R-:W-:-:S07]  /*1f80*/  MOV R0, 0x1fa0 ;  /* 0x00001fa000007802 */ /* 0x000fce0000000f00 */
[----:B-----5:R-:W-:Y:S05]  /*1f90*/  CALL.REL.NOINC `($__internal_6_$__cuda_sm20_div_rn_f64_full) ;  /* 0x0000000000a47944 */ /* 0x020fea0003c00000 */
[----:B------:R-:W-:Y:S01]  /*1fa0*/  MOV R2, R4 ;  /* 0x0000000400027202 */ /* 0x000fe20000000f00 */
[----:B------:R-:W-:-:S07]  /*1fb0*/  IMAD.MOV.U32 R3, RZ, RZ, R5 ;  /* 0x000000ffff037224 */ /* 0x000fce00078e0005 */
.L_x_137:
[----:B------:R-:W0:Y:S01]  /*1fc0*/  LDCU UR4, c[0x0][0x380] ;  /* 0x00007000ff0477ac */ /* 0x000e220008000800 */
[----:B------:R-:W-:Y:S01]  /*1fd0*/  MOV R13, 0xc2000000 ;  /* 0xc2000000000d7802 */ /* 0x000fe20000000f00 */
[----:B------:R-:W-:-:S03]  /*1fe0*/  UMOV UR5, URZ ;  /* 0x000000ff00057c82 */ /* 0x000fc60008000000 */
[----:B0-----:R0:W5:Y:S01]  /*1ff0*/  TEX.LL RZ, R9, R8, R13, UR4, 3D, 0x1 ;  /* 0x48ff040d08097f60 */ /* 0x00116200089e01ff */
[----:B------:R-:W1:Y:S02]  /*2000*/  F2F.F32.F64 R0, R2 ;  /* 0x0000000200007310 */ /* 0x000e640000301000 */
[----:B-1----:R-:W-:Y:S01]  /*2010*/  FADD R5, -R0, 1 ;  /* 0x3f80000000057421 */ /* 0x002fe20000000100 */
[----:B0----5:R-:W-:-:S04]  /*2020*/  FADD R8, R8, R11 ;  /* 0x0000000b08087221 */ /* 0x021fc80000000000 */
[----:B------:R-:W-:-:S04]  /*2030*/  FMUL R5, R8, R5 ;  /* 0x0000000508057220 */ /* 0x000fc80000400000 */
[----:B------:R-:W-:Y:S01]  /*2040*/  FFMA R0, R0, R9, R5 ;  /* 0x0000000900007223 */ /* 0x000fe20000000005 */
[----:B------:R-:W-:Y:S06]  /*2050*/  BRA `(.L_x_127) ;  /* 0x00000000004c7947 */ /* 0x000fec0003800000 */
.L_x_136:
[----:B------:R-:W0:Y:S01]  /*2060*/  FRND.FLOOR R2, R23 ;  /* 0x0000001700027307 */ /* 0x000e220000205000 */
[----:B------:R-:W1:Y:S01]  /*2070*/  LDCU UR4, c[0x0][0x380] ;  /* 0x00007000ff0477ac */ /* 0x000e620008000800 */
[----:B------:R-:W-:Y:S01]  /*2080*/  MOV R5, 0xc2000000 ;  /* 0xc200000000057802 */ /* 0x000fe20000000f00 */
[----:B------:R-:W-:-:S05]  /*2090*/  UMOV UR5, URZ ;  /* 0x000000ff00057c82 */ /* 0x000fca0008000000 */
[----:B------:R-:W2:Y:S01]  /*20a0*/  F2F.F32.F64 R9, R8 ;  /* 0x0000000800097310 */ /* 0x000ea20000301000 */
[----:B0-----:R-:W-:-:S07]  /*20b0*/  FADD R0, R2, 1 ;  /* 0x3f80000002007421 */ /* 0x001fce0000000000 */
[----:B------:R-:W0:Y:S01]  /*20c0*/  F2F.F32.F64 R10, R10 ;  /* 0x0000000a000a7310 */ /* 0x000e220000301000 */
[C---:B------:R-:W-:Y:S01]  /*20d0*/  FFMA R0, R15.reuse, 41, R0 ;  /* 0x422400000f007823 */ /* 0x040fe20000000000 */
[----:B------:R-:W-:-:S03]  /*20e0*/  FFMA R15, R15, 41, R2 ;  /* 0x422400000f0f7823 */ /* 0x000fc60000000002 */
[----:B------:R-:W-:Y:S01]  /*20f0*/  FADD R12, R0, 0.5 ;  /* 0x3f000000000c7421 */ /* 0x000fe20000000000 */
[----:B--2---:R-:W-:Y:S01]  /*2100*/  MOV R13, R9 ;  /* 0x00000009000d7202 */ /* 0x004fe20000000f00 */
[----:B------:R-:W-:Y:S01]  /*2110*/  FADD R8, R15, 0.5 ;  /* 0x3f0000000f087421 */ /* 0x000fe20000000000 */
[----:B0-----:R-:W-:-:S04]  /*2120*/  IMAD.MOV.U32 R14, RZ, RZ, R10 ;  /* 0x000000ffff0e7224 */ /* 0x001fc800078e000a */
[----:B-1----:R-:W5:Y:S01]  /*2130*/  TEX.LL RZ, R12, R12, R5, UR4, 3D, 0x1 ;  /* 0x48ff04050c0c7f60 */ /* 0x002f6200089e01ff */
[----:B------:R-:W5:Y:S01]  /*2140*/  TEX.LL RZ, R8, R8, R5, UR4, 3D, 0x1 ;  /* 0x48ff040508087f60 */ /* 0x000f6200089e01ff */
[----:B------:R-:W-:-:S04]  /*2150*/  FADD R23, R23, -R2 ;  /* 0x8000000217177221 */ /* 0x000fc80000000000 */
[C---:B------:R-:W-:Y:S01]  /*2160*/  FADD R3, -R23.reuse, 1 ;  /* 0x3f80000017037421 */ /* 0x040fe20000000100 */
[----:B-----5:R-:W-:-:S04]  /*2170*/  FMUL R23, R23, R12 ;  /* 0x0000000c17177220 */ /* 0x020fc80000400000 */
[----:B------:R-:W-:-:S07]  /*2180*/  FFMA R0, R8, R3, R23 ;  /* 0x0000000308007223 */ /* 0x000fce0000000017 */
.L_x_127:
[----:B0----5:R-:W0:Y:S01]  /*2190*/  F2F.F64.F32 R2, R0 ;  /* 0x0000000000027310 */ /* 0x021e220000201800 */
[----:B------:R-:W-:Y:S01]  /*21a0*/  MOV R8, 0x10 ;  /* 0x0000001000087802 */ /* 0x000fe20000000f00 */
[----:B------:R-:W1:Y:S05]  /*21b0*/  LDCU.64 UR4, c[0x4][URZ] ;  /* 0x01000000ff0477ac */ /* 0x000e6a0008000a00 */
[----:B------:R-:W2:Y:S01]  /*21c0*/  LDC.64 R8, c[0x4][R8] ;  /* 0x0100000008087b82 */ /* 0x000ea20000000a00 */
[----:B0-----:R0:W-:Y:S01]  /*21d0*/  STL.64 [R1], R2 ;  /* 0x0000000201007387 */ /* 0x0011e20000100a00 */
[----:B-1----:R-:W-:Y:S02]  /*21e0*/  MOV R4, UR4 ;  /* 0x0000000400047c02 */ /* 0x002fe40008000f00 */
[----:B------:R-:W-:-:S07]  /*21f0*/  MOV R5, UR5 ;  /* 0x0000000500057c02 */ /* 0x000fce0008000f00 */
[----:B------:R-:W-:-:S07]  /*2200*/  LEPC R20, `(.L_x_138) ;  /* 0x000000001014794e */ /* 0x000fce0000000000 */
[----:B0-2---:R-:W-:Y:S05]  /*2210*/  CALL.ABS.NOINC R8 ;  /* 0x0000000008007343 */ /* 0x005fea0003c00000 */
.L_x_138:
[----:B------:R-:W-:Y:S05]  /*2220*/  EXIT ;  /* 0x000000000000794d */ /* 0x000fea0003800000 */
        .weak           $__internal_6_$__cuda_sm20_div_rn_f64_full
        .type           $__internal_6_$__cuda_sm20_div_rn_f64_full,@function
        .size           $__internal_6_$__cuda_sm20_div_rn_f64_full,(.L_x_151 - $__internal_6_$__cuda_sm20_div_rn_f64_full)
$__internal_6_$__cuda_sm20_div_rn_f64_full:
        /* <DEDUP_REMOVED lines=29> */
.L_x_139:
[----:B------:R-:W-:Y:S01]  /*2400*/  DMUL R20, R18, R14 ;  /* 0x0000000e12147228 */ /* 0x000fe20000000000 */
[----:B------:R-:W-:-:S07]  /*2410*/  @!P0 LOP3.LUT R26, R3, 0x7ff00000, RZ, 0xc0, !PT ;  /* 0x7ff00000031a8812 */ /* 0x000fce00078ec0ff */
[----:B------:R-:W-:-:S08]  /*2420*/  DFMA R24, R20, -R2, R14 ;  /* 0x800000021418722b */ /* 0x000fd0000000000e */
[----:B------:R-:W-:Y:S01]  /*2430*/  DFMA R18, R18, R24, R20 ;  /* 0x000000181212722b */ /* 0x000fe20000000014 */
[----:B------:R-:W-:Y:S01]  /*2440*/  VIADD R20, R27, 0xffffffff ;  /* 0xffffffff1b147836 */ /* 0x000fe20000000000 */
[----:B------:R-:W-:-:S04]  /*2450*/  IADD3 R21, PT, PT, R26, -0x1, RZ ;  /* 0xffffffff1a157810 */ /* 0x000fc80007ffe0ff */
[----:B------:R-:W-:-:S04]  /*2460*/  ISETP.GT.U32.AND P0, PT, R20, 0x7feffffe, PT ;  /* 0x7feffffe1400780c */ /* 0x000fc80003f04070 */
[----:B------:R-:W-:-:S13]  /*2470*/  ISETP.GT.U32.OR P0, PT, R21, 0x7feffffe, P0 ;  /* 0x7feffffe1500780c */ /* 0x000fda0000704470 */
[----:B------:R-:W-:Y:S05]  /*2480*/  @P0 BRA `(.L_x_140) ;  /* 0x0000000000740947 */ /* 0x000fea0003800000 */
[----:B------:R-:W-:Y:S02]  /*2490*/  LOP3.LUT R20, R17, 0x7ff00000, RZ, 0xc0, !PT ;  /* 0x7ff0000011147812 */ /* 0x000fe400078ec0ff */
[----:B------:R-:W-:Y:S02]  /*24a0*/  LOP3.LUT R17, R5, 0x7ff00000, RZ, 0xc0, !PT ;  /* 0x7ff0000005117812 */ /* 0x000fe400078ec0ff */
[----:B------:R-:W-:Y:S02]  /*24b0*/  MOV R21, 0x1ca00000 ;  /* 0x1ca0000000157802 */ /* 0x000fe40000000f00 */
[CC--:B------:R-:W-:Y:S02]  /*24c0*/  VIADDMNMX R16, R20.reuse, -R17.reuse, 0xb9600000, !PT ;  /* 0xb960000014107446 */ /* 0x0c0fe40007800911 */
[----:B------:R-:W-:Y:S02]  /*24d0*/  ISETP.GE.U32.AND P0, PT, R20, R17, PT ;  /* 0x000000111400720c */ /* 0x000fe40003f06070 */
[----:B------:R-:W-:-:S02]  /*24e0*/  VIMNMX R16, PT, PT, R16, 0x46a00000, PT ;  /* 0x46a0000010107848 */ /* 0x000fc40003fe0100 */
[----:B------:R-:W-:-:S04]  /*24f0*/  SEL R17, R21, 0x63400000, !P0 ;  /* 0x6340000015117807 */ /* 0x000fc80004000000 */
[----:B------:R-:W-:Y:S02]  /*2500*/  IADD3 R24, PT, PT, -R17, R16, RZ ;  /* 0x0000001011187210 */ /* 0x000fe40007ffe1ff */
[----:B------:R-:W-:-:S03]  /*2510*/  MOV R16, RZ ;  /* 0x000000ff00107202 */ /* 0x000fc60000000f00 */
[----:B------:R-:W-:-:S06]  /*2520*/  VIADD R17, R24, 0x7fe00000 ;  /* 0x7fe0000018117836 */ /* 0x000fcc0000000000 */
        /* <DEDUP_REMOVED lines=9> */
[----:B------:R-:W-:Y:S01]  /*25c0*/  IADD3 R3, PT, PT, -R24, RZ, RZ ;  /* 0x000000ff18037210 */ /* 0x000fe20007ffe1ff */
[----:B------:R-:W-:Y:S01]  /*25d0*/  IMAD.MOV.U32 R2, RZ, RZ, RZ ;  /* 0x000000ffff027224 */ /* 0x000fe200078e00ff */
[----:B------:R-:W-:-:S05]  /*25e0*/  DMUL.RP R16, R18, R16 ;  /* 0x0000001012107228 */ /* 0x000fca0000008000 */
[----:B------:R-:W-:-:S05]  /*25f0*/  DFMA R2, R20, -R2, R18 ;  /* 0x800000021402722b */ /* 0x000fca0000000012 */
[----:B------:R-:W-:Y:S02]  /*2600*/  LOP3.LUT R5, R17, R5, RZ, 0x3c, !PT ;  /* 0x0000000511057212 */ /* 0x000fe400078e3cff */
[----:B------:R-:W-:-:S04]  /*2610*/  IADD3 R2, PT, PT, -R24, -0x43300000, RZ ;  /* 0xbcd0000018027810 */ /* 0x000fc80007ffe1ff */
[----:B------:R-:W-:-:S04]  /*2620*/  FSETP.NEU.AND P0, PT, |R3|, R2, PT ;  /* 0x000000020300720b */ /* 0x000fc80003f0d200 */
[----:B------:R-:W-:Y:S02]  /*2630*/  FSEL R20, R16, R20, !P0 ;  /* 0x0000001410147208 */ /* 0x000fe40004000000 */
[----:B------:R-:W-:Y:S01]  /*2640*/  FSEL R21, R5, R21, !P0 ;  /* 0x0000001505157208 */ /* 0x000fe20004000000 */
[----:B------:R-:W-:Y:S06]  /*2650*/  BRA `(.L_x_141) ;  /* 0x0000000000547947 */ /* 0x000fec0003800000 */
.L_x_140:
[----:B------:R-:W-:-:S14]  /*2660*/  DSETP.NAN.AND P0, PT, R16, R16, PT ;  /* 0x000000101000722a */ /* 0x000fdc0003f08000 */
[----:B------:R-:W-:Y:S05]  /*2670*/  @P0 BRA `(.L_x_142) ;  /* 0x0000000000440947 */ /* 0x000fea0003800000 */
[----:B------:R-:W-:-:S14]  /*2680*/  DSETP.NAN.AND P0, PT, R4, R4, PT ;  /* 0x000000040400722a */ /* 0x000fdc0003f08000 */
[----:B------:R-:W-:Y:S05]  /*2690*/  @P0 BRA `(.L_x_143) ;  /* 0x0000000000300947 */ /* 0x000fea0003800000 */
[----:B------:R-:W-:Y:S02]  /*26a0*/  ISETP.NE.AND P0, PT, R27, R26, PT ;  /* 0x0000001a1b00720c */ /* 0x000fe40003f05270 */
[----:B------:R-:W-:Y:S02]  /*26b0*/  MOV R20, 0x0 ;  /* 0x0000000000147802 */ /* 0x000fe40000000f00 */
[----:B------:R-:W-:-:S09]  /*26c0*/  MOV R21, 0xfff80000 ;  /* 0xfff8000000157802 */ /* 0x000fd20000000f00 */
        /* <DEDUP_REMOVED lines=9> */
.L_x_143:
[----:B------:R-:W-:Y:S02]  /*2760*/  LOP3.LUT R21, R5, 0x80000, RZ, 0xfc, !PT ;  /* 0x0008000005157812 */ /* 0x000fe400078efcff */
[----:B------:R-:W-:Y:S01]  /*2770*/  MOV R20, R4 ;  /* 0x0000000400147202 */ /* 0x000fe20000000f00 */
[----:B------:R-:W-:Y:S06]  /*2780*/  BRA `(.L_x_141) ;  /* 0x0000000000087947 */ /* 0x000fec0003800000 */
.L_x_142:
[----:B------:R-:W-:Y:S02]  /*2790*/  LOP3.LUT R21, R17, 0x80000, RZ, 0xfc, !PT ;  /* 0x0008000011157812 */ /* 0x000fe400078efcff */
[----:B------:R-:W-:-:S07]  /*27a0*/  MOV R20, R16 ;  /* 0x0000001000147202 */ /* 0x000fce0000000f00 */
.L_x_141:
[----:B------:R-:W-:Y:S01]  /*27b0*/  MOV R2, R0 ;  /* 0x0000000000027202 */ /* 0x000fe20000000f00 */
[----:B------:R-:W-:Y:S01]  /*27c0*/  IMAD.MOV.U32 R4, RZ, RZ, R20 ;  /* 0x000000ffff047224 */ /* 0x000fe200078e0014 */
[----:B------:R-:W-:Y:S02]  /*27d0*/  MOV R3, 0x0 ;  /* 0x0000000000037802 */ /* 0x000fe40000000f00 */
[----:B------:R-:W-:Y:S02]  /*27e0*/  MOV R5, R21 ;  /* 0x0000001500057202 */ /* 0x000fe40000000f00 */
[----:B------:R-:W-:Y:S05]  /*27f0*/  RET.REL.NODEC R2 `(_Z16cooling_functionyffff) ;  /* 0xffffffd802007950 */ /* 0x000fea0003c3ffff */
.L_x_144:
        /* <DEDUP_REMOVED lines=16> */
.L_x_151:


//--------------------- .nv.global.init           --------------------------
	.section	.nv.global.init,"aw",@progbits
.nv.global.init:
	.type		$str$1,@object
	.size		$str$1,($str - $str$1)
$str$1:
        /*0000*/ 	.byte	0x76, 0x61, 0x6c, 0x75, 0x65, 0x5b, 0x25, 0x64, 0x5d, 0x20, 0x3d, 0x20, 0x25, 0x6c, 0x66, 0x0a
        /*0010*/ 	.byte	0x00
	.type		$str,@object
	.size		$str,(.L_0 - $str)
$str:
        /*0011*/ 	.byte	0x43, 0x6f, 0x6f, 0x6c, 0x69, 0x6e, 0x67, 0x20, 0x76, 0x61, 0x6c, 0x75, 0x65, 0x20, 0x3d, 0x20
        /*0021*/ 	.byte	0x25, 0x6c, 0x66, 0x0a, 0x00
.L_0:


//--------------------- .nv.shared.reserved.0     --------------------------
	.section	.nv.shared.reserved.0,"aw",@nobits
	.weak		__nv_reservedSMEM_offset_0_alias
	.size		__nv_reservedSMEM_offset_0_alias, 0, 64
	.other		__nv_reservedSMEM_offset_0_alias,@"STO_CUDA_RESERVED_SHARED STV_DEFAULT"
__nv_reservedSMEM_offset_0_alias:
	.zero		0
	.zero		64


//--------------------- .nv.constant0._Z34cooling_function_comparison_globalyPdS_S_S_S_ --------------------------
	.section	.nv.constant0._Z34cooling_function_comparison_globalyPdS_S_S_S_,"a",@progbits
	.sectionflags	@""
	.align	4
.nv.constant0._Z34cooling_function_comparison_globalyPdS_S_S_S_:
	.zero		944


//--------------------- .nv.constant0._Z24global_memory_reading_v2PdS_S_S_S_S_ --------------------------
	.section	.nv.constant0._Z24global_memory_reading_v2PdS_S_S_S_S_,"a",@progbits
	.sectionflags	@""
	.align	4
.nv.constant0._Z24global_memory_reading_v2PdS_S_S_S_S_:
	.zero		944


//--------------------- .nv.constant0._Z37cooling_function_comparison_global_v2yPdS_S_S_S_ --------------------------
	.section	.nv.constant0._Z37cooling_function_comparison_global_v2yPdS_S_S_S_,"a",@progbits
	.sectionflags	@""
	.align	4
.nv.constant0._Z37cooling_function_comparison_global_v2yPdS_S_S_S_:
	.zero		944


//--------------------- .nv.constant0._Z21global_memory_readingPdS_S_S_S_S_S_S_S_S_ --------------------------
	.section	.nv.constant0._Z21global_memory_readingPdS_S_S_S_S_S_S_S_S_,"a",@progbits
	.sectionflags	@""
	.align	4
.nv.constant0._Z21global_memory_readingPdS_S_S_S_S_S_S_S_S_:
	.zero		976


//--------------------- .nv.constant0._Z21cooling_function_testyPdS_S_S_S_ --------------------------
	.section	.nv.constant0._Z21cooling_function_testyPdS_S_S_S_,"a",@progbits
	.sectionflags	@""
	.align	4
.nv.constant0._Z21cooling_function_testyPdS_S_S_S_:
	.zero		944


//--------------------- .nv.constant0._Z23cooling_function_marcelyfPdS_S_ --------------------------
	.section	.nv.constant0._Z23cooling_function_marcelyfPdS_S_,"a",@progbits
	.sectionflags	@""
	.align	4
.nv.constant0._Z23cooling_function_marcelyfPdS_S_:
	.zero		936


//--------------------- .nv.constant0._Z16cooling_functionyffff --------------------------
	.section	.nv.constant0._Z16cooling_functionyffff,"a",@progbits
	.sectionflags	@""
	.align	4
.nv.constant0._Z16cooling_functionyffff:
	.zero		920


//--------------------- SYMBOLS --------------------------

	.type		.nv.reservedSmem.offset0,@object
	.size		.nv.reservedSmem.offset0,0x4
	.type		vprintf,@function
